//
// Generated by NVIDIA NVVM Compiler
//
// Compiler Build ID: CL-36424714
// Cuda compilation tools, release 13.0, V13.0.88
// Based on NVVM 20.0.0
//

.version 9.0
.target sm_100
.address_size 64

	// .globl	_Z20prepareTracks_kernelPKfiPfS1_
.extern .func  (.param .b32 func_retval0) vprintf
(
	.param .b64 vprintf_param_0,
	.param .b64 vprintf_param_1
)
;
// _ZZ16fitTracks_kernelPKfiPfS1_E8jacobian has been demoted
.global .align 1 .b8 $str[4] = {37, 102, 10};
.global .align 4 .b8 __cudart_i2opi_f[24] = {65, 144, 67, 60, 153, 149, 98, 219, 192, 221, 52, 245, 209, 87, 39, 252, 41, 21, 68, 78, 110, 131, 249, 162};

.visible .entry _Z20prepareTracks_kernelPKfiPfS1_(
	.param .u64 .ptr .align 1 _Z20prepareTracks_kernelPKfiPfS1__param_0,
	.param .u32 _Z20prepareTracks_kernelPKfiPfS1__param_1,
	.param .u64 .ptr .align 1 _Z20prepareTracks_kernelPKfiPfS1__param_2,
	.param .u64 .ptr .align 1 _Z20prepareTracks_kernelPKfiPfS1__param_3
)
{
	.local .align 8 .b8 	__local_depot0[40];
	.reg .b64 	%SP;
	.reg .b64 	%SPL;
	.reg .pred 	%p<1084>;
	.reg .b32 	%r<4228>;
	.reg .b32 	%f<4179>;
	.reg .b64 	%rd<1635>;
	.reg .b64 	%fd<260>;

	mov.u64 	%SPL, __local_depot0;
	cvta.local.u64 	%SP, %SPL;
	ld.param.u64 	%rd325, [_Z20prepareTracks_kernelPKfiPfS1__param_0];
	ld.param.u32 	%r1254, [_Z20prepareTracks_kernelPKfiPfS1__param_1];
	cvta.to.global.u64 	%rd1, %rd325;
	add.u64 	%rd2, %SPL, 0;
	add.u64 	%rd3, %SPL, 0;
	add.u64 	%rd4, %SPL, 0;
	add.u64 	%rd5, %SPL, 0;
	add.u64 	%rd6, %SPL, 0;
	add.u64 	%rd7, %SPL, 0;
	add.u64 	%rd8, %SPL, 0;
	add.u64 	%rd9, %SPL, 0;
	add.u64 	%rd10, %SPL, 0;
	add.u64 	%rd11, %SPL, 0;
	add.u64 	%rd12, %SPL, 0;
	add.u64 	%rd13, %SPL, 0;
	add.u64 	%rd14, %SPL, 0;
	add.u64 	%rd15, %SPL, 0;
	add.u64 	%rd16, %SPL, 0;
	add.u64 	%rd17, %SPL, 0;
	add.u64 	%rd18, %SPL, 0;
	add.u64 	%rd19, %SPL, 0;
	add.u64 	%rd20, %SPL, 0;
	add.u64 	%rd21, %SPL, 0;
	add.u64 	%rd22, %SPL, 0;
	add.u64 	%rd23, %SPL, 0;
	add.u64 	%rd24, %SPL, 0;
	add.u64 	%rd25, %SPL, 0;
	add.u64 	%rd26, %SPL, 0;
	add.u64 	%rd27, %SPL, 0;
	add.u64 	%rd28, %SPL, 0;
	add.u64 	%rd29, %SPL, 0;
	add.u64 	%rd30, %SPL, 0;
	add.u64 	%rd31, %SPL, 0;
	add.u64 	%rd32, %SPL, 0;
	add.u64 	%rd33, %SPL, 0;
	add.u64 	%rd34, %SPL, 0;
	add.u64 	%rd35, %SPL, 0;
	add.u64 	%rd36, %SPL, 0;
	add.u64 	%rd37, %SPL, 0;
	add.u64 	%rd38, %SPL, 0;
	add.u64 	%rd39, %SPL, 0;
	add.u64 	%rd40, %SPL, 0;
	add.u64 	%rd41, %SPL, 0;
	add.u64 	%rd42, %SPL, 0;
	add.u64 	%rd43, %SPL, 0;
	mov.u32 	%r1255, %ntid.x;
	mov.u32 	%r1256, %ctaid.x;
	mov.u32 	%r1257, %tid.x;
	mad.lo.s32 	%r1258, %r1255, %r1256, %r1257;
	setp.ge.s32 	%p2, %r1258, %r1254;
	@%p2 bra 	$L__BB0_926;
	mov.f32 	%f4054, 0f00000000;
	mov.b32 	%r3825, 0;
	mov.pred 	%p1083, -1;
	mov.u32 	%r1260, %ntid.x;
	mov.u32 	%r1261, %ctaid.x;
	mov.u32 	%r1262, %tid.x;
	mad.lo.s32 	%r1263, %r1260, %r1261, %r1262;
	mul.lo.s32 	%r1264, %r1263, 12;
	mov.u32 	%r3829, %r3825;
	mov.f32 	%f4053, %f4054;
	mov.f32 	%f4052, %f4054;
$L__BB0_2:
	mov.pred 	%p1, %p1083;
	mad.lo.s32 	%r1265, %r3825, 3, %r1264;
	mul.wide.s32 	%rd370, %r1265, 4;
	add.s64 	%rd371, %rd1, %rd370;
	ld.global.f32 	%f4, [%rd371];
	ld.global.f32 	%f5, [%rd371+4];
	bra.uni 	$L__BB0_4;
$L__BB0_3:
	setp.ne.s32 	%p28, %r3825, 0;
	mov.b32 	%r3825, 1;
	@%p28 bra 	$L__BB0_20;
$L__BB0_4:
	mul.lo.s32 	%r1266, %r3825, 3;
	cvt.s64.s32 	%rd372, %r1264;
	cvt.u64.u32 	%rd373, %r1266;
	add.s64 	%rd374, %rd373, %rd372;
	shl.b64 	%rd375, %rd374, 2;
	add.s64 	%rd376, %rd1, %rd375;
	ld.global.f32 	%f9, [%rd376+12];
	ld.global.f32 	%f10, [%rd376+16];
	add.s32 	%r3827, %r3825, 2;
	sub.f32 	%f660, %f4, %f9;
	sub.f32 	%f661, %f5, %f10;
	mul.f32 	%f662, %f661, %f661;
	fma.rn.f32 	%f11, %f660, %f660, %f662;
	sub.f32 	%f12, %f9, %f4;
	sub.f32 	%f13, %f10, %f5;
	add.f32 	%f663, %f4, %f9;
	add.f32 	%f664, %f5, %f10;
	mul.f32 	%f665, %f13, %f664;
	fma.rn.f32 	%f14, %f12, %f663, %f665;
$L__BB0_5:
	mov.u32 	%r1272, %ntid.x;
	mov.u32 	%r1273, %ctaid.x;
	mov.u32 	%r1274, %tid.x;
	mad.lo.s32 	%r1275, %r1272, %r1273, %r1274;
	mul.lo.s32 	%r1276, %r1275, 12;
	mad.lo.s32 	%r1277, %r3827, 3, %r1276;
	mul.wide.s32 	%rd377, %r1277, 4;
	add.s64 	%rd378, %rd1, %rd377;
	ld.global.f32 	%f18, [%rd378];
	ld.global.f32 	%f19, [%rd378+4];
	sub.f32 	%f666, %f4, %f18;
	sub.f32 	%f667, %f5, %f19;
	mul.f32 	%f668, %f667, %f667;
	fma.rn.f32 	%f669, %f666, %f666, %f668;
	sub.f32 	%f671, %f9, %f18;
	sub.f32 	%f672, %f10, %f19;
	mul.f32 	%f673, %f672, %f672;
	fma.rn.f32 	%f674, %f671, %f671, %f673;
	min.f32 	%f676, %f11, %f669;
	min.f32 	%f677, %f676, %f674;
	setp.lt.f32 	%p4, %f677, 0f3727C5AC;
	@%p4 bra 	$L__BB0_19;
	sub.f32 	%f20, %f18, %f4;
	sub.f32 	%f21, %f19, %f5;
	add.f32 	%f678, %f4, %f18;
	add.f32 	%f679, %f5, %f19;
	mul.f32 	%f680, %f21, %f679;
	fma.rn.f32 	%f22, %f20, %f678, %f680;
	sub.f32 	%f681, %f19, %f10;
	mul.f32 	%f682, %f12, %f681;
	sub.f32 	%f683, %f18, %f9;
	mul.f32 	%f684, %f13, %f683;
	sub.f32 	%f685, %f682, %f684;
	add.f32 	%f23, %f685, %f685;
	abs.f32 	%f686, %f23;
	setp.lt.f32 	%p5, %f686, 0f3727C5AC;
	@%p5 bra 	$L__BB0_19;
	mul.f32 	%f688, %f14, %f21;
	mul.f32 	%f689, %f13, %f22;
	sub.f32 	%f690, %f688, %f689;
	div.rn.f32 	%f24, %f690, %f23;
	mul.f32 	%f691, %f12, %f22;
	mul.f32 	%f692, %f14, %f20;
	sub.f32 	%f693, %f691, %f692;
	div.rn.f32 	%f25, %f693, %f23;
	sub.f32 	%f26, %f4, %f24;
	abs.f32 	%f27, %f26;
	setp.eq.f32 	%p6, %f26, 0f3F800000;
	mov.f32 	%f4050, 0f3F800000;
	@%p6 bra 	$L__BB0_12;
	setp.num.f32 	%p7, %f27, %f27;
	@%p7 bra 	$L__BB0_10;
	mov.f32 	%f749, 0f40000000;
	add.rn.f32 	%f4050, %f26, %f749;
	bra.uni 	$L__BB0_12;
$L__BB0_10:
	setp.lt.f32 	%p8, %f27, 0f00800000;
	mul.f32 	%f694, %f27, 0f4B800000;
	selp.f32 	%f695, %f694, %f27, %p8;
	mov.b32 	%r1278, %f695;
	add.s32 	%r1279, %r1278, -1060439283;
	and.b32  	%r1280, %r1279, -8388608;
	sub.s32 	%r1281, %r1278, %r1280;
	mov.b32 	%f696, %r1281;
	cvt.rn.f32.s32 	%f697, %r1280;
	selp.f32 	%f698, 0fC1C00000, 0f00000000, %p8;
	fma.rn.f32 	%f699, %f697, 0f34000000, %f698;
	add.f32 	%f700, %f696, 0fBF800000;
	add.f32 	%f701, %f696, 0f3F800000;
	rcp.approx.ftz.f32 	%f702, %f701;
	add.f32 	%f703, %f700, %f700;
	mul.f32 	%f704, %f703, %f702;
	mul.f32 	%f705, %f704, %f704;
	neg.f32 	%f706, %f704;
	sub.f32 	%f707, %f700, %f704;
	add.f32 	%f708, %f707, %f707;
	fma.rn.f32 	%f709, %f706, %f700, %f708;
	mul.rn.f32 	%f710, %f702, %f709;
	fma.rn.f32 	%f711, %f705, 0f3A2C32E4, 0f3B52E7DB;
	fma.rn.f32 	%f712, %f711, %f705, 0f3C93BB73;
	fma.rn.f32 	%f713, %f712, %f705, 0f3DF6384F;
	mul.rn.f32 	%f714, %f713, %f705;
	fma.rn.f32 	%f715, %f704, 0f3FB8AA3B, %f699;
	mul.f32 	%f716, %f714, 0f40400000;
	sub.f32 	%f717, %f699, %f715;
	fma.rn.f32 	%f718, %f704, 0f3FB8AA3B, %f717;
	fma.rn.f32 	%f719, %f710, 0f3FB8AA3B, %f718;
	fma.rn.f32 	%f720, %f704, 0f32A55E34, %f719;
	fma.rn.f32 	%f721, %f716, %f710, %f720;
	fma.rn.f32 	%f722, %f714, %f704, %f721;
	add.rn.f32 	%f723, %f715, %f722;
	mov.f32 	%f724, 0f40000000;
	mul.rn.f32 	%f725, %f723, %f724;
	cvt.rni.f32.f32 	%f726, %f725;
	sub.f32 	%f727, %f725, %f726;
	neg.f32 	%f728, %f725;
	fma.rn.f32 	%f729, %f723, 0f40000000, %f728;
	neg.f32 	%f730, %f715;
	add.rn.f32 	%f731, %f723, %f730;
	neg.f32 	%f732, %f731;
	add.rn.f32 	%f733, %f722, %f732;
	fma.rn.f32 	%f734, %f733, 0f40000000, %f729;
	add.f32 	%f735, %f727, %f734;
	setp.gt.f32 	%p9, %f726, 0f00000000;
	selp.b32 	%r1282, 0, -2097152000, %p9;
	setp.neu.f32 	%p10, %f26, 0f00000000;
	setp.neu.f32 	%p11, %f27, 0f7F800000;
	setp.lt.f32 	%p12, %f725, 0f00000000;
	selp.f32 	%f736, 0f00000000, 0f7F800000, %p12;
	abs.f32 	%f737, %f725;
	setp.gt.f32 	%p13, %f737, 0f43180000;
	cvt.rzi.s32.f32 	%r1283, %f726;
	shl.b32 	%r1284, %r1283, 23;
	sub.s32 	%r1285, %r1284, %r1282;
	mov.b32 	%f738, %r1285;
	add.s32 	%r1286, %r1282, 2130706432;
	mov.b32 	%f739, %r1286;
	fma.rn.f32 	%f740, %f735, 0f391FCB8E, 0f3AAF85ED;
	fma.rn.f32 	%f741, %f740, %f735, 0f3C1D9856;
	fma.rn.f32 	%f742, %f741, %f735, 0f3D6357BB;
	fma.rn.f32 	%f743, %f742, %f735, 0f3E75FDEC;
	fma.rn.f32 	%f744, %f743, %f735, 0f3F317218;
	fma.rn.f32 	%f745, %f744, %f735, 0f3F800000;
	mul.f32 	%f746, %f745, %f739;
	mul.f32 	%f747, %f746, %f738;
	selp.f32 	%f4050, %f736, %f747, %p13;
	and.pred  	%p14, %p10, %p11;
	@%p14 bra 	$L__BB0_12;
	add.f32 	%f748, %f26, %f26;
	mov.b32 	%r1287, %f748;
	and.b32  	%r1288, %r1287, 2147483647;
	mov.b32 	%f4050, %r1288;
$L__BB0_12:
	sub.f32 	%f32, %f5, %f25;
	abs.f32 	%f33, %f32;
	setp.eq.f32 	%p15, %f32, 0f3F800000;
	mov.f32 	%f4051, 0f3F800000;
	@%p15 bra 	$L__BB0_17;
	setp.num.f32 	%p16, %f33, %f33;
	@%p16 bra 	$L__BB0_15;
	mov.f32 	%f806, 0f40000000;
	add.rn.f32 	%f4051, %f32, %f806;
	bra.uni 	$L__BB0_17;
$L__BB0_15:
	setp.lt.f32 	%p17, %f33, 0f00800000;
	mul.f32 	%f751, %f33, 0f4B800000;
	selp.f32 	%f752, %f751, %f33, %p17;
	mov.b32 	%r1289, %f752;
	add.s32 	%r1290, %r1289, -1060439283;
	and.b32  	%r1291, %r1290, -8388608;
	sub.s32 	%r1292, %r1289, %r1291;
	mov.b32 	%f753, %r1292;
	cvt.rn.f32.s32 	%f754, %r1291;
	selp.f32 	%f755, 0fC1C00000, 0f00000000, %p17;
	fma.rn.f32 	%f756, %f754, 0f34000000, %f755;
	add.f32 	%f757, %f753, 0fBF800000;
	add.f32 	%f758, %f753, 0f3F800000;
	rcp.approx.ftz.f32 	%f759, %f758;
	add.f32 	%f760, %f757, %f757;
	mul.f32 	%f761, %f760, %f759;
	mul.f32 	%f762, %f761, %f761;
	neg.f32 	%f763, %f761;
	sub.f32 	%f764, %f757, %f761;
	add.f32 	%f765, %f764, %f764;
	fma.rn.f32 	%f766, %f763, %f757, %f765;
	mul.rn.f32 	%f767, %f759, %f766;
	fma.rn.f32 	%f768, %f762, 0f3A2C32E4, 0f3B52E7DB;
	fma.rn.f32 	%f769, %f768, %f762, 0f3C93BB73;
	fma.rn.f32 	%f770, %f769, %f762, 0f3DF6384F;
	mul.rn.f32 	%f771, %f770, %f762;
	fma.rn.f32 	%f772, %f761, 0f3FB8AA3B, %f756;
	mul.f32 	%f773, %f771, 0f40400000;
	sub.f32 	%f774, %f756, %f772;
	fma.rn.f32 	%f775, %f761, 0f3FB8AA3B, %f774;
	fma.rn.f32 	%f776, %f767, 0f3FB8AA3B, %f775;
	fma.rn.f32 	%f777, %f761, 0f32A55E34, %f776;
	fma.rn.f32 	%f778, %f773, %f767, %f777;
	fma.rn.f32 	%f779, %f771, %f761, %f778;
	add.rn.f32 	%f780, %f772, %f779;
	mov.f32 	%f781, 0f40000000;
	mul.rn.f32 	%f782, %f780, %f781;
	cvt.rni.f32.f32 	%f783, %f782;
	sub.f32 	%f784, %f782, %f783;
	neg.f32 	%f785, %f782;
	fma.rn.f32 	%f786, %f780, 0f40000000, %f785;
	neg.f32 	%f787, %f772;
	add.rn.f32 	%f788, %f780, %f787;
	neg.f32 	%f789, %f788;
	add.rn.f32 	%f790, %f779, %f789;
	fma.rn.f32 	%f791, %f790, 0f40000000, %f786;
	add.f32 	%f792, %f784, %f791;
	setp.gt.f32 	%p18, %f783, 0f00000000;
	selp.b32 	%r1293, 0, -2097152000, %p18;
	setp.neu.f32 	%p19, %f32, 0f00000000;
	setp.neu.f32 	%p20, %f33, 0f7F800000;
	setp.lt.f32 	%p21, %f782, 0f00000000;
	selp.f32 	%f793, 0f00000000, 0f7F800000, %p21;
	abs.f32 	%f794, %f782;
	setp.gt.f32 	%p22, %f794, 0f43180000;
	cvt.rzi.s32.f32 	%r1294, %f783;
	shl.b32 	%r1295, %r1294, 23;
	sub.s32 	%r1296, %r1295, %r1293;
	mov.b32 	%f795, %r1296;
	add.s32 	%r1297, %r1293, 2130706432;
	mov.b32 	%f796, %r1297;
	fma.rn.f32 	%f797, %f792, 0f391FCB8E, 0f3AAF85ED;
	fma.rn.f32 	%f798, %f797, %f792, 0f3C1D9856;
	fma.rn.f32 	%f799, %f798, %f792, 0f3D6357BB;
	fma.rn.f32 	%f800, %f799, %f792, 0f3E75FDEC;
	fma.rn.f32 	%f801, %f800, %f792, 0f3F317218;
	fma.rn.f32 	%f802, %f801, %f792, 0f3F800000;
	mul.f32 	%f803, %f802, %f796;
	mul.f32 	%f804, %f803, %f795;
	selp.f32 	%f4051, %f793, %f804, %p22;
	and.pred  	%p23, %p19, %p20;
	@%p23 bra 	$L__BB0_17;
	add.f32 	%f805, %f32, %f32;
	mov.b32 	%r1298, %f805;
	and.b32  	%r1299, %r1298, 2147483647;
	mov.b32 	%f4051, %r1299;
$L__BB0_17:
	add.f32 	%f807, %f4050, %f4051;
	sqrt.rn.f32 	%f38, %f807;
	setp.leu.f32 	%p24, %f38, 0f3F800000;
	setp.geu.f32 	%p25, %f38, 0f43C80000;
	or.pred  	%p26, %p24, %p25;
	@%p26 bra 	$L__BB0_19;
	add.f32 	%f4054, %f4054, %f24;
	add.f32 	%f4053, %f4053, %f25;
	add.f32 	%f4052, %f4052, %f38;
	add.s32 	%r3829, %r3829, 1;
$L__BB0_19:
	add.s32 	%r3827, %r3827, 1;
	setp.eq.s32 	%p27, %r3827, 4;
	@%p27 bra 	$L__BB0_3;
	bra.uni 	$L__BB0_5;
$L__BB0_20:
	mov.b32 	%r3825, 1;
	mov.pred 	%p1083, 0;
	@%p1 bra 	$L__BB0_2;
	setp.eq.s32 	%p30, %r3829, 0;
	@%p30 bra 	$L__BB0_927;
	cvt.rn.f32.s32 	%f809, %r3829;
	div.rn.f32 	%f45, %f4054, %f809;
	div.rn.f32 	%f46, %f4053, %f809;
	div.rn.f32 	%f47, %f4052, %f809;
	mov.f32 	%f4160, 0f00000000;
	mov.b32 	%r3830, 0;
	mov.u32 	%r1303, %ntid.x;
	mov.u32 	%r1304, %ctaid.x;
	mov.u32 	%r1305, %tid.x;
	mad.lo.s32 	%r1306, %r1303, %r1304, %r1305;
	mul.lo.s32 	%r1307, %r1306, 12;
	mov.u64 	%rd533, __cudart_i2opi_f;
	mov.u32 	%r4170, %r3830;
$L__BB0_23:
	mov.u32 	%r11, %r3830;
	ld.param.u64 	%rd1529, [_Z20prepareTracks_kernelPKfiPfS1__param_0];
	mad.lo.s32 	%r1308, %r11, 3, %r1307;
	cvta.to.global.u64 	%rd379, %rd1529;
	mul.wide.s32 	%rd380, %r1308, 4;
	add.s64 	%rd381, %rd379, %rd380;
	ld.global.f32 	%f810, [%rd381];
	ld.global.f32 	%f811, [%rd381+4];
	ld.global.f32 	%f49, [%rd381+8];
	abs.f32 	%f812, %f810;
	abs.f32 	%f813, %f811;
	setp.gt.f32 	%p31, %f813, %f812;
	selp.f32 	%f814, %f813, %f812, %p31;
	selp.f32 	%f815, %f812, %f813, %p31;
	div.rn.f32 	%f816, %f815, %f814;
	mul.f32 	%f817, %f816, %f816;
	fma.rn.f32 	%f818, %f817, 0f3B33710B, 0fBC807748;
	fma.rn.f32 	%f819, %f818, %f817, 0f3D2CDAB2;
	fma.rn.f32 	%f820, %f819, %f817, 0fBD992D10;
	fma.rn.f32 	%f821, %f820, %f817, 0f3DD9EA6C;
	fma.rn.f32 	%f822, %f821, %f817, 0fBE117CB1;
	fma.rn.f32 	%f823, %f822, %f817, 0f3E4CBCE0;
	fma.rn.f32 	%f824, %f823, %f817, 0fBEAAAA7D;
	mul.f32 	%f825, %f817, %f824;
	fma.rn.f32 	%f826, %f825, %f816, %f816;
	neg.f32 	%f827, %f826;
	fma.rn.f32 	%f828, 0f3F6EE581, 0f3FD774EB, %f827;
	selp.f32 	%f829, %f828, %f826, %p31;
	selp.f32 	%f830, 0f3F6EE581, 0f3FEEE581, %p31;
	selp.f32 	%f831, %f826, %f827, %p31;
	mov.b32 	%r1309, %f810;
	fma.rn.f32 	%f832, %f830, 0f3FD774EB, %f831;
	setp.lt.s32 	%p32, %r1309, 0;
	selp.f32 	%f833, %f832, %f829, %p32;
	add.f32 	%f834, %f812, %f813;
	setp.eq.f32 	%p33, %f814, 0f00000000;
	setp.eq.f32 	%p34, %f812, %f813;
	selp.f32 	%f835, 0f4016CBE4, 0f3F490FDB, %p32;
	selp.f32 	%f836, %f835, %f833, %p34;
	selp.f32 	%f837, 0f40490FDB, 0f00000000, %p32;
	abs.f32 	%f838, %f834;
	setp.nan.f32 	%p35, %f838, %f838;
	sub.f32 	%f50, %f45, %f810;
	sub.f32 	%f51, %f46, %f811;
	add.s32 	%r3830, %r11, 1;
	ld.global.f32 	%f52, [%rd381+12];
	ld.global.f32 	%f53, [%rd381+16];
	ld.global.f32 	%f54, [%rd381+20];
	selp.f32 	%f839, %f837, %f836, %p33;
	copysign.f32 	%f840, %f811, %f839;
	selp.f32 	%f55, %f834, %f840, %p35;
	mul.f32 	%f841, %f55, 0f3F22F983;
	cvt.rni.s32.f32 	%r4081, %f841;
	cvt.rn.f32.s32 	%f842, %r4081;
	fma.rn.f32 	%f843, %f842, 0fBFC90FDA, %f55;
	fma.rn.f32 	%f844, %f842, 0fB3A22168, %f843;
	fma.rn.f32 	%f4133, %f842, 0fA7C234C5, %f844;
	abs.f32 	%f57, %f55;
	setp.ltu.f32 	%p36, %f57, 0f47CE4780;
	mov.u32 	%r3835, %r4081;
	mov.f32 	%f4056, %f4133;
	@%p36 bra 	$L__BB0_31;
	setp.neu.f32 	%p37, %f57, 0f7F800000;
	@%p37 bra 	$L__BB0_26;
	mov.f32 	%f847, 0f00000000;
	mul.rn.f32 	%f4056, %f55, %f847;
	mov.b32 	%r3835, 0;
	bra.uni 	$L__BB0_31;
$L__BB0_26:
	mov.b32 	%r15, %f55;
	shl.b32 	%r1311, %r15, 8;
	or.b32  	%r16, %r1311, -2147483648;
	mov.b64 	%rd1535, 0;
	mov.b32 	%r3832, 0;
$L__BB0_27:
	.pragma "nounroll";
	mul.wide.u32 	%rd383, %r3832, 4;
	mov.u64 	%rd384, __cudart_i2opi_f;
	add.s64 	%rd385, %rd384, %rd383;
	ld.global.nc.u32 	%r1312, [%rd385];
	mad.wide.u32 	%rd386, %r1312, %r16, %rd1535;
	shr.u64 	%rd1535, %rd386, 32;
	add.s64 	%rd387, %rd43, %rd383;
	st.local.u32 	[%rd387], %rd386;
	add.s32 	%r3832, %r3832, 1;
	setp.ne.s32 	%p38, %r3832, 6;
	@%p38 bra 	$L__BB0_27;
	shr.u32 	%r1313, %r15, 23;
	st.local.u32 	[%rd43+24], %rd1535;
	and.b32  	%r19, %r1313, 31;
	and.b32  	%r1314, %r1313, 224;
	add.s32 	%r1315, %r1314, -128;
	shr.u32 	%r1316, %r1315, 5;
	mul.wide.u32 	%rd388, %r1316, 4;
	sub.s64 	%rd46, %rd43, %rd388;
	ld.local.u32 	%r3833, [%rd46+24];
	ld.local.u32 	%r3834, [%rd46+20];
	setp.eq.s32 	%p39, %r19, 0;
	@%p39 bra 	$L__BB0_30;
	shf.l.wrap.b32 	%r3833, %r3834, %r3833, %r19;
	ld.local.u32 	%r1317, [%rd46+16];
	shf.l.wrap.b32 	%r3834, %r1317, %r3834, %r19;
$L__BB0_30:
	shr.u32 	%r1318, %r3833, 30;
	shf.l.wrap.b32 	%r1319, %r3834, %r3833, 2;
	shl.b32 	%r1320, %r3834, 2;
	shr.u32 	%r1321, %r1319, 31;
	add.s32 	%r1322, %r1321, %r1318;
	neg.s32 	%r1323, %r1322;
	setp.lt.s32 	%p40, %r15, 0;
	selp.b32 	%r3835, %r1323, %r1322, %p40;
	xor.b32  	%r1324, %r1319, %r15;
	shr.s32 	%r1325, %r1319, 31;
	xor.b32  	%r1326, %r1325, %r1319;
	xor.b32  	%r1327, %r1325, %r1320;
	cvt.u64.u32 	%rd389, %r1326;
	shl.b64 	%rd390, %rd389, 32;
	cvt.u64.u32 	%rd391, %r1327;
	or.b64  	%rd392, %rd390, %rd391;
	cvt.rn.f64.s64 	%fd8, %rd392;
	mul.f64 	%fd9, %fd8, 0d3BF921FB54442D19;
	cvt.rn.f32.f64 	%f845, %fd9;
	neg.f32 	%f846, %f845;
	setp.lt.s32 	%p41, %r1324, 0;
	selp.f32 	%f4056, %f846, %f845, %p41;
$L__BB0_31:
	add.s32 	%r1329, %r3835, 1;
	mul.rn.f32 	%f848, %f4056, %f4056;
	and.b32  	%r1330, %r3835, 1;
	setp.eq.b32 	%p43, %r1330, 1;
	selp.f32 	%f849, %f4056, 0f3F800000, %p43;
	fma.rn.f32 	%f850, %f848, %f849, 0f00000000;
	fma.rn.f32 	%f851, %f848, 0f37CBAC00, 0fBAB607ED;
	selp.f32 	%f852, 0fB94D4153, %f851, %p43;
	selp.f32 	%f853, 0f3C0885E4, 0f3D2AAABB, %p43;
	fma.rn.f32 	%f854, %f852, %f848, %f853;
	selp.f32 	%f855, 0fBE2AAAA8, 0fBEFFFFFF, %p43;
	fma.rn.f32 	%f856, %f854, %f848, %f855;
	fma.rn.f32 	%f857, %f856, %f850, %f849;
	and.b32  	%r1331, %r1329, 2;
	setp.eq.s32 	%p44, %r1331, 0;
	mov.f32 	%f858, 0f00000000;
	sub.f32 	%f859, %f858, %f857;
	selp.f32 	%f61, %f857, %f859, %p44;
	mov.u32 	%r3839, %r4081;
	mov.f32 	%f4057, %f4133;
	@%p36 bra 	$L__BB0_39;
	setp.neu.f32 	%p45, %f57, 0f7F800000;
	@%p45 bra 	$L__BB0_34;
	mov.f32 	%f862, 0f00000000;
	mul.rn.f32 	%f4057, %f55, %f862;
	mov.b32 	%r3839, 0;
	bra.uni 	$L__BB0_39;
$L__BB0_34:
	mov.b32 	%r28, %f55;
	shl.b32 	%r1333, %r28, 8;
	or.b32  	%r29, %r1333, -2147483648;
	mov.b64 	%rd1536, 0;
	mov.b32 	%r3836, 0;
$L__BB0_35:
	.pragma "nounroll";
	mul.wide.u32 	%rd394, %r3836, 4;
	mov.u64 	%rd395, __cudart_i2opi_f;
	add.s64 	%rd396, %rd395, %rd394;
	ld.global.nc.u32 	%r1334, [%rd396];
	mad.wide.u32 	%rd397, %r1334, %r29, %rd1536;
	shr.u64 	%rd1536, %rd397, 32;
	add.s64 	%rd398, %rd42, %rd394;
	st.local.u32 	[%rd398], %rd397;
	add.s32 	%r3836, %r3836, 1;
	setp.ne.s32 	%p46, %r3836, 6;
	@%p46 bra 	$L__BB0_35;
	shr.u32 	%r1335, %r28, 23;
	st.local.u32 	[%rd42+24], %rd1536;
	and.b32  	%r32, %r1335, 31;
	and.b32  	%r1336, %r1335, 224;
	add.s32 	%r1337, %r1336, -128;
	shr.u32 	%r1338, %r1337, 5;
	mul.wide.u32 	%rd399, %r1338, 4;
	sub.s64 	%rd49, %rd42, %rd399;
	ld.local.u32 	%r3837, [%rd49+24];
	ld.local.u32 	%r3838, [%rd49+20];
	setp.eq.s32 	%p47, %r32, 0;
	@%p47 bra 	$L__BB0_38;
	shf.l.wrap.b32 	%r3837, %r3838, %r3837, %r32;
	ld.local.u32 	%r1339, [%rd49+16];
	shf.l.wrap.b32 	%r3838, %r1339, %r3838, %r32;
$L__BB0_38:
	shr.u32 	%r1340, %r3837, 30;
	shf.l.wrap.b32 	%r1341, %r3838, %r3837, 2;
	shl.b32 	%r1342, %r3838, 2;
	shr.u32 	%r1343, %r1341, 31;
	add.s32 	%r1344, %r1343, %r1340;
	neg.s32 	%r1345, %r1344;
	setp.lt.s32 	%p48, %r28, 0;
	selp.b32 	%r3839, %r1345, %r1344, %p48;
	xor.b32  	%r1346, %r1341, %r28;
	shr.s32 	%r1347, %r1341, 31;
	xor.b32  	%r1348, %r1347, %r1341;
	xor.b32  	%r1349, %r1347, %r1342;
	cvt.u64.u32 	%rd400, %r1348;
	shl.b64 	%rd401, %rd400, 32;
	cvt.u64.u32 	%rd402, %r1349;
	or.b64  	%rd403, %rd401, %rd402;
	cvt.rn.f64.s64 	%fd10, %rd403;
	mul.f64 	%fd11, %fd10, 0d3BF921FB54442D19;
	cvt.rn.f32.f64 	%f860, %fd11;
	neg.f32 	%f861, %f860;
	setp.lt.s32 	%p49, %r1346, 0;
	selp.f32 	%f4057, %f861, %f860, %p49;
$L__BB0_39:
	abs.f32 	%f65, %f55;
	setp.ltu.f32 	%p50, %f65, 0f47CE4780;
	mul.rn.f32 	%f863, %f4057, %f4057;
	and.b32  	%r1351, %r3839, 1;
	setp.eq.b32 	%p51, %r1351, 1;
	selp.f32 	%f864, 0f3F800000, %f4057, %p51;
	fma.rn.f32 	%f865, %f863, %f864, 0f00000000;
	fma.rn.f32 	%f866, %f863, 0f37CBAC00, 0fBAB607ED;
	selp.f32 	%f867, %f866, 0fB94D4153, %p51;
	selp.f32 	%f868, 0f3D2AAABB, 0f3C0885E4, %p51;
	fma.rn.f32 	%f869, %f867, %f863, %f868;
	selp.f32 	%f870, 0fBEFFFFFF, 0fBE2AAAA8, %p51;
	fma.rn.f32 	%f871, %f869, %f863, %f870;
	fma.rn.f32 	%f872, %f871, %f865, %f864;
	and.b32  	%r1352, %r3839, 2;
	setp.eq.s32 	%p52, %r1352, 0;
	mov.f32 	%f873, 0f00000000;
	sub.f32 	%f874, %f873, %f872;
	selp.f32 	%f875, %f872, %f874, %p52;
	mul.f32 	%f876, %f46, %f875;
	fma.rn.f32 	%f66, %f45, %f61, %f876;
	mov.u32 	%r3843, %r4081;
	mov.f32 	%f4058, %f4133;
	@%p50 bra 	$L__BB0_47;
	setp.neu.f32 	%p53, %f65, 0f7F800000;
	@%p53 bra 	$L__BB0_42;
	mov.f32 	%f879, 0f00000000;
	mul.rn.f32 	%f4058, %f55, %f879;
	mov.b32 	%r3843, 0;
	bra.uni 	$L__BB0_47;
$L__BB0_42:
	mov.b32 	%r41, %f55;
	shl.b32 	%r1354, %r41, 8;
	or.b32  	%r42, %r1354, -2147483648;
	mov.b64 	%rd1537, 0;
	mov.b32 	%r3840, 0;
$L__BB0_43:
	.pragma "nounroll";
	mul.wide.u32 	%rd405, %r3840, 4;
	mov.u64 	%rd406, __cudart_i2opi_f;
	add.s64 	%rd407, %rd406, %rd405;
	ld.global.nc.u32 	%r1355, [%rd407];
	mad.wide.u32 	%rd408, %r1355, %r42, %rd1537;
	shr.u64 	%rd1537, %rd408, 32;
	add.s64 	%rd409, %rd41, %rd405;
	st.local.u32 	[%rd409], %rd408;
	add.s32 	%r3840, %r3840, 1;
	setp.ne.s32 	%p54, %r3840, 6;
	@%p54 bra 	$L__BB0_43;
	shr.u32 	%r1356, %r41, 23;
	st.local.u32 	[%rd41+24], %rd1537;
	and.b32  	%r45, %r1356, 31;
	and.b32  	%r1357, %r1356, 224;
	add.s32 	%r1358, %r1357, -128;
	shr.u32 	%r1359, %r1358, 5;
	mul.wide.u32 	%rd410, %r1359, 4;
	sub.s64 	%rd52, %rd41, %rd410;
	ld.local.u32 	%r3841, [%rd52+24];
	ld.local.u32 	%r3842, [%rd52+20];
	setp.eq.s32 	%p55, %r45, 0;
	@%p55 bra 	$L__BB0_46;
	shf.l.wrap.b32 	%r3841, %r3842, %r3841, %r45;
	ld.local.u32 	%r1360, [%rd52+16];
	shf.l.wrap.b32 	%r3842, %r1360, %r3842, %r45;
$L__BB0_46:
	shr.u32 	%r1361, %r3841, 30;
	shf.l.wrap.b32 	%r1362, %r3842, %r3841, 2;
	shl.b32 	%r1363, %r3842, 2;
	shr.u32 	%r1364, %r1362, 31;
	add.s32 	%r1365, %r1364, %r1361;
	neg.s32 	%r1366, %r1365;
	setp.lt.s32 	%p56, %r41, 0;
	selp.b32 	%r3843, %r1366, %r1365, %p56;
	xor.b32  	%r1367, %r1362, %r41;
	shr.s32 	%r1368, %r1362, 31;
	xor.b32  	%r1369, %r1368, %r1362;
	xor.b32  	%r1370, %r1368, %r1363;
	cvt.u64.u32 	%rd411, %r1369;
	shl.b64 	%rd412, %rd411, 32;
	cvt.u64.u32 	%rd413, %r1370;
	or.b64  	%rd414, %rd412, %rd413;
	cvt.rn.f64.s64 	%fd12, %rd414;
	mul.f64 	%fd13, %fd12, 0d3BF921FB54442D19;
	cvt.rn.f32.f64 	%f877, %fd13;
	neg.f32 	%f878, %f877;
	setp.lt.s32 	%p57, %r1367, 0;
	selp.f32 	%f4058, %f878, %f877, %p57;
$L__BB0_47:
	add.s32 	%r1372, %r3843, 1;
	mul.rn.f32 	%f881, %f4058, %f4058;
	and.b32  	%r1373, %r3843, 1;
	setp.eq.b32 	%p58, %r1373, 1;
	selp.f32 	%f882, %f4058, 0f3F800000, %p58;
	fma.rn.f32 	%f883, %f881, %f882, 0f00000000;
	fma.rn.f32 	%f884, %f881, 0f37CBAC00, 0fBAB607ED;
	selp.f32 	%f885, 0fB94D4153, %f884, %p58;
	selp.f32 	%f886, 0f3C0885E4, 0f3D2AAABB, %p58;
	fma.rn.f32 	%f887, %f885, %f881, %f886;
	selp.f32 	%f888, 0fBE2AAAA8, 0fBEFFFFFF, %p58;
	fma.rn.f32 	%f889, %f887, %f881, %f888;
	fma.rn.f32 	%f890, %f889, %f883, %f882;
	and.b32  	%r1374, %r1372, 2;
	setp.eq.s32 	%p59, %r1374, 0;
	mov.f32 	%f891, 0f00000000;
	sub.f32 	%f892, %f891, %f890;
	selp.f32 	%f893, %f890, %f892, %p59;
	mul.f32 	%f894, %f66, %f893;
	sub.f32 	%f70, %f45, %f894;
	abs.f32 	%f71, %f70;
	setp.eq.f32 	%p60, %f70, 0f3F800000;
	mov.f32 	%f4059, 0f3F800000;
	@%p60 bra 	$L__BB0_52;
	setp.num.f32 	%p61, %f71, %f71;
	@%p61 bra 	$L__BB0_50;
	mov.f32 	%f950, 0f40000000;
	add.rn.f32 	%f4059, %f70, %f950;
	bra.uni 	$L__BB0_52;
$L__BB0_50:
	setp.lt.f32 	%p62, %f71, 0f00800000;
	mul.f32 	%f895, %f71, 0f4B800000;
	selp.f32 	%f896, %f895, %f71, %p62;
	mov.b32 	%r1375, %f896;
	add.s32 	%r1376, %r1375, -1060439283;
	and.b32  	%r1377, %r1376, -8388608;
	sub.s32 	%r1378, %r1375, %r1377;
	mov.b32 	%f897, %r1378;
	cvt.rn.f32.s32 	%f898, %r1377;
	selp.f32 	%f899, 0fC1C00000, 0f00000000, %p62;
	fma.rn.f32 	%f900, %f898, 0f34000000, %f899;
	add.f32 	%f901, %f897, 0fBF800000;
	add.f32 	%f902, %f897, 0f3F800000;
	rcp.approx.ftz.f32 	%f903, %f902;
	add.f32 	%f904, %f901, %f901;
	mul.f32 	%f905, %f904, %f903;
	mul.f32 	%f906, %f905, %f905;
	neg.f32 	%f907, %f905;
	sub.f32 	%f908, %f901, %f905;
	add.f32 	%f909, %f908, %f908;
	fma.rn.f32 	%f910, %f907, %f901, %f909;
	mul.rn.f32 	%f911, %f903, %f910;
	fma.rn.f32 	%f912, %f906, 0f3A2C32E4, 0f3B52E7DB;
	fma.rn.f32 	%f913, %f912, %f906, 0f3C93BB73;
	fma.rn.f32 	%f914, %f913, %f906, 0f3DF6384F;
	mul.rn.f32 	%f915, %f914, %f906;
	fma.rn.f32 	%f916, %f905, 0f3FB8AA3B, %f900;
	mul.f32 	%f917, %f915, 0f40400000;
	sub.f32 	%f918, %f900, %f916;
	fma.rn.f32 	%f919, %f905, 0f3FB8AA3B, %f918;
	fma.rn.f32 	%f920, %f911, 0f3FB8AA3B, %f919;
	fma.rn.f32 	%f921, %f905, 0f32A55E34, %f920;
	fma.rn.f32 	%f922, %f917, %f911, %f921;
	fma.rn.f32 	%f923, %f915, %f905, %f922;
	add.rn.f32 	%f924, %f916, %f923;
	mov.f32 	%f925, 0f40000000;
	mul.rn.f32 	%f926, %f924, %f925;
	cvt.rni.f32.f32 	%f927, %f926;
	sub.f32 	%f928, %f926, %f927;
	neg.f32 	%f929, %f926;
	fma.rn.f32 	%f930, %f924, 0f40000000, %f929;
	neg.f32 	%f931, %f916;
	add.rn.f32 	%f932, %f924, %f931;
	neg.f32 	%f933, %f932;
	add.rn.f32 	%f934, %f923, %f933;
	fma.rn.f32 	%f935, %f934, 0f40000000, %f930;
	add.f32 	%f936, %f928, %f935;
	setp.gt.f32 	%p63, %f927, 0f00000000;
	selp.b32 	%r1379, 0, -2097152000, %p63;
	setp.neu.f32 	%p64, %f70, 0f00000000;
	setp.neu.f32 	%p65, %f71, 0f7F800000;
	setp.lt.f32 	%p66, %f926, 0f00000000;
	selp.f32 	%f937, 0f00000000, 0f7F800000, %p66;
	abs.f32 	%f938, %f926;
	setp.gt.f32 	%p67, %f938, 0f43180000;
	cvt.rzi.s32.f32 	%r1380, %f927;
	shl.b32 	%r1381, %r1380, 23;
	sub.s32 	%r1382, %r1381, %r1379;
	mov.b32 	%f939, %r1382;
	add.s32 	%r1383, %r1379, 2130706432;
	mov.b32 	%f940, %r1383;
	fma.rn.f32 	%f941, %f936, 0f391FCB8E, 0f3AAF85ED;
	fma.rn.f32 	%f942, %f941, %f936, 0f3C1D9856;
	fma.rn.f32 	%f943, %f942, %f936, 0f3D6357BB;
	fma.rn.f32 	%f944, %f943, %f936, 0f3E75FDEC;
	fma.rn.f32 	%f945, %f944, %f936, 0f3F317218;
	fma.rn.f32 	%f946, %f945, %f936, 0f3F800000;
	mul.f32 	%f947, %f946, %f940;
	mul.f32 	%f948, %f947, %f939;
	selp.f32 	%f4059, %f937, %f948, %p67;
	and.pred  	%p68, %p64, %p65;
	@%p68 bra 	$L__BB0_52;
	add.f32 	%f949, %f70, %f70;
	mov.b32 	%r1384, %f949;
	and.b32  	%r1385, %r1384, 2147483647;
	mov.b32 	%f4059, %r1385;
$L__BB0_52:
	abs.f32 	%f76, %f55;
	setp.ltu.f32 	%p69, %f76, 0f47CE4780;
	mov.u32 	%r3847, %r4081;
	mov.f32 	%f4060, %f4133;
	@%p69 bra 	$L__BB0_60;
	setp.neu.f32 	%p70, %f76, 0f7F800000;
	@%p70 bra 	$L__BB0_55;
	mov.f32 	%f953, 0f00000000;
	mul.rn.f32 	%f4060, %f55, %f953;
	mov.b32 	%r3847, 0;
	bra.uni 	$L__BB0_60;
$L__BB0_55:
	mov.b32 	%r54, %f55;
	shl.b32 	%r1387, %r54, 8;
	or.b32  	%r55, %r1387, -2147483648;
	mov.b64 	%rd1538, 0;
	mov.b32 	%r3844, 0;
$L__BB0_56:
	.pragma "nounroll";
	mul.wide.u32 	%rd416, %r3844, 4;
	mov.u64 	%rd417, __cudart_i2opi_f;
	add.s64 	%rd418, %rd417, %rd416;
	ld.global.nc.u32 	%r1388, [%rd418];
	mad.wide.u32 	%rd419, %r1388, %r55, %rd1538;
	shr.u64 	%rd1538, %rd419, 32;
	add.s64 	%rd420, %rd40, %rd416;
	st.local.u32 	[%rd420], %rd419;
	add.s32 	%r3844, %r3844, 1;
	setp.ne.s32 	%p71, %r3844, 6;
	@%p71 bra 	$L__BB0_56;
	shr.u32 	%r1389, %r54, 23;
	st.local.u32 	[%rd40+24], %rd1538;
	and.b32  	%r58, %r1389, 31;
	and.b32  	%r1390, %r1389, 224;
	add.s32 	%r1391, %r1390, -128;
	shr.u32 	%r1392, %r1391, 5;
	mul.wide.u32 	%rd421, %r1392, 4;
	sub.s64 	%rd55, %rd40, %rd421;
	ld.local.u32 	%r3845, [%rd55+24];
	ld.local.u32 	%r3846, [%rd55+20];
	setp.eq.s32 	%p72, %r58, 0;
	@%p72 bra 	$L__BB0_59;
	shf.l.wrap.b32 	%r3845, %r3846, %r3845, %r58;
	ld.local.u32 	%r1393, [%rd55+16];
	shf.l.wrap.b32 	%r3846, %r1393, %r3846, %r58;
$L__BB0_59:
	shr.u32 	%r1394, %r3845, 30;
	shf.l.wrap.b32 	%r1395, %r3846, %r3845, 2;
	shl.b32 	%r1396, %r3846, 2;
	shr.u32 	%r1397, %r1395, 31;
	add.s32 	%r1398, %r1397, %r1394;
	neg.s32 	%r1399, %r1398;
	setp.lt.s32 	%p73, %r54, 0;
	selp.b32 	%r3847, %r1399, %r1398, %p73;
	xor.b32  	%r1400, %r1395, %r54;
	shr.s32 	%r1401, %r1395, 31;
	xor.b32  	%r1402, %r1401, %r1395;
	xor.b32  	%r1403, %r1401, %r1396;
	cvt.u64.u32 	%rd422, %r1402;
	shl.b64 	%rd423, %rd422, 32;
	cvt.u64.u32 	%rd424, %r1403;
	or.b64  	%rd425, %rd423, %rd424;
	cvt.rn.f64.s64 	%fd14, %rd425;
	mul.f64 	%fd15, %fd14, 0d3BF921FB54442D19;
	cvt.rn.f32.f64 	%f951, %fd15;
	neg.f32 	%f952, %f951;
	setp.lt.s32 	%p74, %r1400, 0;
	selp.f32 	%f4060, %f952, %f951, %p74;
$L__BB0_60:
	mul.rn.f32 	%f955, %f4060, %f4060;
	and.b32  	%r1405, %r3847, 1;
	setp.eq.b32 	%p75, %r1405, 1;
	selp.f32 	%f956, 0f3F800000, %f4060, %p75;
	fma.rn.f32 	%f957, %f955, %f956, 0f00000000;
	fma.rn.f32 	%f958, %f955, 0f37CBAC00, 0fBAB607ED;
	selp.f32 	%f959, %f958, 0fB94D4153, %p75;
	selp.f32 	%f960, 0f3D2AAABB, 0f3C0885E4, %p75;
	fma.rn.f32 	%f961, %f959, %f955, %f960;
	selp.f32 	%f962, 0fBEFFFFFF, 0fBE2AAAA8, %p75;
	fma.rn.f32 	%f963, %f961, %f955, %f962;
	fma.rn.f32 	%f964, %f963, %f957, %f956;
	and.b32  	%r1406, %r3847, 2;
	setp.eq.s32 	%p76, %r1406, 0;
	mov.f32 	%f965, 0f00000000;
	sub.f32 	%f966, %f965, %f964;
	selp.f32 	%f967, %f964, %f966, %p76;
	mul.f32 	%f968, %f66, %f967;
	sub.f32 	%f80, %f46, %f968;
	abs.f32 	%f81, %f80;
	setp.eq.f32 	%p77, %f80, 0f3F800000;
	mov.f32 	%f4061, 0f3F800000;
	@%p77 bra 	$L__BB0_65;
	setp.num.f32 	%p78, %f81, %f81;
	@%p78 bra 	$L__BB0_63;
	mov.f32 	%f1024, 0f40000000;
	add.rn.f32 	%f4061, %f80, %f1024;
	bra.uni 	$L__BB0_65;
$L__BB0_63:
	setp.lt.f32 	%p79, %f81, 0f00800000;
	mul.f32 	%f969, %f81, 0f4B800000;
	selp.f32 	%f970, %f969, %f81, %p79;
	mov.b32 	%r1407, %f970;
	add.s32 	%r1408, %r1407, -1060439283;
	and.b32  	%r1409, %r1408, -8388608;
	sub.s32 	%r1410, %r1407, %r1409;
	mov.b32 	%f971, %r1410;
	cvt.rn.f32.s32 	%f972, %r1409;
	selp.f32 	%f973, 0fC1C00000, 0f00000000, %p79;
	fma.rn.f32 	%f974, %f972, 0f34000000, %f973;
	add.f32 	%f975, %f971, 0fBF800000;
	add.f32 	%f976, %f971, 0f3F800000;
	rcp.approx.ftz.f32 	%f977, %f976;
	add.f32 	%f978, %f975, %f975;
	mul.f32 	%f979, %f978, %f977;
	mul.f32 	%f980, %f979, %f979;
	neg.f32 	%f981, %f979;
	sub.f32 	%f982, %f975, %f979;
	add.f32 	%f983, %f982, %f982;
	fma.rn.f32 	%f984, %f981, %f975, %f983;
	mul.rn.f32 	%f985, %f977, %f984;
	fma.rn.f32 	%f986, %f980, 0f3A2C32E4, 0f3B52E7DB;
	fma.rn.f32 	%f987, %f986, %f980, 0f3C93BB73;
	fma.rn.f32 	%f988, %f987, %f980, 0f3DF6384F;
	mul.rn.f32 	%f989, %f988, %f980;
	fma.rn.f32 	%f990, %f979, 0f3FB8AA3B, %f974;
	mul.f32 	%f991, %f989, 0f40400000;
	sub.f32 	%f992, %f974, %f990;
	fma.rn.f32 	%f993, %f979, 0f3FB8AA3B, %f992;
	fma.rn.f32 	%f994, %f985, 0f3FB8AA3B, %f993;
	fma.rn.f32 	%f995, %f979, 0f32A55E34, %f994;
	fma.rn.f32 	%f996, %f991, %f985, %f995;
	fma.rn.f32 	%f997, %f989, %f979, %f996;
	add.rn.f32 	%f998, %f990, %f997;
	mov.f32 	%f999, 0f40000000;
	mul.rn.f32 	%f1000, %f998, %f999;
	cvt.rni.f32.f32 	%f1001, %f1000;
	sub.f32 	%f1002, %f1000, %f1001;
	neg.f32 	%f1003, %f1000;
	fma.rn.f32 	%f1004, %f998, 0f40000000, %f1003;
	neg.f32 	%f1005, %f990;
	add.rn.f32 	%f1006, %f998, %f1005;
	neg.f32 	%f1007, %f1006;
	add.rn.f32 	%f1008, %f997, %f1007;
	fma.rn.f32 	%f1009, %f1008, 0f40000000, %f1004;
	add.f32 	%f1010, %f1002, %f1009;
	setp.gt.f32 	%p80, %f1001, 0f00000000;
	selp.b32 	%r1411, 0, -2097152000, %p80;
	setp.neu.f32 	%p81, %f80, 0f00000000;
	setp.neu.f32 	%p82, %f81, 0f7F800000;
	setp.lt.f32 	%p83, %f1000, 0f00000000;
	selp.f32 	%f1011, 0f00000000, 0f7F800000, %p83;
	abs.f32 	%f1012, %f1000;
	setp.gt.f32 	%p84, %f1012, 0f43180000;
	cvt.rzi.s32.f32 	%r1412, %f1001;
	shl.b32 	%r1413, %r1412, 23;
	sub.s32 	%r1414, %r1413, %r1411;
	mov.b32 	%f1013, %r1414;
	add.s32 	%r1415, %r1411, 2130706432;
	mov.b32 	%f1014, %r1415;
	fma.rn.f32 	%f1015, %f1010, 0f391FCB8E, 0f3AAF85ED;
	fma.rn.f32 	%f1016, %f1015, %f1010, 0f3C1D9856;
	fma.rn.f32 	%f1017, %f1016, %f1010, 0f3D6357BB;
	fma.rn.f32 	%f1018, %f1017, %f1010, 0f3E75FDEC;
	fma.rn.f32 	%f1019, %f1018, %f1010, 0f3F317218;
	fma.rn.f32 	%f1020, %f1019, %f1010, 0f3F800000;
	mul.f32 	%f1021, %f1020, %f1014;
	mul.f32 	%f1022, %f1021, %f1013;
	selp.f32 	%f4061, %f1011, %f1022, %p84;
	and.pred  	%p85, %p81, %p82;
	@%p85 bra 	$L__BB0_65;
	add.f32 	%f1023, %f80, %f80;
	mov.b32 	%r1416, %f1023;
	and.b32  	%r1417, %r1416, 2147483647;
	mov.b32 	%f4061, %r1417;
$L__BB0_65:
	abs.f32 	%f86, %f55;
	add.f32 	%f1025, %f4059, %f4061;
	mul.f32 	%f1026, %f47, %f47;
	setp.ltu.f32 	%p86, %f1025, %f1026;
	@%p86 bra 	$L__BB0_83;
	setp.ltu.f32 	%p87, %f86, 0f47CE4780;
	mov.u32 	%r3851, %r4081;
	mov.f32 	%f4062, %f4133;
	@%p87 bra 	$L__BB0_74;
	setp.neu.f32 	%p88, %f86, 0f7F800000;
	@%p88 bra 	$L__BB0_69;
	mov.f32 	%f1029, 0f00000000;
	mul.rn.f32 	%f4062, %f55, %f1029;
	mov.b32 	%r3851, 0;
	bra.uni 	$L__BB0_74;
$L__BB0_69:
	mov.b32 	%r67, %f55;
	shl.b32 	%r1419, %r67, 8;
	or.b32  	%r68, %r1419, -2147483648;
	mov.b64 	%rd1539, 0;
	mov.b32 	%r3848, 0;
$L__BB0_70:
	.pragma "nounroll";
	mul.wide.u32 	%rd427, %r3848, 4;
	mov.u64 	%rd428, __cudart_i2opi_f;
	add.s64 	%rd429, %rd428, %rd427;
	ld.global.nc.u32 	%r1420, [%rd429];
	mad.wide.u32 	%rd430, %r1420, %r68, %rd1539;
	shr.u64 	%rd1539, %rd430, 32;
	add.s64 	%rd431, %rd39, %rd427;
	st.local.u32 	[%rd431], %rd430;
	add.s32 	%r3848, %r3848, 1;
	setp.ne.s32 	%p89, %r3848, 6;
	@%p89 bra 	$L__BB0_70;
	shr.u32 	%r1421, %r67, 23;
	st.local.u32 	[%rd39+24], %rd1539;
	and.b32  	%r71, %r1421, 31;
	and.b32  	%r1422, %r1421, 224;
	add.s32 	%r1423, %r1422, -128;
	shr.u32 	%r1424, %r1423, 5;
	mul.wide.u32 	%rd432, %r1424, 4;
	sub.s64 	%rd58, %rd39, %rd432;
	ld.local.u32 	%r3849, [%rd58+24];
	ld.local.u32 	%r3850, [%rd58+20];
	setp.eq.s32 	%p90, %r71, 0;
	@%p90 bra 	$L__BB0_73;
	shf.l.wrap.b32 	%r3849, %r3850, %r3849, %r71;
	ld.local.u32 	%r1425, [%rd58+16];
	shf.l.wrap.b32 	%r3850, %r1425, %r3850, %r71;
$L__BB0_73:
	shr.u32 	%r1426, %r3849, 30;
	shf.l.wrap.b32 	%r1427, %r3850, %r3849, 2;
	shl.b32 	%r1428, %r3850, 2;
	shr.u32 	%r1429, %r1427, 31;
	add.s32 	%r1430, %r1429, %r1426;
	neg.s32 	%r1431, %r1430;
	setp.lt.s32 	%p91, %r67, 0;
	selp.b32 	%r3851, %r1431, %r1430, %p91;
	xor.b32  	%r1432, %r1427, %r67;
	shr.s32 	%r1433, %r1427, 31;
	xor.b32  	%r1434, %r1433, %r1427;
	xor.b32  	%r1435, %r1433, %r1428;
	cvt.u64.u32 	%rd433, %r1434;
	shl.b64 	%rd434, %rd433, 32;
	cvt.u64.u32 	%rd435, %r1435;
	or.b64  	%rd436, %rd434, %rd435;
	cvt.rn.f64.s64 	%fd16, %rd436;
	mul.f64 	%fd17, %fd16, 0d3BF921FB54442D19;
	cvt.rn.f32.f64 	%f1027, %fd17;
	neg.f32 	%f1028, %f1027;
	setp.lt.s32 	%p92, %r1432, 0;
	selp.f32 	%f4062, %f1028, %f1027, %p92;
$L__BB0_74:
	abs.f32 	%f90, %f55;
	setp.ltu.f32 	%p93, %f90, 0f47CE4780;
	mul.rn.f32 	%f1030, %f4062, %f4062;
	and.b32  	%r1437, %r3851, 1;
	setp.eq.b32 	%p94, %r1437, 1;
	selp.f32 	%f1031, 0f3F800000, %f4062, %p94;
	fma.rn.f32 	%f1032, %f1030, %f1031, 0f00000000;
	fma.rn.f32 	%f1033, %f1030, 0f37CBAC00, 0fBAB607ED;
	selp.f32 	%f1034, %f1033, 0fB94D4153, %p94;
	selp.f32 	%f1035, 0f3D2AAABB, 0f3C0885E4, %p94;
	fma.rn.f32 	%f1036, %f1034, %f1030, %f1035;
	selp.f32 	%f1037, 0fBEFFFFFF, 0fBE2AAAA8, %p94;
	fma.rn.f32 	%f1038, %f1036, %f1030, %f1037;
	fma.rn.f32 	%f1039, %f1038, %f1032, %f1031;
	and.b32  	%r1438, %r3851, 2;
	setp.eq.s32 	%p95, %r1438, 0;
	mov.f32 	%f1040, 0f00000000;
	sub.f32 	%f1041, %f1040, %f1039;
	selp.f32 	%f1042, %f1039, %f1041, %p95;
	mul.f32 	%f91, %f66, %f1042;
	mov.u32 	%r3855, %r4081;
	mov.f32 	%f4063, %f4133;
	@%p93 bra 	$L__BB0_82;
	setp.neu.f32 	%p96, %f90, 0f7F800000;
	@%p96 bra 	$L__BB0_77;
	mov.f32 	%f1045, 0f00000000;
	mul.rn.f32 	%f4063, %f55, %f1045;
	mov.b32 	%r3855, 0;
	bra.uni 	$L__BB0_82;
$L__BB0_77:
	mov.b32 	%r80, %f55;
	shl.b32 	%r1440, %r80, 8;
	or.b32  	%r81, %r1440, -2147483648;
	mov.b64 	%rd1540, 0;
	mov.b32 	%r3852, 0;
$L__BB0_78:
	.pragma "nounroll";
	mul.wide.u32 	%rd438, %r3852, 4;
	mov.u64 	%rd439, __cudart_i2opi_f;
	add.s64 	%rd440, %rd439, %rd438;
	ld.global.nc.u32 	%r1441, [%rd440];
	mad.wide.u32 	%rd441, %r1441, %r81, %rd1540;
	shr.u64 	%rd1540, %rd441, 32;
	add.s64 	%rd442, %rd38, %rd438;
	st.local.u32 	[%rd442], %rd441;
	add.s32 	%r3852, %r3852, 1;
	setp.ne.s32 	%p97, %r3852, 6;
	@%p97 bra 	$L__BB0_78;
	shr.u32 	%r1442, %r80, 23;
	st.local.u32 	[%rd38+24], %rd1540;
	and.b32  	%r84, %r1442, 31;
	and.b32  	%r1443, %r1442, 224;
	add.s32 	%r1444, %r1443, -128;
	shr.u32 	%r1445, %r1444, 5;
	mul.wide.u32 	%rd443, %r1445, 4;
	sub.s64 	%rd61, %rd38, %rd443;
	ld.local.u32 	%r3853, [%rd61+24];
	ld.local.u32 	%r3854, [%rd61+20];
	setp.eq.s32 	%p98, %r84, 0;
	@%p98 bra 	$L__BB0_81;
	shf.l.wrap.b32 	%r3853, %r3854, %r3853, %r84;
	ld.local.u32 	%r1446, [%rd61+16];
	shf.l.wrap.b32 	%r3854, %r1446, %r3854, %r84;
$L__BB0_81:
	shr.u32 	%r1447, %r3853, 30;
	shf.l.wrap.b32 	%r1448, %r3854, %r3853, 2;
	shl.b32 	%r1449, %r3854, 2;
	shr.u32 	%r1450, %r1448, 31;
	add.s32 	%r1451, %r1450, %r1447;
	neg.s32 	%r1452, %r1451;
	setp.lt.s32 	%p99, %r80, 0;
	selp.b32 	%r3855, %r1452, %r1451, %p99;
	xor.b32  	%r1453, %r1448, %r80;
	shr.s32 	%r1454, %r1448, 31;
	xor.b32  	%r1455, %r1454, %r1448;
	xor.b32  	%r1456, %r1454, %r1449;
	cvt.u64.u32 	%rd444, %r1455;
	shl.b64 	%rd445, %rd444, 32;
	cvt.u64.u32 	%rd446, %r1456;
	or.b64  	%rd447, %rd445, %rd446;
	cvt.rn.f64.s64 	%fd18, %rd447;
	mul.f64 	%fd19, %fd18, 0d3BF921FB54442D19;
	cvt.rn.f32.f64 	%f1043, %fd19;
	neg.f32 	%f1044, %f1043;
	setp.lt.s32 	%p100, %r1453, 0;
	selp.f32 	%f4063, %f1044, %f1043, %p100;
$L__BB0_82:
	sub.f32 	%f1046, %f91, %f46;
	add.s32 	%r1458, %r3855, 1;
	mul.rn.f32 	%f1047, %f4063, %f4063;
	and.b32  	%r1459, %r3855, 1;
	setp.eq.b32 	%p101, %r1459, 1;
	selp.f32 	%f1048, %f4063, 0f3F800000, %p101;
	fma.rn.f32 	%f1049, %f1047, %f1048, 0f00000000;
	fma.rn.f32 	%f1050, %f1047, 0f37CBAC00, 0fBAB607ED;
	selp.f32 	%f1051, 0fB94D4153, %f1050, %p101;
	selp.f32 	%f1052, 0f3C0885E4, 0f3D2AAABB, %p101;
	fma.rn.f32 	%f1053, %f1051, %f1047, %f1052;
	selp.f32 	%f1054, 0fBE2AAAA8, 0fBEFFFFFF, %p101;
	fma.rn.f32 	%f1055, %f1053, %f1047, %f1054;
	fma.rn.f32 	%f1056, %f1055, %f1049, %f1048;
	and.b32  	%r1460, %r1458, 2;
	setp.eq.s32 	%p102, %r1460, 0;
	mov.f32 	%f1057, 0f00000000;
	sub.f32 	%f1058, %f1057, %f1056;
	selp.f32 	%f1059, %f1056, %f1058, %p102;
	mul.f32 	%f1060, %f66, %f1059;
	sub.f32 	%f1061, %f1060, %f45;
	abs.f32 	%f1062, %f1061;
	abs.f32 	%f1063, %f1046;
	setp.gt.f32 	%p103, %f1063, %f1062;
	selp.f32 	%f1064, %f1063, %f1062, %p103;
	selp.f32 	%f1065, %f1062, %f1063, %p103;
	div.rn.f32 	%f1066, %f1065, %f1064;
	mul.f32 	%f1067, %f1066, %f1066;
	fma.rn.f32 	%f1068, %f1067, 0f3B33710B, 0fBC807748;
	fma.rn.f32 	%f1069, %f1068, %f1067, 0f3D2CDAB2;
	fma.rn.f32 	%f1070, %f1069, %f1067, 0fBD992D10;
	fma.rn.f32 	%f1071, %f1070, %f1067, 0f3DD9EA6C;
	fma.rn.f32 	%f1072, %f1071, %f1067, 0fBE117CB1;
	fma.rn.f32 	%f1073, %f1072, %f1067, 0f3E4CBCE0;
	fma.rn.f32 	%f1074, %f1073, %f1067, 0fBEAAAA7D;
	mul.f32 	%f1075, %f1067, %f1074;
	fma.rn.f32 	%f1076, %f1075, %f1066, %f1066;
	neg.f32 	%f1077, %f1076;
	fma.rn.f32 	%f1078, 0f3F6EE581, 0f3FD774EB, %f1077;
	selp.f32 	%f1079, %f1078, %f1076, %p103;
	selp.f32 	%f1080, 0f3F6EE581, 0f3FEEE581, %p103;
	selp.f32 	%f1081, %f1076, %f1077, %p103;
	mov.b32 	%r1461, %f1061;
	fma.rn.f32 	%f1082, %f1080, 0f3FD774EB, %f1081;
	setp.lt.s32 	%p104, %r1461, 0;
	selp.f32 	%f1083, %f1082, %f1079, %p104;
	add.f32 	%f1084, %f1063, %f1062;
	setp.eq.f32 	%p105, %f1064, 0f00000000;
	selp.f32 	%f1085, 0f40490FDB, 0f00000000, %p104;
	setp.eq.f32 	%p106, %f1062, %f1063;
	selp.f32 	%f1086, 0f4016CBE4, 0f3F490FDB, %p104;
	selp.f32 	%f1087, %f1086, %f1083, %p106;
	selp.f32 	%f1088, %f1085, %f1087, %p105;
	abs.f32 	%f1089, %f1084;
	setp.nan.f32 	%p107, %f1089, %f1089;
	copysign.f32 	%f1090, %f1046, %f1088;
	selp.f32 	%f1091, %f1084, %f1090, %p107;
	neg.f32 	%f4072, %f1091;
	bra.uni 	$L__BB0_150;
$L__BB0_83:
	setp.ltu.f32 	%p108, %f86, 0f47CE4780;
	mov.u32 	%r3859, %r4081;
	mov.f32 	%f4064, %f4133;
	@%p108 bra 	$L__BB0_91;
	setp.neu.f32 	%p109, %f86, 0f7F800000;
	@%p109 bra 	$L__BB0_86;
	mov.f32 	%f1094, 0f00000000;
	mul.rn.f32 	%f4064, %f55, %f1094;
	mov.b32 	%r3859, 0;
	bra.uni 	$L__BB0_91;
$L__BB0_86:
	mov.b32 	%r93, %f55;
	shl.b32 	%r1463, %r93, 8;
	or.b32  	%r94, %r1463, -2147483648;
	mov.b64 	%rd1541, 0;
	mov.b32 	%r3856, 0;
$L__BB0_87:
	.pragma "nounroll";
	mul.wide.u32 	%rd449, %r3856, 4;
	mov.u64 	%rd450, __cudart_i2opi_f;
	add.s64 	%rd451, %rd450, %rd449;
	ld.global.nc.u32 	%r1464, [%rd451];
	mad.wide.u32 	%rd452, %r1464, %r94, %rd1541;
	shr.u64 	%rd1541, %rd452, 32;
	add.s64 	%rd453, %rd37, %rd449;
	st.local.u32 	[%rd453], %rd452;
	add.s32 	%r3856, %r3856, 1;
	setp.ne.s32 	%p110, %r3856, 6;
	@%p110 bra 	$L__BB0_87;
	shr.u32 	%r1465, %r93, 23;
	st.local.u32 	[%rd37+24], %rd1541;
	and.b32  	%r97, %r1465, 31;
	and.b32  	%r1466, %r1465, 224;
	add.s32 	%r1467, %r1466, -128;
	shr.u32 	%r1468, %r1467, 5;
	mul.wide.u32 	%rd454, %r1468, 4;
	sub.s64 	%rd64, %rd37, %rd454;
	ld.local.u32 	%r3857, [%rd64+24];
	ld.local.u32 	%r3858, [%rd64+20];
	setp.eq.s32 	%p111, %r97, 0;
	@%p111 bra 	$L__BB0_90;
	shf.l.wrap.b32 	%r3857, %r3858, %r3857, %r97;
	ld.local.u32 	%r1469, [%rd64+16];
	shf.l.wrap.b32 	%r3858, %r1469, %r3858, %r97;
$L__BB0_90:
	shr.u32 	%r1470, %r3857, 30;
	shf.l.wrap.b32 	%r1471, %r3858, %r3857, 2;
	shl.b32 	%r1472, %r3858, 2;
	shr.u32 	%r1473, %r1471, 31;
	add.s32 	%r1474, %r1473, %r1470;
	neg.s32 	%r1475, %r1474;
	setp.lt.s32 	%p112, %r93, 0;
	selp.b32 	%r3859, %r1475, %r1474, %p112;
	xor.b32  	%r1476, %r1471, %r93;
	shr.s32 	%r1477, %r1471, 31;
	xor.b32  	%r1478, %r1477, %r1471;
	xor.b32  	%r1479, %r1477, %r1472;
	cvt.u64.u32 	%rd455, %r1478;
	shl.b64 	%rd456, %rd455, 32;
	cvt.u64.u32 	%rd457, %r1479;
	or.b64  	%rd458, %rd456, %rd457;
	cvt.rn.f64.s64 	%fd20, %rd458;
	mul.f64 	%fd21, %fd20, 0d3BF921FB54442D19;
	cvt.rn.f32.f64 	%f1092, %fd21;
	neg.f32 	%f1093, %f1092;
	setp.lt.s32 	%p113, %r1476, 0;
	selp.f32 	%f4064, %f1093, %f1092, %p113;
$L__BB0_91:
	add.s32 	%r1481, %r3859, 1;
	mul.rn.f32 	%f1095, %f4064, %f4064;
	and.b32  	%r1482, %r3859, 1;
	setp.eq.b32 	%p115, %r1482, 1;
	selp.f32 	%f1096, %f4064, 0f3F800000, %p115;
	fma.rn.f32 	%f1097, %f1095, %f1096, 0f00000000;
	fma.rn.f32 	%f1098, %f1095, 0f37CBAC00, 0fBAB607ED;
	selp.f32 	%f1099, 0fB94D4153, %f1098, %p115;
	selp.f32 	%f1100, 0f3C0885E4, 0f3D2AAABB, %p115;
	fma.rn.f32 	%f1101, %f1099, %f1095, %f1100;
	selp.f32 	%f1102, 0fBE2AAAA8, 0fBEFFFFFF, %p115;
	fma.rn.f32 	%f1103, %f1101, %f1095, %f1102;
	fma.rn.f32 	%f1104, %f1103, %f1097, %f1096;
	and.b32  	%r1483, %r1481, 2;
	setp.eq.s32 	%p116, %r1483, 0;
	mov.f32 	%f1105, 0f00000000;
	sub.f32 	%f1106, %f1105, %f1104;
	selp.f32 	%f99, %f1104, %f1106, %p116;
	mov.u32 	%r3863, %r4081;
	mov.f32 	%f4065, %f4133;
	@%p108 bra 	$L__BB0_99;
	setp.neu.f32 	%p117, %f86, 0f7F800000;
	@%p117 bra 	$L__BB0_94;
	mov.f32 	%f1109, 0f00000000;
	mul.rn.f32 	%f4065, %f55, %f1109;
	mov.b32 	%r3863, 0;
	bra.uni 	$L__BB0_99;
$L__BB0_94:
	mov.b32 	%r106, %f55;
	shl.b32 	%r1485, %r106, 8;
	or.b32  	%r107, %r1485, -2147483648;
	mov.b64 	%rd1542, 0;
	mov.b32 	%r3860, 0;
$L__BB0_95:
	.pragma "nounroll";
	mul.wide.u32 	%rd460, %r3860, 4;
	mov.u64 	%rd461, __cudart_i2opi_f;
	add.s64 	%rd462, %rd461, %rd460;
	ld.global.nc.u32 	%r1486, [%rd462];
	mad.wide.u32 	%rd463, %r1486, %r107, %rd1542;
	shr.u64 	%rd1542, %rd463, 32;
	add.s64 	%rd464, %rd36, %rd460;
	st.local.u32 	[%rd464], %rd463;
	add.s32 	%r3860, %r3860, 1;
	setp.ne.s32 	%p118, %r3860, 6;
	@%p118 bra 	$L__BB0_95;
	shr.u32 	%r1487, %r106, 23;
	st.local.u32 	[%rd36+24], %rd1542;
	and.b32  	%r110, %r1487, 31;
	and.b32  	%r1488, %r1487, 224;
	add.s32 	%r1489, %r1488, -128;
	shr.u32 	%r1490, %r1489, 5;
	mul.wide.u32 	%rd465, %r1490, 4;
	sub.s64 	%rd67, %rd36, %rd465;
	ld.local.u32 	%r3861, [%rd67+24];
	ld.local.u32 	%r3862, [%rd67+20];
	setp.eq.s32 	%p119, %r110, 0;
	@%p119 bra 	$L__BB0_98;
	shf.l.wrap.b32 	%r3861, %r3862, %r3861, %r110;
	ld.local.u32 	%r1491, [%rd67+16];
	shf.l.wrap.b32 	%r3862, %r1491, %r3862, %r110;
$L__BB0_98:
	shr.u32 	%r1492, %r3861, 30;
	shf.l.wrap.b32 	%r1493, %r3862, %r3861, 2;
	shl.b32 	%r1494, %r3862, 2;
	shr.u32 	%r1495, %r1493, 31;
	add.s32 	%r1496, %r1495, %r1492;
	neg.s32 	%r1497, %r1496;
	setp.lt.s32 	%p120, %r106, 0;
	selp.b32 	%r3863, %r1497, %r1496, %p120;
	xor.b32  	%r1498, %r1493, %r106;
	shr.s32 	%r1499, %r1493, 31;
	xor.b32  	%r1500, %r1499, %r1493;
	xor.b32  	%r1501, %r1499, %r1494;
	cvt.u64.u32 	%rd466, %r1500;
	shl.b64 	%rd467, %rd466, 32;
	cvt.u64.u32 	%rd468, %r1501;
	or.b64  	%rd469, %rd467, %rd468;
	cvt.rn.f64.s64 	%fd22, %rd469;
	mul.f64 	%fd23, %fd22, 0d3BF921FB54442D19;
	cvt.rn.f32.f64 	%f1107, %fd23;
	neg.f32 	%f1108, %f1107;
	setp.lt.s32 	%p121, %r1498, 0;
	selp.f32 	%f4065, %f1108, %f1107, %p121;
$L__BB0_99:
	abs.f32 	%f103, %f55;
	setp.ltu.f32 	%p122, %f103, 0f47CE4780;
	mul.rn.f32 	%f1110, %f4065, %f4065;
	and.b32  	%r1503, %r3863, 1;
	setp.eq.b32 	%p123, %r1503, 1;
	selp.f32 	%f1111, 0f3F800000, %f4065, %p123;
	fma.rn.f32 	%f1112, %f1110, %f1111, 0f00000000;
	fma.rn.f32 	%f1113, %f1110, 0f37CBAC00, 0fBAB607ED;
	selp.f32 	%f1114, %f1113, 0fB94D4153, %p123;
	selp.f32 	%f1115, 0f3D2AAABB, 0f3C0885E4, %p123;
	fma.rn.f32 	%f1116, %f1114, %f1110, %f1115;
	selp.f32 	%f1117, 0fBEFFFFFF, 0fBE2AAAA8, %p123;
	fma.rn.f32 	%f1118, %f1116, %f1110, %f1117;
	fma.rn.f32 	%f1119, %f1118, %f1112, %f1111;
	and.b32  	%r1504, %r3863, 2;
	setp.eq.s32 	%p124, %r1504, 0;
	mov.f32 	%f1120, 0f00000000;
	sub.f32 	%f1121, %f1120, %f1119;
	selp.f32 	%f1122, %f1119, %f1121, %p124;
	mul.f32 	%f1123, %f45, %f1122;
	mul.f32 	%f1124, %f46, %f99;
	sub.f32 	%f1125, %f1124, %f1123;
	div.rn.f32 	%f1126, %f1125, %f47;
	abs.f32 	%f1127, %f1126;
	fma.rn.f32 	%f1128, %f1127, 0fBF000000, 0f3F000000;
	rsqrt.approx.ftz.f32 	%f1129, %f1128;
	mul.f32 	%f1130, %f1129, %f1128;
	mul.f32 	%f1131, %f1129, 0fBF000000;
	fma.rn.f32 	%f1132, %f1130, %f1131, 0f3F000000;
	fma.rn.f32 	%f1133, %f1130, %f1132, %f1130;
	setp.eq.f32 	%p125, %f1127, 0f3F800000;
	selp.f32 	%f1134, 0f00000000, %f1133, %p125;
	setp.gt.f32 	%p126, %f1127, 0f3F0F5C29;
	selp.f32 	%f1135, %f1134, %f1127, %p126;
	mul.f32 	%f1136, %f1135, %f1135;
	fma.rn.f32 	%f1137, %f1136, 0f3D4DD2F7, 0f3C99CA97;
	fma.rn.f32 	%f1138, %f1137, %f1136, 0f3D3F90E8;
	fma.rn.f32 	%f1139, %f1138, %f1136, 0f3D993CCF;
	fma.rn.f32 	%f1140, %f1139, %f1136, 0f3E2AAC04;
	mul.f32 	%f1141, %f1136, %f1140;
	fma.rn.f32 	%f1142, %f1141, %f1135, %f1135;
	mul.f32 	%f1143, %f1142, 0fC0000000;
	fma.rn.f32 	%f1144, 0f3F6EE581, 0f3FD774EB, %f1143;
	selp.f32 	%f1145, %f1144, %f1142, %p126;
	setp.num.f32 	%p127, %f1145, %f1145;
	copysign.f32 	%f1146, %f1126, %f1145;
	selp.f32 	%f1147, %f1146, %f1145, %p127;
	sub.f32 	%f104, %f1147, %f55;
	mov.u32 	%r3867, %r4081;
	mov.f32 	%f4066, %f4133;
	@%p122 bra 	$L__BB0_107;
	setp.neu.f32 	%p128, %f103, 0f7F800000;
	@%p128 bra 	$L__BB0_102;
	mov.f32 	%f1150, 0f00000000;
	mul.rn.f32 	%f4066, %f55, %f1150;
	mov.b32 	%r3867, 0;
	bra.uni 	$L__BB0_107;
$L__BB0_102:
	mov.b32 	%r119, %f55;
	shl.b32 	%r1506, %r119, 8;
	or.b32  	%r120, %r1506, -2147483648;
	mov.b64 	%rd1543, 0;
	mov.b32 	%r3864, 0;
$L__BB0_103:
	.pragma "nounroll";
	mul.wide.u32 	%rd471, %r3864, 4;
	mov.u64 	%rd472, __cudart_i2opi_f;
	add.s64 	%rd473, %rd472, %rd471;
	ld.global.nc.u32 	%r1507, [%rd473];
	mad.wide.u32 	%rd474, %r1507, %r120, %rd1543;
	shr.u64 	%rd1543, %rd474, 32;
	add.s64 	%rd475, %rd35, %rd471;
	st.local.u32 	[%rd475], %rd474;
	add.s32 	%r3864, %r3864, 1;
	setp.ne.s32 	%p129, %r3864, 6;
	@%p129 bra 	$L__BB0_103;
	shr.u32 	%r1508, %r119, 23;
	st.local.u32 	[%rd35+24], %rd1543;
	and.b32  	%r123, %r1508, 31;
	and.b32  	%r1509, %r1508, 224;
	add.s32 	%r1510, %r1509, -128;
	shr.u32 	%r1511, %r1510, 5;
	mul.wide.u32 	%rd476, %r1511, 4;
	sub.s64 	%rd70, %rd35, %rd476;
	ld.local.u32 	%r3865, [%rd70+24];
	ld.local.u32 	%r3866, [%rd70+20];
	setp.eq.s32 	%p130, %r123, 0;
	@%p130 bra 	$L__BB0_106;
	shf.l.wrap.b32 	%r3865, %r3866, %r3865, %r123;
	ld.local.u32 	%r1512, [%rd70+16];
	shf.l.wrap.b32 	%r3866, %r1512, %r3866, %r123;
$L__BB0_106:
	shr.u32 	%r1513, %r3865, 30;
	shf.l.wrap.b32 	%r1514, %r3866, %r3865, 2;
	shl.b32 	%r1515, %r3866, 2;
	shr.u32 	%r1516, %r1514, 31;
	add.s32 	%r1517, %r1516, %r1513;
	neg.s32 	%r1518, %r1517;
	setp.lt.s32 	%p131, %r119, 0;
	selp.b32 	%r3867, %r1518, %r1517, %p131;
	xor.b32  	%r1519, %r1514, %r119;
	shr.s32 	%r1520, %r1514, 31;
	xor.b32  	%r1521, %r1520, %r1514;
	xor.b32  	%r1522, %r1520, %r1515;
	cvt.u64.u32 	%rd477, %r1521;
	shl.b64 	%rd478, %rd477, 32;
	cvt.u64.u32 	%rd479, %r1522;
	or.b64  	%rd480, %rd478, %rd479;
	cvt.rn.f64.s64 	%fd24, %rd480;
	mul.f64 	%fd25, %fd24, 0d3BF921FB54442D19;
	cvt.rn.f32.f64 	%f1148, %fd25;
	neg.f32 	%f1149, %f1148;
	setp.lt.s32 	%p132, %r1519, 0;
	selp.f32 	%f4066, %f1149, %f1148, %p132;
$L__BB0_107:
	abs.f32 	%f108, %f55;
	setp.ltu.f32 	%p133, %f108, 0f47CE4780;
	add.s32 	%r1524, %r3867, 1;
	mul.rn.f32 	%f1151, %f4066, %f4066;
	and.b32  	%r1525, %r3867, 1;
	setp.eq.b32 	%p134, %r1525, 1;
	selp.f32 	%f1152, %f4066, 0f3F800000, %p134;
	fma.rn.f32 	%f1153, %f1151, %f1152, 0f00000000;
	fma.rn.f32 	%f1154, %f1151, 0f37CBAC00, 0fBAB607ED;
	selp.f32 	%f1155, 0fB94D4153, %f1154, %p134;
	selp.f32 	%f1156, 0f3C0885E4, 0f3D2AAABB, %p134;
	fma.rn.f32 	%f1157, %f1155, %f1151, %f1156;
	selp.f32 	%f1158, 0fBE2AAAA8, 0fBEFFFFFF, %p134;
	fma.rn.f32 	%f1159, %f1157, %f1151, %f1158;
	fma.rn.f32 	%f1160, %f1159, %f1153, %f1152;
	and.b32  	%r1526, %r1524, 2;
	setp.eq.s32 	%p135, %r1526, 0;
	mov.f32 	%f1161, 0f00000000;
	sub.f32 	%f1162, %f1161, %f1160;
	selp.f32 	%f109, %f1160, %f1162, %p135;
	mov.u32 	%r3871, %r4081;
	mov.f32 	%f4067, %f4133;
	@%p133 bra 	$L__BB0_115;
	setp.neu.f32 	%p136, %f108, 0f7F800000;
	@%p136 bra 	$L__BB0_110;
	mov.f32 	%f1165, 0f00000000;
	mul.rn.f32 	%f4067, %f55, %f1165;
	mov.b32 	%r3871, 0;
	bra.uni 	$L__BB0_115;
$L__BB0_110:
	mov.b32 	%r132, %f55;
	shl.b32 	%r1528, %r132, 8;
	or.b32  	%r133, %r1528, -2147483648;
	mov.b64 	%rd1544, 0;
	mov.b32 	%r3868, 0;
$L__BB0_111:
	.pragma "nounroll";
	mul.wide.u32 	%rd482, %r3868, 4;
	mov.u64 	%rd483, __cudart_i2opi_f;
	add.s64 	%rd484, %rd483, %rd482;
	ld.global.nc.u32 	%r1529, [%rd484];
	mad.wide.u32 	%rd485, %r1529, %r133, %rd1544;
	shr.u64 	%rd1544, %rd485, 32;
	add.s64 	%rd486, %rd34, %rd482;
	st.local.u32 	[%rd486], %rd485;
	add.s32 	%r3868, %r3868, 1;
	setp.ne.s32 	%p137, %r3868, 6;
	@%p137 bra 	$L__BB0_111;
	shr.u32 	%r1530, %r132, 23;
	st.local.u32 	[%rd34+24], %rd1544;
	and.b32  	%r136, %r1530, 31;
	and.b32  	%r1531, %r1530, 224;
	add.s32 	%r1532, %r1531, -128;
	shr.u32 	%r1533, %r1532, 5;
	mul.wide.u32 	%rd487, %r1533, 4;
	sub.s64 	%rd73, %rd34, %rd487;
	ld.local.u32 	%r3869, [%rd73+24];
	ld.local.u32 	%r3870, [%rd73+20];
	setp.eq.s32 	%p138, %r136, 0;
	@%p138 bra 	$L__BB0_114;
	shf.l.wrap.b32 	%r3869, %r3870, %r3869, %r136;
	ld.local.u32 	%r1534, [%rd73+16];
	shf.l.wrap.b32 	%r3870, %r1534, %r3870, %r136;
$L__BB0_114:
	shr.u32 	%r1535, %r3869, 30;
	shf.l.wrap.b32 	%r1536, %r3870, %r3869, 2;
	shl.b32 	%r1537, %r3870, 2;
	shr.u32 	%r1538, %r1536, 31;
	add.s32 	%r1539, %r1538, %r1535;
	neg.s32 	%r1540, %r1539;
	setp.lt.s32 	%p139, %r132, 0;
	selp.b32 	%r3871, %r1540, %r1539, %p139;
	xor.b32  	%r1541, %r1536, %r132;
	shr.s32 	%r1542, %r1536, 31;
	xor.b32  	%r1543, %r1542, %r1536;
	xor.b32  	%r1544, %r1542, %r1537;
	cvt.u64.u32 	%rd488, %r1543;
	shl.b64 	%rd489, %rd488, 32;
	cvt.u64.u32 	%rd490, %r1544;
	or.b64  	%rd491, %rd489, %rd490;
	cvt.rn.f64.s64 	%fd26, %rd491;
	mul.f64 	%fd27, %fd26, 0d3BF921FB54442D19;
	cvt.rn.f32.f64 	%f1163, %fd27;
	neg.f32 	%f1164, %f1163;
	setp.lt.s32 	%p140, %r1541, 0;
	selp.f32 	%f4067, %f1164, %f1163, %p140;
$L__BB0_115:
	mul.rn.f32 	%f1166, %f4067, %f4067;
	and.b32  	%r1546, %r3871, 1;
	setp.eq.b32 	%p141, %r1546, 1;
	selp.f32 	%f1167, 0f3F800000, %f4067, %p141;
	fma.rn.f32 	%f1168, %f1166, %f1167, 0f00000000;
	fma.rn.f32 	%f1169, %f1166, 0f37CBAC00, 0fBAB607ED;
	selp.f32 	%f1170, %f1169, 0fB94D4153, %p141;
	selp.f32 	%f1171, 0f3D2AAABB, 0f3C0885E4, %p141;
	fma.rn.f32 	%f1172, %f1170, %f1166, %f1171;
	selp.f32 	%f1173, 0fBEFFFFFF, 0fBE2AAAA8, %p141;
	fma.rn.f32 	%f1174, %f1172, %f1166, %f1173;
	fma.rn.f32 	%f1175, %f1174, %f1168, %f1167;
	and.b32  	%r1547, %r3871, 2;
	setp.eq.s32 	%p142, %r1547, 0;
	mov.f32 	%f1176, 0f00000000;
	sub.f32 	%f1177, %f1176, %f1175;
	selp.f32 	%f1178, %f1175, %f1177, %p142;
	mul.f32 	%f1179, %f45, %f1178;
	mul.f32 	%f1180, %f46, %f109;
	sub.f32 	%f1181, %f1180, %f1179;
	div.rn.f32 	%f1182, %f1181, %f47;
	abs.f32 	%f1183, %f1182;
	fma.rn.f32 	%f1184, %f1183, 0fBF000000, 0f3F000000;
	rsqrt.approx.ftz.f32 	%f1185, %f1184;
	mul.f32 	%f1186, %f1185, %f1184;
	mul.f32 	%f1187, %f1185, 0fBF000000;
	fma.rn.f32 	%f1188, %f1186, %f1187, 0f3F000000;
	fma.rn.f32 	%f1189, %f1186, %f1188, %f1186;
	setp.eq.f32 	%p143, %f1183, 0f3F800000;
	selp.f32 	%f1190, 0f00000000, %f1189, %p143;
	setp.gt.f32 	%p144, %f1183, 0f3F0F5C29;
	selp.f32 	%f1191, %f1190, %f1183, %p144;
	mul.f32 	%f1192, %f1191, %f1191;
	fma.rn.f32 	%f1193, %f1192, 0f3D4DD2F7, 0f3C99CA97;
	fma.rn.f32 	%f1194, %f1193, %f1192, 0f3D3F90E8;
	fma.rn.f32 	%f1195, %f1194, %f1192, 0f3D993CCF;
	fma.rn.f32 	%f1196, %f1195, %f1192, 0f3E2AAC04;
	mul.f32 	%f1197, %f1192, %f1196;
	fma.rn.f32 	%f1198, %f1197, %f1191, %f1191;
	mul.f32 	%f1199, %f1198, 0fC0000000;
	fma.rn.f32 	%f1200, 0f3F6EE581, 0f3FD774EB, %f1199;
	selp.f32 	%f1201, %f1200, %f1198, %p144;
	setp.num.f32 	%p145, %f1201, %f1201;
	copysign.f32 	%f1202, %f1182, %f1201;
	selp.f32 	%f1203, %f1202, %f1201, %p145;
	cvt.f64.f32 	%fd28, %f1203;
	mov.f64 	%fd29, 0d400921FB54442D18;
	sub.f64 	%fd30, %fd29, %fd28;
	cvt.f64.f32 	%fd31, %f55;
	sub.f64 	%fd32, %fd30, %fd31;
	cvt.rn.f32.f64 	%f113, %fd32;
	neg.f32 	%f114, %f104;
	mul.f32 	%f1204, %f104, 0fBF22F983;
	cvt.rni.s32.f32 	%r3879, %f1204;
	cvt.rn.f32.s32 	%f1205, %r3879;
	fma.rn.f32 	%f1206, %f1205, 0fBFC90FDA, %f114;
	fma.rn.f32 	%f1207, %f1205, 0fB3A22168, %f1206;
	fma.rn.f32 	%f4069, %f1205, 0fA7C234C5, %f1207;
	abs.f32 	%f116, %f114;
	setp.ltu.f32 	%p146, %f116, 0f47CE4780;
	mov.u32 	%r3875, %r3879;
	mov.f32 	%f4068, %f4069;
	@%p146 bra 	$L__BB0_123;
	setp.neu.f32 	%p147, %f116, 0f7F800000;
	@%p147 bra 	$L__BB0_118;
	mov.f32 	%f1210, 0f00000000;
	mul.rn.f32 	%f4068, %f114, %f1210;
	mov.b32 	%r3875, 0;
	bra.uni 	$L__BB0_123;
$L__BB0_118:
	mov.b64 	%rd1545, 0;
	mov.b32 	%r3872, 0;
$L__BB0_119:
	.pragma "nounroll";
	mul.wide.u32 	%rd493, %r3872, 4;
	mov.u64 	%rd494, __cudart_i2opi_f;
	add.s64 	%rd495, %rd494, %rd493;
	ld.global.nc.u32 	%r1549, [%rd495];
	mov.b32 	%r1550, %f114;
	shl.b32 	%r1551, %r1550, 8;
	or.b32  	%r1552, %r1551, -2147483648;
	mad.wide.u32 	%rd496, %r1549, %r1552, %rd1545;
	shr.u64 	%rd1545, %rd496, 32;
	add.s64 	%rd497, %rd33, %rd493;
	st.local.u32 	[%rd497], %rd496;
	add.s32 	%r3872, %r3872, 1;
	setp.ne.s32 	%p148, %r3872, 6;
	@%p148 bra 	$L__BB0_119;
	mov.b32 	%r1553, %f114;
	shr.u32 	%r1554, %r1553, 23;
	st.local.u32 	[%rd33+24], %rd1545;
	and.b32  	%r1555, %r1554, 31;
	and.b32  	%r1556, %r1554, 224;
	add.s32 	%r1557, %r1556, -128;
	shr.u32 	%r1558, %r1557, 5;
	mul.wide.u32 	%rd498, %r1558, 4;
	sub.s64 	%rd499, %rd33, %rd498;
	ld.local.u32 	%r3873, [%rd499+24];
	ld.local.u32 	%r3874, [%rd499+20];
	setp.eq.s32 	%p149, %r1555, 0;
	@%p149 bra 	$L__BB0_122;
	mov.b32 	%r1559, %f114;
	shr.u32 	%r1560, %r1559, 23;
	and.b32  	%r1561, %r1560, 31;
	shf.l.wrap.b32 	%r3873, %r3874, %r3873, %r1561;
	and.b32  	%r1562, %r1560, 224;
	add.s32 	%r1563, %r1562, -128;
	shr.u32 	%r1564, %r1563, 5;
	mul.wide.u32 	%rd500, %r1564, 4;
	sub.s64 	%rd501, %rd33, %rd500;
	ld.local.u32 	%r1565, [%rd501+16];
	shf.l.wrap.b32 	%r3874, %r1565, %r3874, %r1561;
$L__BB0_122:
	shr.u32 	%r1566, %r3873, 30;
	shf.l.wrap.b32 	%r1567, %r3874, %r3873, 2;
	shl.b32 	%r1568, %r3874, 2;
	shr.u32 	%r1569, %r1567, 31;
	add.s32 	%r1570, %r1569, %r1566;
	neg.s32 	%r1571, %r1570;
	mov.b32 	%r1572, %f114;
	setp.lt.s32 	%p150, %r1572, 0;
	selp.b32 	%r3875, %r1571, %r1570, %p150;
	xor.b32  	%r1573, %r1567, %r1572;
	shr.s32 	%r1574, %r1567, 31;
	xor.b32  	%r1575, %r1574, %r1567;
	xor.b32  	%r1576, %r1574, %r1568;
	cvt.u64.u32 	%rd502, %r1575;
	shl.b64 	%rd503, %rd502, 32;
	cvt.u64.u32 	%rd504, %r1576;
	or.b64  	%rd505, %rd503, %rd504;
	cvt.rn.f64.s64 	%fd33, %rd505;
	mul.f64 	%fd34, %fd33, 0d3BF921FB54442D19;
	cvt.rn.f32.f64 	%f1208, %fd34;
	neg.f32 	%f1209, %f1208;
	setp.lt.s32 	%p151, %r1573, 0;
	selp.f32 	%f4068, %f1209, %f1208, %p151;
$L__BB0_123:
	abs.f32 	%f120, %f114;
	setp.ltu.f32 	%p152, %f120, 0f47CE4780;
	add.s32 	%r1578, %r3875, 1;
	mul.rn.f32 	%f1211, %f4068, %f4068;
	and.b32  	%r1579, %r3875, 1;
	setp.eq.b32 	%p153, %r1579, 1;
	selp.f32 	%f1212, %f4068, 0f3F800000, %p153;
	fma.rn.f32 	%f1213, %f1211, %f1212, 0f00000000;
	fma.rn.f32 	%f1214, %f1211, 0f37CBAC00, 0fBAB607ED;
	selp.f32 	%f1215, 0fB94D4153, %f1214, %p153;
	selp.f32 	%f1216, 0f3C0885E4, 0f3D2AAABB, %p153;
	fma.rn.f32 	%f1217, %f1215, %f1211, %f1216;
	selp.f32 	%f1218, 0fBE2AAAA8, 0fBEFFFFFF, %p153;
	fma.rn.f32 	%f1219, %f1217, %f1211, %f1218;
	fma.rn.f32 	%f1220, %f1219, %f1213, %f1212;
	and.b32  	%r1580, %r1578, 2;
	setp.eq.s32 	%p154, %r1580, 0;
	mov.f32 	%f1221, 0f00000000;
	sub.f32 	%f1222, %f1221, %f1220;
	selp.f32 	%f121, %f1220, %f1222, %p154;
	@%p152 bra 	$L__BB0_131;
	setp.neu.f32 	%p155, %f120, 0f7F800000;
	@%p155 bra 	$L__BB0_126;
	mov.f32 	%f1225, 0f00000000;
	mul.rn.f32 	%f4069, %f114, %f1225;
	mov.b32 	%r3879, 0;
	bra.uni 	$L__BB0_131;
$L__BB0_126:
	mov.b32 	%r156, %f114;
	shl.b32 	%r1582, %r156, 8;
	or.b32  	%r157, %r1582, -2147483648;
	mov.b64 	%rd1546, 0;
	mov.b32 	%r3876, 0;
$L__BB0_127:
	.pragma "nounroll";
	mul.wide.u32 	%rd507, %r3876, 4;
	mov.u64 	%rd508, __cudart_i2opi_f;
	add.s64 	%rd509, %rd508, %rd507;
	ld.global.nc.u32 	%r1583, [%rd509];
	mad.wide.u32 	%rd510, %r1583, %r157, %rd1546;
	shr.u64 	%rd1546, %rd510, 32;
	add.s64 	%rd511, %rd32, %rd507;
	st.local.u32 	[%rd511], %rd510;
	add.s32 	%r3876, %r3876, 1;
	setp.ne.s32 	%p156, %r3876, 6;
	@%p156 bra 	$L__BB0_127;
	shr.u32 	%r1584, %r156, 23;
	st.local.u32 	[%rd32+24], %rd1546;
	and.b32  	%r160, %r1584, 31;
	and.b32  	%r1585, %r1584, 224;
	add.s32 	%r1586, %r1585, -128;
	shr.u32 	%r1587, %r1586, 5;
	mul.wide.u32 	%rd512, %r1587, 4;
	sub.s64 	%rd78, %rd32, %rd512;
	ld.local.u32 	%r3877, [%rd78+24];
	ld.local.u32 	%r3878, [%rd78+20];
	setp.eq.s32 	%p157, %r160, 0;
	@%p157 bra 	$L__BB0_130;
	shf.l.wrap.b32 	%r3877, %r3878, %r3877, %r160;
	ld.local.u32 	%r1588, [%rd78+16];
	shf.l.wrap.b32 	%r3878, %r1588, %r3878, %r160;
$L__BB0_130:
	shr.u32 	%r1589, %r3877, 30;
	shf.l.wrap.b32 	%r1590, %r3878, %r3877, 2;
	shl.b32 	%r1591, %r3878, 2;
	shr.u32 	%r1592, %r1590, 31;
	add.s32 	%r1593, %r1592, %r1589;
	neg.s32 	%r1594, %r1593;
	setp.lt.s32 	%p158, %r156, 0;
	selp.b32 	%r3879, %r1594, %r1593, %p158;
	xor.b32  	%r1595, %r1590, %r156;
	shr.s32 	%r1596, %r1590, 31;
	xor.b32  	%r1597, %r1596, %r1590;
	xor.b32  	%r1598, %r1596, %r1591;
	cvt.u64.u32 	%rd513, %r1597;
	shl.b64 	%rd514, %rd513, 32;
	cvt.u64.u32 	%rd515, %r1598;
	or.b64  	%rd516, %rd514, %rd515;
	cvt.rn.f64.s64 	%fd35, %rd516;
	mul.f64 	%fd36, %fd35, 0d3BF921FB54442D19;
	cvt.rn.f32.f64 	%f1223, %fd36;
	neg.f32 	%f1224, %f1223;
	setp.lt.s32 	%p159, %r1595, 0;
	selp.f32 	%f4069, %f1224, %f1223, %p159;
$L__BB0_131:
	mul.rn.f32 	%f1226, %f4069, %f4069;
	and.b32  	%r1600, %r3879, 1;
	setp.eq.b32 	%p160, %r1600, 1;
	selp.f32 	%f1227, 0f3F800000, %f4069, %p160;
	fma.rn.f32 	%f1228, %f1226, %f1227, 0f00000000;
	fma.rn.f32 	%f1229, %f1226, 0f37CBAC00, 0fBAB607ED;
	selp.f32 	%f1230, %f1229, 0fB94D4153, %p160;
	selp.f32 	%f1231, 0f3D2AAABB, 0f3C0885E4, %p160;
	fma.rn.f32 	%f1232, %f1230, %f1226, %f1231;
	selp.f32 	%f1233, 0fBEFFFFFF, 0fBE2AAAA8, %p160;
	fma.rn.f32 	%f1234, %f1232, %f1226, %f1233;
	fma.rn.f32 	%f1235, %f1234, %f1228, %f1227;
	and.b32  	%r1601, %r3879, 2;
	setp.eq.s32 	%p161, %r1601, 0;
	mov.f32 	%f1236, 0f00000000;
	sub.f32 	%f1237, %f1236, %f1235;
	selp.f32 	%f1238, %f1235, %f1237, %p161;
	mul.f32 	%f1239, %f51, %f1238;
	fma.rn.f32 	%f125, %f50, %f121, %f1239;
	neg.f32 	%f126, %f113;
	mul.f32 	%f1240, %f113, 0fBF22F983;
	cvt.rni.s32.f32 	%r3887, %f1240;
	cvt.rn.f32.s32 	%f1241, %r3887;
	fma.rn.f32 	%f1242, %f1241, 0fBFC90FDA, %f126;
	fma.rn.f32 	%f1243, %f1241, 0fB3A22168, %f1242;
	fma.rn.f32 	%f4071, %f1241, 0fA7C234C5, %f1243;
	abs.f32 	%f128, %f126;
	setp.ltu.f32 	%p162, %f128, 0f47CE4780;
	mov.u32 	%r3883, %r3887;
	mov.f32 	%f4070, %f4071;
	@%p162 bra 	$L__BB0_139;
	setp.neu.f32 	%p163, %f128, 0f7F800000;
	@%p163 bra 	$L__BB0_134;
	mov.f32 	%f1246, 0f00000000;
	mul.rn.f32 	%f4070, %f126, %f1246;
	mov.b32 	%r3883, 0;
	bra.uni 	$L__BB0_139;
$L__BB0_134:
	mov.b64 	%rd1547, 0;
	mov.b32 	%r3880, 0;
$L__BB0_135:
	.pragma "nounroll";
	mul.wide.u32 	%rd518, %r3880, 4;
	mov.u64 	%rd519, __cudart_i2opi_f;
	add.s64 	%rd520, %rd519, %rd518;
	ld.global.nc.u32 	%r1603, [%rd520];
	mov.b32 	%r1604, %f126;
	shl.b32 	%r1605, %r1604, 8;
	or.b32  	%r1606, %r1605, -2147483648;
	mad.wide.u32 	%rd521, %r1603, %r1606, %rd1547;
	shr.u64 	%rd1547, %rd521, 32;
	add.s64 	%rd522, %rd31, %rd518;
	st.local.u32 	[%rd522], %rd521;
	add.s32 	%r3880, %r3880, 1;
	setp.ne.s32 	%p164, %r3880, 6;
	@%p164 bra 	$L__BB0_135;
	mov.b32 	%r1607, %f126;
	shr.u32 	%r1608, %r1607, 23;
	st.local.u32 	[%rd31+24], %rd1547;
	and.b32  	%r1609, %r1608, 31;
	and.b32  	%r1610, %r1608, 224;
	add.s32 	%r1611, %r1610, -128;
	shr.u32 	%r1612, %r1611, 5;
	mul.wide.u32 	%rd523, %r1612, 4;
	sub.s64 	%rd524, %rd31, %rd523;
	ld.local.u32 	%r3881, [%rd524+24];
	ld.local.u32 	%r3882, [%rd524+20];
	setp.eq.s32 	%p165, %r1609, 0;
	@%p165 bra 	$L__BB0_138;
	mov.b32 	%r1613, %f126;
	shr.u32 	%r1614, %r1613, 23;
	and.b32  	%r1615, %r1614, 31;
	shf.l.wrap.b32 	%r3881, %r3882, %r3881, %r1615;
	and.b32  	%r1616, %r1614, 224;
	add.s32 	%r1617, %r1616, -128;
	shr.u32 	%r1618, %r1617, 5;
	mul.wide.u32 	%rd525, %r1618, 4;
	sub.s64 	%rd526, %rd31, %rd525;
	ld.local.u32 	%r1619, [%rd526+16];
	shf.l.wrap.b32 	%r3882, %r1619, %r3882, %r1615;
$L__BB0_138:
	shr.u32 	%r1620, %r3881, 30;
	shf.l.wrap.b32 	%r1621, %r3882, %r3881, 2;
	shl.b32 	%r1622, %r3882, 2;
	shr.u32 	%r1623, %r1621, 31;
	add.s32 	%r1624, %r1623, %r1620;
	neg.s32 	%r1625, %r1624;
	mov.b32 	%r1626, %f126;
	setp.lt.s32 	%p166, %r1626, 0;
	selp.b32 	%r3883, %r1625, %r1624, %p166;
	xor.b32  	%r1627, %r1621, %r1626;
	shr.s32 	%r1628, %r1621, 31;
	xor.b32  	%r1629, %r1628, %r1621;
	xor.b32  	%r1630, %r1628, %r1622;
	cvt.u64.u32 	%rd527, %r1629;
	shl.b64 	%rd528, %rd527, 32;
	cvt.u64.u32 	%rd529, %r1630;
	or.b64  	%rd530, %rd528, %rd529;
	cvt.rn.f64.s64 	%fd37, %rd530;
	mul.f64 	%fd38, %fd37, 0d3BF921FB54442D19;
	cvt.rn.f32.f64 	%f1244, %fd38;
	neg.f32 	%f1245, %f1244;
	setp.lt.s32 	%p167, %r1627, 0;
	selp.f32 	%f4070, %f1245, %f1244, %p167;
$L__BB0_139:
	abs.f32 	%f132, %f126;
	setp.ltu.f32 	%p168, %f132, 0f47CE4780;
	add.s32 	%r1632, %r3883, 1;
	mul.rn.f32 	%f1247, %f4070, %f4070;
	and.b32  	%r1633, %r3883, 1;
	setp.eq.b32 	%p169, %r1633, 1;
	selp.f32 	%f1248, %f4070, 0f3F800000, %p169;
	fma.rn.f32 	%f1249, %f1247, %f1248, 0f00000000;
	fma.rn.f32 	%f1250, %f1247, 0f37CBAC00, 0fBAB607ED;
	selp.f32 	%f1251, 0fB94D4153, %f1250, %p169;
	selp.f32 	%f1252, 0f3C0885E4, 0f3D2AAABB, %p169;
	fma.rn.f32 	%f1253, %f1251, %f1247, %f1252;
	selp.f32 	%f1254, 0fBE2AAAA8, 0fBEFFFFFF, %p169;
	fma.rn.f32 	%f1255, %f1253, %f1247, %f1254;
	fma.rn.f32 	%f1256, %f1255, %f1249, %f1248;
	and.b32  	%r1634, %r1632, 2;
	setp.eq.s32 	%p170, %r1634, 0;
	mov.f32 	%f1257, 0f00000000;
	sub.f32 	%f1258, %f1257, %f1256;
	selp.f32 	%f133, %f1256, %f1258, %p170;
	@%p168 bra 	$L__BB0_147;
	setp.neu.f32 	%p171, %f132, 0f7F800000;
	@%p171 bra 	$L__BB0_142;
	mov.f32 	%f1261, 0f00000000;
	mul.rn.f32 	%f4071, %f126, %f1261;
	mov.b32 	%r3887, 0;
	bra.uni 	$L__BB0_147;
$L__BB0_142:
	mov.b32 	%r180, %f126;
	shl.b32 	%r1636, %r180, 8;
	or.b32  	%r181, %r1636, -2147483648;
	mov.b64 	%rd1548, 0;
	mov.b32 	%r3884, 0;
$L__BB0_143:
	.pragma "nounroll";
	mul.wide.u32 	%rd532, %r3884, 4;
	add.s64 	%rd534, %rd533, %rd532;
	ld.global.nc.u32 	%r1637, [%rd534];
	mad.wide.u32 	%rd535, %r1637, %r181, %rd1548;
	shr.u64 	%rd1548, %rd535, 32;
	add.s64 	%rd536, %rd30, %rd532;
	st.local.u32 	[%rd536], %rd535;
	add.s32 	%r3884, %r3884, 1;
	setp.ne.s32 	%p172, %r3884, 6;
	@%p172 bra 	$L__BB0_143;
	shr.u32 	%r1638, %r180, 23;
	st.local.u32 	[%rd30+24], %rd1548;
	and.b32  	%r184, %r1638, 31;
	and.b32  	%r1639, %r1638, 224;
	add.s32 	%r1640, %r1639, -128;
	shr.u32 	%r1641, %r1640, 5;
	mul.wide.u32 	%rd537, %r1641, 4;
	sub.s64 	%rd83, %rd30, %rd537;
	ld.local.u32 	%r3885, [%rd83+24];
	ld.local.u32 	%r3886, [%rd83+20];
	setp.eq.s32 	%p173, %r184, 0;
	@%p173 bra 	$L__BB0_146;
	shf.l.wrap.b32 	%r3885, %r3886, %r3885, %r184;
	ld.local.u32 	%r1642, [%rd83+16];
	shf.l.wrap.b32 	%r3886, %r1642, %r3886, %r184;
$L__BB0_146:
	shr.u32 	%r1643, %r3885, 30;
	shf.l.wrap.b32 	%r1644, %r3886, %r3885, 2;
	shl.b32 	%r1645, %r3886, 2;
	shr.u32 	%r1646, %r1644, 31;
	add.s32 	%r1647, %r1646, %r1643;
	neg.s32 	%r1648, %r1647;
	setp.lt.s32 	%p174, %r180, 0;
	selp.b32 	%r3887, %r1648, %r1647, %p174;
	xor.b32  	%r1649, %r1644, %r180;
	shr.s32 	%r1650, %r1644, 31;
	xor.b32  	%r1651, %r1650, %r1644;
	xor.b32  	%r1652, %r1650, %r1645;
	cvt.u64.u32 	%rd538, %r1651;
	shl.b64 	%rd539, %rd538, 32;
	cvt.u64.u32 	%rd540, %r1652;
	or.b64  	%rd541, %rd539, %rd540;
	cvt.rn.f64.s64 	%fd39, %rd541;
	mul.f64 	%fd40, %fd39, 0d3BF921FB54442D19;
	cvt.rn.f32.f64 	%f1259, %fd40;
	neg.f32 	%f1260, %f1259;
	setp.lt.s32 	%p175, %r1649, 0;
	selp.f32 	%f4071, %f1260, %f1259, %p175;
$L__BB0_147:
	mul.rn.f32 	%f1262, %f4071, %f4071;
	and.b32  	%r1654, %r3887, 1;
	setp.eq.b32 	%p176, %r1654, 1;
	selp.f32 	%f1263, 0f3F800000, %f4071, %p176;
	fma.rn.f32 	%f1264, %f1262, %f1263, 0f00000000;
	fma.rn.f32 	%f1265, %f1262, 0f37CBAC00, 0fBAB607ED;
	selp.f32 	%f1266, %f1265, 0fB94D4153, %p176;
	selp.f32 	%f1267, 0f3D2AAABB, 0f3C0885E4, %p176;
	fma.rn.f32 	%f1268, %f1266, %f1262, %f1267;
	selp.f32 	%f1269, 0fBEFFFFFF, 0fBE2AAAA8, %p176;
	fma.rn.f32 	%f1270, %f1268, %f1262, %f1269;
	fma.rn.f32 	%f1271, %f1270, %f1264, %f1263;
	and.b32  	%r1655, %r3887, 2;
	setp.eq.s32 	%p177, %r1655, 0;
	mov.f32 	%f1272, 0f00000000;
	sub.f32 	%f1273, %f1272, %f1271;
	selp.f32 	%f1274, %f1271, %f1273, %p177;
	mul.f32 	%f1275, %f51, %f1274;
	fma.rn.f32 	%f1276, %f50, %f133, %f1275;
	setp.lt.f32 	%p178, %f125, %f1276;
	selp.f32 	%f137, %f104, %f113, %p178;
	cvt.f64.f32 	%fd1, %f137;
	setp.geu.f64 	%p179, %fd1, 0dC00921FB54442D18;
	@%p179 bra 	$L__BB0_149;
	add.f64 	%fd42, %fd1, 0d401921FB54442D18;
	cvt.rn.f32.f64 	%f4072, %fd42;
	bra.uni 	$L__BB0_150;
$L__BB0_149:
	setp.gt.f64 	%p180, %fd1, 0d400921FB54442D18;
	add.f64 	%fd41, %fd1, 0dC01921FB54442D18;
	cvt.rn.f32.f64 	%f1277, %fd41;
	selp.f32 	%f4072, %f1277, %f137, %p180;
$L__BB0_150:
	abs.f32 	%f1278, %f52;
	abs.f32 	%f1279, %f53;
	setp.gt.f32 	%p181, %f1279, %f1278;
	selp.f32 	%f1280, %f1279, %f1278, %p181;
	selp.f32 	%f1281, %f1278, %f1279, %p181;
	div.rn.f32 	%f1282, %f1281, %f1280;
	mul.f32 	%f1283, %f1282, %f1282;
	fma.rn.f32 	%f1284, %f1283, 0f3B33710B, 0fBC807748;
	fma.rn.f32 	%f1285, %f1284, %f1283, 0f3D2CDAB2;
	fma.rn.f32 	%f1286, %f1285, %f1283, 0fBD992D10;
	fma.rn.f32 	%f1287, %f1286, %f1283, 0f3DD9EA6C;
	fma.rn.f32 	%f1288, %f1287, %f1283, 0fBE117CB1;
	fma.rn.f32 	%f1289, %f1288, %f1283, 0f3E4CBCE0;
	fma.rn.f32 	%f1290, %f1289, %f1283, 0fBEAAAA7D;
	mul.f32 	%f1291, %f1283, %f1290;
	fma.rn.f32 	%f1292, %f1291, %f1282, %f1282;
	neg.f32 	%f1293, %f1292;
	fma.rn.f32 	%f1294, 0f3F6EE581, 0f3FD774EB, %f1293;
	selp.f32 	%f1295, %f1294, %f1292, %p181;
	selp.f32 	%f1296, 0f3F6EE581, 0f3FEEE581, %p181;
	selp.f32 	%f1297, %f1292, %f1293, %p181;
	mov.b32 	%r1656, %f52;
	fma.rn.f32 	%f1298, %f1296, 0f3FD774EB, %f1297;
	setp.lt.s32 	%p182, %r1656, 0;
	selp.f32 	%f1299, %f1298, %f1295, %p182;
	add.f32 	%f1300, %f1278, %f1279;
	setp.eq.f32 	%p183, %f1280, 0f00000000;
	selp.f32 	%f1301, 0f40490FDB, 0f00000000, %p182;
	setp.eq.f32 	%p184, %f1278, %f1279;
	selp.f32 	%f1302, 0f4016CBE4, 0f3F490FDB, %p182;
	selp.f32 	%f1303, %f1302, %f1299, %p184;
	selp.f32 	%f1304, %f1301, %f1303, %p183;
	abs.f32 	%f1305, %f1300;
	setp.nan.f32 	%p185, %f1305, %f1305;
	copysign.f32 	%f1306, %f53, %f1304;
	selp.f32 	%f141, %f1300, %f1306, %p185;
	mul.f32 	%f1307, %f141, 0f3F22F983;
	cvt.rni.s32.f32 	%r3911, %f1307;
	cvt.rn.f32.s32 	%f1308, %r3911;
	fma.rn.f32 	%f1309, %f1308, 0fBFC90FDA, %f141;
	fma.rn.f32 	%f1310, %f1308, 0fB3A22168, %f1309;
	fma.rn.f32 	%f4080, %f1308, 0fA7C234C5, %f1310;
	abs.f32 	%f143, %f141;
	setp.ltu.f32 	%p186, %f143, 0f47CE4780;
	mov.u32 	%r3891, %r3911;
	mov.f32 	%f4073, %f4080;
	@%p186 bra 	$L__BB0_158;
	setp.neu.f32 	%p187, %f143, 0f7F800000;
	@%p187 bra 	$L__BB0_153;
	mov.f32 	%f1313, 0f00000000;
	mul.rn.f32 	%f4073, %f141, %f1313;
	mov.b32 	%r3891, 0;
	bra.uni 	$L__BB0_158;
$L__BB0_153:
	mov.b64 	%rd1549, 0;
	mov.b32 	%r3888, 0;
$L__BB0_154:
	.pragma "nounroll";
	mul.wide.u32 	%rd543, %r3888, 4;
	mov.u64 	%rd544, __cudart_i2opi_f;
	add.s64 	%rd545, %rd544, %rd543;
	ld.global.nc.u32 	%r1658, [%rd545];
	mov.b32 	%r1659, %f141;
	shl.b32 	%r1660, %r1659, 8;
	or.b32  	%r1661, %r1660, -2147483648;
	mad.wide.u32 	%rd546, %r1658, %r1661, %rd1549;
	shr.u64 	%rd1549, %rd546, 32;
	add.s64 	%rd547, %rd29, %rd543;
	st.local.u32 	[%rd547], %rd546;
	add.s32 	%r3888, %r3888, 1;
	setp.ne.s32 	%p188, %r3888, 6;
	@%p188 bra 	$L__BB0_154;
	mov.b32 	%r1662, %f141;
	shr.u32 	%r1663, %r1662, 23;
	st.local.u32 	[%rd29+24], %rd1549;
	and.b32  	%r196, %r1663, 31;
	and.b32  	%r1664, %r1663, 224;
	add.s32 	%r1665, %r1664, -128;
	shr.u32 	%r1666, %r1665, 5;
	mul.wide.u32 	%rd548, %r1666, 4;
	sub.s64 	%rd86, %rd29, %rd548;
	ld.local.u32 	%r3889, [%rd86+24];
	ld.local.u32 	%r3890, [%rd86+20];
	setp.eq.s32 	%p189, %r196, 0;
	@%p189 bra 	$L__BB0_157;
	shf.l.wrap.b32 	%r3889, %r3890, %r3889, %r196;
	ld.local.u32 	%r1667, [%rd86+16];
	shf.l.wrap.b32 	%r3890, %r1667, %r3890, %r196;
$L__BB0_157:
	shr.u32 	%r1668, %r3889, 30;
	shf.l.wrap.b32 	%r1669, %r3890, %r3889, 2;
	shl.b32 	%r1670, %r3890, 2;
	shr.u32 	%r1671, %r1669, 31;
	add.s32 	%r1672, %r1671, %r1668;
	neg.s32 	%r1673, %r1672;
	mov.b32 	%r1674, %f141;
	setp.lt.s32 	%p190, %r1674, 0;
	selp.b32 	%r3891, %r1673, %r1672, %p190;
	xor.b32  	%r1675, %r1669, %r1674;
	shr.s32 	%r1676, %r1669, 31;
	xor.b32  	%r1677, %r1676, %r1669;
	xor.b32  	%r1678, %r1676, %r1670;
	cvt.u64.u32 	%rd549, %r1677;
	shl.b64 	%rd550, %rd549, 32;
	cvt.u64.u32 	%rd551, %r1678;
	or.b64  	%rd552, %rd550, %rd551;
	cvt.rn.f64.s64 	%fd43, %rd552;
	mul.f64 	%fd44, %fd43, 0d3BF921FB54442D19;
	cvt.rn.f32.f64 	%f1311, %fd44;
	neg.f32 	%f1312, %f1311;
	setp.lt.s32 	%p191, %r1675, 0;
	selp.f32 	%f4073, %f1312, %f1311, %p191;
$L__BB0_158:
	abs.f32 	%f147, %f141;
	setp.ltu.f32 	%p192, %f147, 0f47CE4780;
	add.s32 	%r1680, %r3891, 1;
	mul.rn.f32 	%f1314, %f4073, %f4073;
	and.b32  	%r1681, %r3891, 1;
	setp.eq.b32 	%p193, %r1681, 1;
	selp.f32 	%f1315, %f4073, 0f3F800000, %p193;
	fma.rn.f32 	%f1316, %f1314, %f1315, 0f00000000;
	fma.rn.f32 	%f1317, %f1314, 0f37CBAC00, 0fBAB607ED;
	selp.f32 	%f1318, 0fB94D4153, %f1317, %p193;
	selp.f32 	%f1319, 0f3C0885E4, 0f3D2AAABB, %p193;
	fma.rn.f32 	%f1320, %f1318, %f1314, %f1319;
	selp.f32 	%f1321, 0fBE2AAAA8, 0fBEFFFFFF, %p193;
	fma.rn.f32 	%f1322, %f1320, %f1314, %f1321;
	fma.rn.f32 	%f1323, %f1322, %f1316, %f1315;
	and.b32  	%r1682, %r1680, 2;
	setp.eq.s32 	%p194, %r1682, 0;
	mov.f32 	%f1324, 0f00000000;
	sub.f32 	%f1325, %f1324, %f1323;
	selp.f32 	%f148, %f1323, %f1325, %p194;
	mov.u32 	%r3895, %r3911;
	mov.f32 	%f4074, %f4080;
	@%p192 bra 	$L__BB0_166;
	setp.neu.f32 	%p195, %f147, 0f7F800000;
	@%p195 bra 	$L__BB0_161;
	mov.f32 	%f1328, 0f00000000;
	mul.rn.f32 	%f4074, %f141, %f1328;
	mov.b32 	%r3895, 0;
	bra.uni 	$L__BB0_166;
$L__BB0_161:
	mov.b64 	%rd1550, 0;
	mov.b32 	%r3892, 0;
$L__BB0_162:
	.pragma "nounroll";
	mul.wide.u32 	%rd554, %r3892, 4;
	mov.u64 	%rd555, __cudart_i2opi_f;
	add.s64 	%rd556, %rd555, %rd554;
	ld.global.nc.u32 	%r1684, [%rd556];
	mov.b32 	%r1685, %f141;
	shl.b32 	%r1686, %r1685, 8;
	or.b32  	%r1687, %r1686, -2147483648;
	mad.wide.u32 	%rd557, %r1684, %r1687, %rd1550;
	shr.u64 	%rd1550, %rd557, 32;
	add.s64 	%rd558, %rd28, %rd554;
	st.local.u32 	[%rd558], %rd557;
	add.s32 	%r3892, %r3892, 1;
	setp.ne.s32 	%p196, %r3892, 6;
	@%p196 bra 	$L__BB0_162;
	mov.b32 	%r1688, %f141;
	shr.u32 	%r1689, %r1688, 23;
	st.local.u32 	[%rd28+24], %rd1550;
	and.b32  	%r1690, %r1689, 31;
	and.b32  	%r1691, %r1689, 224;
	add.s32 	%r1692, %r1691, -128;
	shr.u32 	%r1693, %r1692, 5;
	mul.wide.u32 	%rd559, %r1693, 4;
	sub.s64 	%rd560, %rd28, %rd559;
	ld.local.u32 	%r3893, [%rd560+24];
	ld.local.u32 	%r3894, [%rd560+20];
	setp.eq.s32 	%p197, %r1690, 0;
	@%p197 bra 	$L__BB0_165;
	mov.b32 	%r1694, %f141;
	shr.u32 	%r1695, %r1694, 23;
	and.b32  	%r1696, %r1695, 31;
	shf.l.wrap.b32 	%r3893, %r3894, %r3893, %r1696;
	and.b32  	%r1697, %r1695, 224;
	add.s32 	%r1698, %r1697, -128;
	shr.u32 	%r1699, %r1698, 5;
	mul.wide.u32 	%rd561, %r1699, 4;
	sub.s64 	%rd562, %rd28, %rd561;
	ld.local.u32 	%r1700, [%rd562+16];
	shf.l.wrap.b32 	%r3894, %r1700, %r3894, %r1696;
$L__BB0_165:
	shr.u32 	%r1701, %r3893, 30;
	shf.l.wrap.b32 	%r1702, %r3894, %r3893, 2;
	shl.b32 	%r1703, %r3894, 2;
	shr.u32 	%r1704, %r1702, 31;
	add.s32 	%r1705, %r1704, %r1701;
	neg.s32 	%r1706, %r1705;
	mov.b32 	%r1707, %f141;
	setp.lt.s32 	%p198, %r1707, 0;
	selp.b32 	%r3895, %r1706, %r1705, %p198;
	xor.b32  	%r1708, %r1702, %r1707;
	shr.s32 	%r1709, %r1702, 31;
	xor.b32  	%r1710, %r1709, %r1702;
	xor.b32  	%r1711, %r1709, %r1703;
	cvt.u64.u32 	%rd563, %r1710;
	shl.b64 	%rd564, %rd563, 32;
	cvt.u64.u32 	%rd565, %r1711;
	or.b64  	%rd566, %rd564, %rd565;
	cvt.rn.f64.s64 	%fd45, %rd566;
	mul.f64 	%fd46, %fd45, 0d3BF921FB54442D19;
	cvt.rn.f32.f64 	%f1326, %fd46;
	neg.f32 	%f1327, %f1326;
	setp.lt.s32 	%p199, %r1708, 0;
	selp.f32 	%f4074, %f1327, %f1326, %p199;
$L__BB0_166:
	abs.f32 	%f152, %f141;
	setp.ltu.f32 	%p200, %f152, 0f47CE4780;
	mul.rn.f32 	%f1329, %f4074, %f4074;
	and.b32  	%r1713, %r3895, 1;
	setp.eq.b32 	%p201, %r1713, 1;
	selp.f32 	%f1330, 0f3F800000, %f4074, %p201;
	fma.rn.f32 	%f1331, %f1329, %f1330, 0f00000000;
	fma.rn.f32 	%f1332, %f1329, 0f37CBAC00, 0fBAB607ED;
	selp.f32 	%f1333, %f1332, 0fB94D4153, %p201;
	selp.f32 	%f1334, 0f3D2AAABB, 0f3C0885E4, %p201;
	fma.rn.f32 	%f1335, %f1333, %f1329, %f1334;
	selp.f32 	%f1336, 0fBEFFFFFF, 0fBE2AAAA8, %p201;
	fma.rn.f32 	%f1337, %f1335, %f1329, %f1336;
	fma.rn.f32 	%f1338, %f1337, %f1331, %f1330;
	and.b32  	%r1714, %r3895, 2;
	setp.eq.s32 	%p202, %r1714, 0;
	mov.f32 	%f1339, 0f00000000;
	sub.f32 	%f1340, %f1339, %f1338;
	selp.f32 	%f1341, %f1338, %f1340, %p202;
	mul.f32 	%f1342, %f46, %f1341;
	fma.rn.f32 	%f153, %f45, %f148, %f1342;
	mov.u32 	%r3899, %r3911;
	mov.f32 	%f4075, %f4080;
	@%p200 bra 	$L__BB0_174;
	setp.neu.f32 	%p203, %f152, 0f7F800000;
	@%p203 bra 	$L__BB0_169;
	mov.f32 	%f1345, 0f00000000;
	mul.rn.f32 	%f4075, %f141, %f1345;
	mov.b32 	%r3899, 0;
	bra.uni 	$L__BB0_174;
$L__BB0_169:
	mov.b64 	%rd1551, 0;
	mov.b32 	%r3896, 0;
$L__BB0_170:
	.pragma "nounroll";
	mul.wide.u32 	%rd568, %r3896, 4;
	mov.u64 	%rd569, __cudart_i2opi_f;
	add.s64 	%rd570, %rd569, %rd568;
	ld.global.nc.u32 	%r1716, [%rd570];
	mov.b32 	%r1717, %f141;
	shl.b32 	%r1718, %r1717, 8;
	or.b32  	%r1719, %r1718, -2147483648;
	mad.wide.u32 	%rd571, %r1716, %r1719, %rd1551;
	shr.u64 	%rd1551, %rd571, 32;
	add.s64 	%rd572, %rd27, %rd568;
	st.local.u32 	[%rd572], %rd571;
	add.s32 	%r3896, %r3896, 1;
	setp.ne.s32 	%p204, %r3896, 6;
	@%p204 bra 	$L__BB0_170;
	mov.b32 	%r1720, %f141;
	shr.u32 	%r1721, %r1720, 23;
	st.local.u32 	[%rd27+24], %rd1551;
	and.b32  	%r1722, %r1721, 31;
	and.b32  	%r1723, %r1721, 224;
	add.s32 	%r1724, %r1723, -128;
	shr.u32 	%r1725, %r1724, 5;
	mul.wide.u32 	%rd573, %r1725, 4;
	sub.s64 	%rd574, %rd27, %rd573;
	ld.local.u32 	%r3897, [%rd574+24];
	ld.local.u32 	%r3898, [%rd574+20];
	setp.eq.s32 	%p205, %r1722, 0;
	@%p205 bra 	$L__BB0_173;
	mov.b32 	%r1726, %f141;
	shr.u32 	%r1727, %r1726, 23;
	and.b32  	%r1728, %r1727, 31;
	shf.l.wrap.b32 	%r3897, %r3898, %r3897, %r1728;
	and.b32  	%r1729, %r1727, 224;
	add.s32 	%r1730, %r1729, -128;
	shr.u32 	%r1731, %r1730, 5;
	mul.wide.u32 	%rd575, %r1731, 4;
	sub.s64 	%rd576, %rd27, %rd575;
	ld.local.u32 	%r1732, [%rd576+16];
	shf.l.wrap.b32 	%r3898, %r1732, %r3898, %r1728;
$L__BB0_173:
	shr.u32 	%r1733, %r3897, 30;
	shf.l.wrap.b32 	%r1734, %r3898, %r3897, 2;
	shl.b32 	%r1735, %r3898, 2;
	shr.u32 	%r1736, %r1734, 31;
	add.s32 	%r1737, %r1736, %r1733;
	neg.s32 	%r1738, %r1737;
	mov.b32 	%r1739, %f141;
	setp.lt.s32 	%p206, %r1739, 0;
	selp.b32 	%r3899, %r1738, %r1737, %p206;
	xor.b32  	%r1740, %r1734, %r1739;
	shr.s32 	%r1741, %r1734, 31;
	xor.b32  	%r1742, %r1741, %r1734;
	xor.b32  	%r1743, %r1741, %r1735;
	cvt.u64.u32 	%rd577, %r1742;
	shl.b64 	%rd578, %rd577, 32;
	cvt.u64.u32 	%rd579, %r1743;
	or.b64  	%rd580, %rd578, %rd579;
	cvt.rn.f64.s64 	%fd47, %rd580;
	mul.f64 	%fd48, %fd47, 0d3BF921FB54442D19;
	cvt.rn.f32.f64 	%f1343, %fd48;
	neg.f32 	%f1344, %f1343;
	setp.lt.s32 	%p207, %r1740, 0;
	selp.f32 	%f4075, %f1344, %f1343, %p207;
$L__BB0_174:
	add.s32 	%r1745, %r3899, 1;
	mul.rn.f32 	%f1347, %f4075, %f4075;
	and.b32  	%r1746, %r3899, 1;
	setp.eq.b32 	%p208, %r1746, 1;
	selp.f32 	%f1348, %f4075, 0f3F800000, %p208;
	fma.rn.f32 	%f1349, %f1347, %f1348, 0f00000000;
	fma.rn.f32 	%f1350, %f1347, 0f37CBAC00, 0fBAB607ED;
	selp.f32 	%f1351, 0fB94D4153, %f1350, %p208;
	selp.f32 	%f1352, 0f3C0885E4, 0f3D2AAABB, %p208;
	fma.rn.f32 	%f1353, %f1351, %f1347, %f1352;
	selp.f32 	%f1354, 0fBE2AAAA8, 0fBEFFFFFF, %p208;
	fma.rn.f32 	%f1355, %f1353, %f1347, %f1354;
	fma.rn.f32 	%f1356, %f1355, %f1349, %f1348;
	and.b32  	%r1747, %r1745, 2;
	setp.eq.s32 	%p209, %r1747, 0;
	mov.f32 	%f1357, 0f00000000;
	sub.f32 	%f1358, %f1357, %f1356;
	selp.f32 	%f1359, %f1356, %f1358, %p209;
	mul.f32 	%f1360, %f153, %f1359;
	sub.f32 	%f157, %f45, %f1360;
	setp.eq.f32 	%p210, %f157, 0f3F800000;
	mov.f32 	%f4076, 0f3F800000;
	@%p210 bra 	$L__BB0_179;
	abs.f32 	%f1361, %f157;
	setp.num.f32 	%p211, %f1361, %f1361;
	@%p211 bra 	$L__BB0_177;
	mov.f32 	%f1419, 0f40000000;
	add.rn.f32 	%f4076, %f157, %f1419;
	bra.uni 	$L__BB0_179;
$L__BB0_177:
	abs.f32 	%f1362, %f157;
	setp.lt.f32 	%p212, %f1362, 0f00800000;
	mul.f32 	%f1364, %f1362, 0f4B800000;
	selp.f32 	%f1365, %f1364, %f1362, %p212;
	mov.b32 	%r1748, %f1365;
	add.s32 	%r1749, %r1748, -1060439283;
	and.b32  	%r1750, %r1749, -8388608;
	sub.s32 	%r1751, %r1748, %r1750;
	mov.b32 	%f1366, %r1751;
	cvt.rn.f32.s32 	%f1367, %r1750;
	selp.f32 	%f1368, 0fC1C00000, 0f00000000, %p212;
	fma.rn.f32 	%f1369, %f1367, 0f34000000, %f1368;
	add.f32 	%f1370, %f1366, 0fBF800000;
	add.f32 	%f1371, %f1366, 0f3F800000;
	rcp.approx.ftz.f32 	%f1372, %f1371;
	add.f32 	%f1373, %f1370, %f1370;
	mul.f32 	%f1374, %f1373, %f1372;
	mul.f32 	%f1375, %f1374, %f1374;
	neg.f32 	%f1376, %f1374;
	sub.f32 	%f1377, %f1370, %f1374;
	add.f32 	%f1378, %f1377, %f1377;
	fma.rn.f32 	%f1379, %f1376, %f1370, %f1378;
	mul.rn.f32 	%f1380, %f1372, %f1379;
	fma.rn.f32 	%f1381, %f1375, 0f3A2C32E4, 0f3B52E7DB;
	fma.rn.f32 	%f1382, %f1381, %f1375, 0f3C93BB73;
	fma.rn.f32 	%f1383, %f1382, %f1375, 0f3DF6384F;
	mul.rn.f32 	%f1384, %f1383, %f1375;
	fma.rn.f32 	%f1385, %f1374, 0f3FB8AA3B, %f1369;
	mul.f32 	%f1386, %f1384, 0f40400000;
	sub.f32 	%f1387, %f1369, %f1385;
	fma.rn.f32 	%f1388, %f1374, 0f3FB8AA3B, %f1387;
	fma.rn.f32 	%f1389, %f1380, 0f3FB8AA3B, %f1388;
	fma.rn.f32 	%f1390, %f1374, 0f32A55E34, %f1389;
	fma.rn.f32 	%f1391, %f1386, %f1380, %f1390;
	fma.rn.f32 	%f1392, %f1384, %f1374, %f1391;
	add.rn.f32 	%f1393, %f1385, %f1392;
	mov.f32 	%f1394, 0f40000000;
	mul.rn.f32 	%f1395, %f1393, %f1394;
	cvt.rni.f32.f32 	%f1396, %f1395;
	sub.f32 	%f1397, %f1395, %f1396;
	neg.f32 	%f1398, %f1395;
	fma.rn.f32 	%f1399, %f1393, 0f40000000, %f1398;
	neg.f32 	%f1400, %f1385;
	add.rn.f32 	%f1401, %f1393, %f1400;
	neg.f32 	%f1402, %f1401;
	add.rn.f32 	%f1403, %f1392, %f1402;
	fma.rn.f32 	%f1404, %f1403, 0f40000000, %f1399;
	add.f32 	%f1405, %f1397, %f1404;
	setp.gt.f32 	%p213, %f1396, 0f00000000;
	selp.b32 	%r1752, 0, -2097152000, %p213;
	setp.neu.f32 	%p214, %f157, 0f00000000;
	setp.neu.f32 	%p215, %f1362, 0f7F800000;
	setp.lt.f32 	%p216, %f1395, 0f00000000;
	selp.f32 	%f1406, 0f00000000, 0f7F800000, %p216;
	abs.f32 	%f1407, %f1395;
	setp.gt.f32 	%p217, %f1407, 0f43180000;
	cvt.rzi.s32.f32 	%r1753, %f1396;
	shl.b32 	%r1754, %r1753, 23;
	sub.s32 	%r1755, %r1754, %r1752;
	mov.b32 	%f1408, %r1755;
	add.s32 	%r1756, %r1752, 2130706432;
	mov.b32 	%f1409, %r1756;
	fma.rn.f32 	%f1410, %f1405, 0f391FCB8E, 0f3AAF85ED;
	fma.rn.f32 	%f1411, %f1410, %f1405, 0f3C1D9856;
	fma.rn.f32 	%f1412, %f1411, %f1405, 0f3D6357BB;
	fma.rn.f32 	%f1413, %f1412, %f1405, 0f3E75FDEC;
	fma.rn.f32 	%f1414, %f1413, %f1405, 0f3F317218;
	fma.rn.f32 	%f1415, %f1414, %f1405, 0f3F800000;
	mul.f32 	%f1416, %f1415, %f1409;
	mul.f32 	%f1417, %f1416, %f1408;
	selp.f32 	%f4076, %f1406, %f1417, %p217;
	and.pred  	%p218, %p214, %p215;
	@%p218 bra 	$L__BB0_179;
	add.f32 	%f1418, %f157, %f157;
	mov.b32 	%r1757, %f1418;
	and.b32  	%r1758, %r1757, 2147483647;
	mov.b32 	%f4076, %r1758;
$L__BB0_179:
	abs.f32 	%f162, %f141;
	setp.ltu.f32 	%p219, %f162, 0f47CE4780;
	mov.u32 	%r3903, %r3911;
	mov.f32 	%f4077, %f4080;
	@%p219 bra 	$L__BB0_187;
	setp.neu.f32 	%p220, %f162, 0f7F800000;
	@%p220 bra 	$L__BB0_182;
	mov.f32 	%f1422, 0f00000000;
	mul.rn.f32 	%f4077, %f141, %f1422;
	mov.b32 	%r3903, 0;
	bra.uni 	$L__BB0_187;
$L__BB0_182:
	mov.b64 	%rd1552, 0;
	mov.b32 	%r3900, 0;
$L__BB0_183:
	.pragma "nounroll";
	mul.wide.u32 	%rd582, %r3900, 4;
	mov.u64 	%rd583, __cudart_i2opi_f;
	add.s64 	%rd584, %rd583, %rd582;
	ld.global.nc.u32 	%r1760, [%rd584];
	mov.b32 	%r1761, %f141;
	shl.b32 	%r1762, %r1761, 8;
	or.b32  	%r1763, %r1762, -2147483648;
	mad.wide.u32 	%rd585, %r1760, %r1763, %rd1552;
	shr.u64 	%rd1552, %rd585, 32;
	add.s64 	%rd586, %rd26, %rd582;
	st.local.u32 	[%rd586], %rd585;
	add.s32 	%r3900, %r3900, 1;
	setp.ne.s32 	%p221, %r3900, 6;
	@%p221 bra 	$L__BB0_183;
	mov.b32 	%r1764, %f141;
	shr.u32 	%r1765, %r1764, 23;
	st.local.u32 	[%rd26+24], %rd1552;
	and.b32  	%r1766, %r1765, 31;
	and.b32  	%r1767, %r1765, 224;
	add.s32 	%r1768, %r1767, -128;
	shr.u32 	%r1769, %r1768, 5;
	mul.wide.u32 	%rd587, %r1769, 4;
	sub.s64 	%rd588, %rd26, %rd587;
	ld.local.u32 	%r3901, [%rd588+24];
	ld.local.u32 	%r3902, [%rd588+20];
	setp.eq.s32 	%p222, %r1766, 0;
	@%p222 bra 	$L__BB0_186;
	mov.b32 	%r1770, %f141;
	shr.u32 	%r1771, %r1770, 23;
	and.b32  	%r1772, %r1771, 31;
	shf.l.wrap.b32 	%r3901, %r3902, %r3901, %r1772;
	and.b32  	%r1773, %r1771, 224;
	add.s32 	%r1774, %r1773, -128;
	shr.u32 	%r1775, %r1774, 5;
	mul.wide.u32 	%rd589, %r1775, 4;
	sub.s64 	%rd590, %rd26, %rd589;
	ld.local.u32 	%r1776, [%rd590+16];
	shf.l.wrap.b32 	%r3902, %r1776, %r3902, %r1772;
$L__BB0_186:
	shr.u32 	%r1777, %r3901, 30;
	shf.l.wrap.b32 	%r1778, %r3902, %r3901, 2;
	shl.b32 	%r1779, %r3902, 2;
	shr.u32 	%r1780, %r1778, 31;
	add.s32 	%r1781, %r1780, %r1777;
	neg.s32 	%r1782, %r1781;
	mov.b32 	%r1783, %f141;
	setp.lt.s32 	%p223, %r1783, 0;
	selp.b32 	%r3903, %r1782, %r1781, %p223;
	xor.b32  	%r1784, %r1778, %r1783;
	shr.s32 	%r1785, %r1778, 31;
	xor.b32  	%r1786, %r1785, %r1778;
	xor.b32  	%r1787, %r1785, %r1779;
	cvt.u64.u32 	%rd591, %r1786;
	shl.b64 	%rd592, %rd591, 32;
	cvt.u64.u32 	%rd593, %r1787;
	or.b64  	%rd594, %rd592, %rd593;
	cvt.rn.f64.s64 	%fd49, %rd594;
	mul.f64 	%fd50, %fd49, 0d3BF921FB54442D19;
	cvt.rn.f32.f64 	%f1420, %fd50;
	neg.f32 	%f1421, %f1420;
	setp.lt.s32 	%p224, %r1784, 0;
	selp.f32 	%f4077, %f1421, %f1420, %p224;
$L__BB0_187:
	mul.rn.f32 	%f1424, %f4077, %f4077;
	and.b32  	%r1789, %r3903, 1;
	setp.eq.b32 	%p225, %r1789, 1;
	selp.f32 	%f1425, 0f3F800000, %f4077, %p225;
	fma.rn.f32 	%f1426, %f1424, %f1425, 0f00000000;
	fma.rn.f32 	%f1427, %f1424, 0f37CBAC00, 0fBAB607ED;
	selp.f32 	%f1428, %f1427, 0fB94D4153, %p225;
	selp.f32 	%f1429, 0f3D2AAABB, 0f3C0885E4, %p225;
	fma.rn.f32 	%f1430, %f1428, %f1424, %f1429;
	selp.f32 	%f1431, 0fBEFFFFFF, 0fBE2AAAA8, %p225;
	fma.rn.f32 	%f1432, %f1430, %f1424, %f1431;
	fma.rn.f32 	%f1433, %f1432, %f1426, %f1425;
	and.b32  	%r1790, %r3903, 2;
	setp.eq.s32 	%p226, %r1790, 0;
	mov.f32 	%f1434, 0f00000000;
	sub.f32 	%f1435, %f1434, %f1433;
	selp.f32 	%f1436, %f1433, %f1435, %p226;
	mul.f32 	%f1437, %f153, %f1436;
	sub.f32 	%f166, %f46, %f1437;
	setp.eq.f32 	%p227, %f166, 0f3F800000;
	mov.f32 	%f4078, 0f3F800000;
	@%p227 bra 	$L__BB0_192;
	abs.f32 	%f1438, %f166;
	setp.num.f32 	%p228, %f1438, %f1438;
	@%p228 bra 	$L__BB0_190;
	mov.f32 	%f1496, 0f40000000;
	add.rn.f32 	%f4078, %f166, %f1496;
	bra.uni 	$L__BB0_192;
$L__BB0_190:
	abs.f32 	%f1439, %f166;
	setp.lt.f32 	%p229, %f1439, 0f00800000;
	mul.f32 	%f1441, %f1439, 0f4B800000;
	selp.f32 	%f1442, %f1441, %f1439, %p229;
	mov.b32 	%r1791, %f1442;
	add.s32 	%r1792, %r1791, -1060439283;
	and.b32  	%r1793, %r1792, -8388608;
	sub.s32 	%r1794, %r1791, %r1793;
	mov.b32 	%f1443, %r1794;
	cvt.rn.f32.s32 	%f1444, %r1793;
	selp.f32 	%f1445, 0fC1C00000, 0f00000000, %p229;
	fma.rn.f32 	%f1446, %f1444, 0f34000000, %f1445;
	add.f32 	%f1447, %f1443, 0fBF800000;
	add.f32 	%f1448, %f1443, 0f3F800000;
	rcp.approx.ftz.f32 	%f1449, %f1448;
	add.f32 	%f1450, %f1447, %f1447;
	mul.f32 	%f1451, %f1450, %f1449;
	mul.f32 	%f1452, %f1451, %f1451;
	neg.f32 	%f1453, %f1451;
	sub.f32 	%f1454, %f1447, %f1451;
	add.f32 	%f1455, %f1454, %f1454;
	fma.rn.f32 	%f1456, %f1453, %f1447, %f1455;
	mul.rn.f32 	%f1457, %f1449, %f1456;
	fma.rn.f32 	%f1458, %f1452, 0f3A2C32E4, 0f3B52E7DB;
	fma.rn.f32 	%f1459, %f1458, %f1452, 0f3C93BB73;
	fma.rn.f32 	%f1460, %f1459, %f1452, 0f3DF6384F;
	mul.rn.f32 	%f1461, %f1460, %f1452;
	fma.rn.f32 	%f1462, %f1451, 0f3FB8AA3B, %f1446;
	mul.f32 	%f1463, %f1461, 0f40400000;
	sub.f32 	%f1464, %f1446, %f1462;
	fma.rn.f32 	%f1465, %f1451, 0f3FB8AA3B, %f1464;
	fma.rn.f32 	%f1466, %f1457, 0f3FB8AA3B, %f1465;
	fma.rn.f32 	%f1467, %f1451, 0f32A55E34, %f1466;
	fma.rn.f32 	%f1468, %f1463, %f1457, %f1467;
	fma.rn.f32 	%f1469, %f1461, %f1451, %f1468;
	add.rn.f32 	%f1470, %f1462, %f1469;
	mov.f32 	%f1471, 0f40000000;
	mul.rn.f32 	%f1472, %f1470, %f1471;
	cvt.rni.f32.f32 	%f1473, %f1472;
	sub.f32 	%f1474, %f1472, %f1473;
	neg.f32 	%f1475, %f1472;
	fma.rn.f32 	%f1476, %f1470, 0f40000000, %f1475;
	neg.f32 	%f1477, %f1462;
	add.rn.f32 	%f1478, %f1470, %f1477;
	neg.f32 	%f1479, %f1478;
	add.rn.f32 	%f1480, %f1469, %f1479;
	fma.rn.f32 	%f1481, %f1480, 0f40000000, %f1476;
	add.f32 	%f1482, %f1474, %f1481;
	setp.gt.f32 	%p230, %f1473, 0f00000000;
	selp.b32 	%r1795, 0, -2097152000, %p230;
	setp.neu.f32 	%p231, %f166, 0f00000000;
	setp.neu.f32 	%p232, %f1439, 0f7F800000;
	setp.lt.f32 	%p233, %f1472, 0f00000000;
	selp.f32 	%f1483, 0f00000000, 0f7F800000, %p233;
	abs.f32 	%f1484, %f1472;
	setp.gt.f32 	%p234, %f1484, 0f43180000;
	cvt.rzi.s32.f32 	%r1796, %f1473;
	shl.b32 	%r1797, %r1796, 23;
	sub.s32 	%r1798, %r1797, %r1795;
	mov.b32 	%f1485, %r1798;
	add.s32 	%r1799, %r1795, 2130706432;
	mov.b32 	%f1486, %r1799;
	fma.rn.f32 	%f1487, %f1482, 0f391FCB8E, 0f3AAF85ED;
	fma.rn.f32 	%f1488, %f1487, %f1482, 0f3C1D9856;
	fma.rn.f32 	%f1489, %f1488, %f1482, 0f3D6357BB;
	fma.rn.f32 	%f1490, %f1489, %f1482, 0f3E75FDEC;
	fma.rn.f32 	%f1491, %f1490, %f1482, 0f3F317218;
	fma.rn.f32 	%f1492, %f1491, %f1482, 0f3F800000;
	mul.f32 	%f1493, %f1492, %f1486;
	mul.f32 	%f1494, %f1493, %f1485;
	selp.f32 	%f4078, %f1483, %f1494, %p234;
	and.pred  	%p235, %p231, %p232;
	@%p235 bra 	$L__BB0_192;
	add.f32 	%f1495, %f166, %f166;
	mov.b32 	%r1800, %f1495;
	and.b32  	%r1801, %r1800, 2147483647;
	mov.b32 	%f4078, %r1801;
$L__BB0_192:
	abs.f32 	%f171, %f141;
	add.f32 	%f1497, %f4076, %f4078;
	mul.f32 	%f1498, %f47, %f47;
	setp.ltu.f32 	%p236, %f1497, %f1498;
	@%p236 bra 	$L__BB0_210;
	setp.ltu.f32 	%p237, %f171, 0f47CE4780;
	mov.u32 	%r3907, %r3911;
	mov.f32 	%f4079, %f4080;
	@%p237 bra 	$L__BB0_201;
	setp.neu.f32 	%p238, %f171, 0f7F800000;
	@%p238 bra 	$L__BB0_196;
	mov.f32 	%f1501, 0f00000000;
	mul.rn.f32 	%f4079, %f141, %f1501;
	mov.b32 	%r3907, 0;
	bra.uni 	$L__BB0_201;
$L__BB0_196:
	mov.b32 	%r235, %f141;
	shl.b32 	%r1803, %r235, 8;
	or.b32  	%r236, %r1803, -2147483648;
	mov.b64 	%rd1553, 0;
	mov.b32 	%r3904, 0;
$L__BB0_197:
	.pragma "nounroll";
	mul.wide.u32 	%rd596, %r3904, 4;
	mov.u64 	%rd597, __cudart_i2opi_f;
	add.s64 	%rd598, %rd597, %rd596;
	ld.global.nc.u32 	%r1804, [%rd598];
	mad.wide.u32 	%rd599, %r1804, %r236, %rd1553;
	shr.u64 	%rd1553, %rd599, 32;
	add.s64 	%rd600, %rd25, %rd596;
	st.local.u32 	[%rd600], %rd599;
	add.s32 	%r3904, %r3904, 1;
	setp.ne.s32 	%p239, %r3904, 6;
	@%p239 bra 	$L__BB0_197;
	shr.u32 	%r1805, %r235, 23;
	st.local.u32 	[%rd25+24], %rd1553;
	and.b32  	%r239, %r1805, 31;
	and.b32  	%r1806, %r1805, 224;
	add.s32 	%r1807, %r1806, -128;
	shr.u32 	%r1808, %r1807, 5;
	mul.wide.u32 	%rd601, %r1808, 4;
	sub.s64 	%rd95, %rd25, %rd601;
	ld.local.u32 	%r3905, [%rd95+24];
	ld.local.u32 	%r3906, [%rd95+20];
	setp.eq.s32 	%p240, %r239, 0;
	@%p240 bra 	$L__BB0_200;
	shf.l.wrap.b32 	%r3905, %r3906, %r3905, %r239;
	ld.local.u32 	%r1809, [%rd95+16];
	shf.l.wrap.b32 	%r3906, %r1809, %r3906, %r239;
$L__BB0_200:
	shr.u32 	%r1810, %r3905, 30;
	shf.l.wrap.b32 	%r1811, %r3906, %r3905, 2;
	shl.b32 	%r1812, %r3906, 2;
	shr.u32 	%r1813, %r1811, 31;
	add.s32 	%r1814, %r1813, %r1810;
	neg.s32 	%r1815, %r1814;
	setp.lt.s32 	%p241, %r235, 0;
	selp.b32 	%r3907, %r1815, %r1814, %p241;
	xor.b32  	%r1816, %r1811, %r235;
	shr.s32 	%r1817, %r1811, 31;
	xor.b32  	%r1818, %r1817, %r1811;
	xor.b32  	%r1819, %r1817, %r1812;
	cvt.u64.u32 	%rd602, %r1818;
	shl.b64 	%rd603, %rd602, 32;
	cvt.u64.u32 	%rd604, %r1819;
	or.b64  	%rd605, %rd603, %rd604;
	cvt.rn.f64.s64 	%fd51, %rd605;
	mul.f64 	%fd52, %fd51, 0d3BF921FB54442D19;
	cvt.rn.f32.f64 	%f1499, %fd52;
	neg.f32 	%f1500, %f1499;
	setp.lt.s32 	%p242, %r1816, 0;
	selp.f32 	%f4079, %f1500, %f1499, %p242;
$L__BB0_201:
	abs.f32 	%f175, %f141;
	setp.ltu.f32 	%p243, %f175, 0f47CE4780;
	mul.rn.f32 	%f1502, %f4079, %f4079;
	and.b32  	%r1821, %r3907, 1;
	setp.eq.b32 	%p244, %r1821, 1;
	selp.f32 	%f1503, 0f3F800000, %f4079, %p244;
	fma.rn.f32 	%f1504, %f1502, %f1503, 0f00000000;
	fma.rn.f32 	%f1505, %f1502, 0f37CBAC00, 0fBAB607ED;
	selp.f32 	%f1506, %f1505, 0fB94D4153, %p244;
	selp.f32 	%f1507, 0f3D2AAABB, 0f3C0885E4, %p244;
	fma.rn.f32 	%f1508, %f1506, %f1502, %f1507;
	selp.f32 	%f1509, 0fBEFFFFFF, 0fBE2AAAA8, %p244;
	fma.rn.f32 	%f1510, %f1508, %f1502, %f1509;
	fma.rn.f32 	%f1511, %f1510, %f1504, %f1503;
	and.b32  	%r1822, %r3907, 2;
	setp.eq.s32 	%p245, %r1822, 0;
	mov.f32 	%f1512, 0f00000000;
	sub.f32 	%f1513, %f1512, %f1511;
	selp.f32 	%f1514, %f1511, %f1513, %p245;
	mul.f32 	%f176, %f153, %f1514;
	@%p243 bra 	$L__BB0_209;
	setp.neu.f32 	%p246, %f175, 0f7F800000;
	@%p246 bra 	$L__BB0_204;
	mov.f32 	%f1517, 0f00000000;
	mul.rn.f32 	%f4080, %f141, %f1517;
	mov.b32 	%r3911, 0;
	bra.uni 	$L__BB0_209;
$L__BB0_204:
	mov.b32 	%r248, %f141;
	shl.b32 	%r1824, %r248, 8;
	or.b32  	%r249, %r1824, -2147483648;
	mov.b64 	%rd1554, 0;
	mov.b32 	%r3908, 0;
$L__BB0_205:
	.pragma "nounroll";
	mul.wide.u32 	%rd607, %r3908, 4;
	mov.u64 	%rd608, __cudart_i2opi_f;
	add.s64 	%rd609, %rd608, %rd607;
	ld.global.nc.u32 	%r1825, [%rd609];
	mad.wide.u32 	%rd610, %r1825, %r249, %rd1554;
	shr.u64 	%rd1554, %rd610, 32;
	add.s64 	%rd611, %rd24, %rd607;
	st.local.u32 	[%rd611], %rd610;
	add.s32 	%r3908, %r3908, 1;
	setp.ne.s32 	%p247, %r3908, 6;
	@%p247 bra 	$L__BB0_205;
	shr.u32 	%r1826, %r248, 23;
	st.local.u32 	[%rd24+24], %rd1554;
	and.b32  	%r252, %r1826, 31;
	and.b32  	%r1827, %r1826, 224;
	add.s32 	%r1828, %r1827, -128;
	shr.u32 	%r1829, %r1828, 5;
	mul.wide.u32 	%rd612, %r1829, 4;
	sub.s64 	%rd98, %rd24, %rd612;
	ld.local.u32 	%r3909, [%rd98+24];
	ld.local.u32 	%r3910, [%rd98+20];
	setp.eq.s32 	%p248, %r252, 0;
	@%p248 bra 	$L__BB0_208;
	shf.l.wrap.b32 	%r3909, %r3910, %r3909, %r252;
	ld.local.u32 	%r1830, [%rd98+16];
	shf.l.wrap.b32 	%r3910, %r1830, %r3910, %r252;
$L__BB0_208:
	shr.u32 	%r1831, %r3909, 30;
	shf.l.wrap.b32 	%r1832, %r3910, %r3909, 2;
	shl.b32 	%r1833, %r3910, 2;
	shr.u32 	%r1834, %r1832, 31;
	add.s32 	%r1835, %r1834, %r1831;
	neg.s32 	%r1836, %r1835;
	setp.lt.s32 	%p249, %r248, 0;
	selp.b32 	%r3911, %r1836, %r1835, %p249;
	xor.b32  	%r1837, %r1832, %r248;
	shr.s32 	%r1838, %r1832, 31;
	xor.b32  	%r1839, %r1838, %r1832;
	xor.b32  	%r1840, %r1838, %r1833;
	cvt.u64.u32 	%rd613, %r1839;
	shl.b64 	%rd614, %rd613, 32;
	cvt.u64.u32 	%rd615, %r1840;
	or.b64  	%rd616, %rd614, %rd615;
	cvt.rn.f64.s64 	%fd53, %rd616;
	mul.f64 	%fd54, %fd53, 0d3BF921FB54442D19;
	cvt.rn.f32.f64 	%f1515, %fd54;
	neg.f32 	%f1516, %f1515;
	setp.lt.s32 	%p250, %r1837, 0;
	selp.f32 	%f4080, %f1516, %f1515, %p250;
$L__BB0_209:
	sub.f32 	%f1518, %f176, %f46;
	add.s32 	%r1842, %r3911, 1;
	mul.rn.f32 	%f1519, %f4080, %f4080;
	and.b32  	%r1843, %r3911, 1;
	setp.eq.b32 	%p251, %r1843, 1;
	selp.f32 	%f1520, %f4080, 0f3F800000, %p251;
	fma.rn.f32 	%f1521, %f1519, %f1520, 0f00000000;
	fma.rn.f32 	%f1522, %f1519, 0f37CBAC00, 0fBAB607ED;
	selp.f32 	%f1523, 0fB94D4153, %f1522, %p251;
	selp.f32 	%f1524, 0f3C0885E4, 0f3D2AAABB, %p251;
	fma.rn.f32 	%f1525, %f1523, %f1519, %f1524;
	selp.f32 	%f1526, 0fBE2AAAA8, 0fBEFFFFFF, %p251;
	fma.rn.f32 	%f1527, %f1525, %f1519, %f1526;
	fma.rn.f32 	%f1528, %f1527, %f1521, %f1520;
	and.b32  	%r1844, %r1842, 2;
	setp.eq.s32 	%p252, %r1844, 0;
	mov.f32 	%f1529, 0f00000000;
	sub.f32 	%f1530, %f1529, %f1528;
	selp.f32 	%f1531, %f1528, %f1530, %p252;
	mul.f32 	%f1532, %f153, %f1531;
	sub.f32 	%f1533, %f1532, %f45;
	abs.f32 	%f1534, %f1533;
	abs.f32 	%f1535, %f1518;
	setp.gt.f32 	%p253, %f1535, %f1534;
	selp.f32 	%f1536, %f1535, %f1534, %p253;
	selp.f32 	%f1537, %f1534, %f1535, %p253;
	div.rn.f32 	%f1538, %f1537, %f1536;
	mul.f32 	%f1539, %f1538, %f1538;
	fma.rn.f32 	%f1540, %f1539, 0f3B33710B, 0fBC807748;
	fma.rn.f32 	%f1541, %f1540, %f1539, 0f3D2CDAB2;
	fma.rn.f32 	%f1542, %f1541, %f1539, 0fBD992D10;
	fma.rn.f32 	%f1543, %f1542, %f1539, 0f3DD9EA6C;
	fma.rn.f32 	%f1544, %f1543, %f1539, 0fBE117CB1;
	fma.rn.f32 	%f1545, %f1544, %f1539, 0f3E4CBCE0;
	fma.rn.f32 	%f1546, %f1545, %f1539, 0fBEAAAA7D;
	mul.f32 	%f1547, %f1539, %f1546;
	fma.rn.f32 	%f1548, %f1547, %f1538, %f1538;
	neg.f32 	%f1549, %f1548;
	fma.rn.f32 	%f1550, 0f3F6EE581, 0f3FD774EB, %f1549;
	selp.f32 	%f1551, %f1550, %f1548, %p253;
	selp.f32 	%f1552, 0f3F6EE581, 0f3FEEE581, %p253;
	selp.f32 	%f1553, %f1548, %f1549, %p253;
	mov.b32 	%r1845, %f1533;
	fma.rn.f32 	%f1554, %f1552, 0f3FD774EB, %f1553;
	setp.lt.s32 	%p254, %r1845, 0;
	selp.f32 	%f1555, %f1554, %f1551, %p254;
	add.f32 	%f1556, %f1535, %f1534;
	setp.eq.f32 	%p255, %f1536, 0f00000000;
	selp.f32 	%f1557, 0f40490FDB, 0f00000000, %p254;
	setp.eq.f32 	%p256, %f1534, %f1535;
	selp.f32 	%f1558, 0f4016CBE4, 0f3F490FDB, %p254;
	selp.f32 	%f1559, %f1558, %f1555, %p256;
	selp.f32 	%f1560, %f1557, %f1559, %p255;
	abs.f32 	%f1561, %f1556;
	setp.nan.f32 	%p257, %f1561, %f1561;
	copysign.f32 	%f1562, %f1518, %f1560;
	selp.f32 	%f1563, %f1556, %f1562, %p257;
	neg.f32 	%f4089, %f1563;
	bra.uni 	$L__BB0_277;
$L__BB0_210:
	setp.ltu.f32 	%p258, %f171, 0f47CE4780;
	mov.u32 	%r3915, %r3911;
	mov.f32 	%f4081, %f4080;
	@%p258 bra 	$L__BB0_218;
	setp.neu.f32 	%p259, %f171, 0f7F800000;
	@%p259 bra 	$L__BB0_213;
	mov.f32 	%f1566, 0f00000000;
	mul.rn.f32 	%f4081, %f141, %f1566;
	mov.b32 	%r3915, 0;
	bra.uni 	$L__BB0_218;
$L__BB0_213:
	mov.b64 	%rd1555, 0;
	mov.b32 	%r3912, 0;
$L__BB0_214:
	.pragma "nounroll";
	mul.wide.u32 	%rd618, %r3912, 4;
	mov.u64 	%rd619, __cudart_i2opi_f;
	add.s64 	%rd620, %rd619, %rd618;
	ld.global.nc.u32 	%r1847, [%rd620];
	mov.b32 	%r1848, %f141;
	shl.b32 	%r1849, %r1848, 8;
	or.b32  	%r1850, %r1849, -2147483648;
	mad.wide.u32 	%rd621, %r1847, %r1850, %rd1555;
	shr.u64 	%rd1555, %rd621, 32;
	add.s64 	%rd622, %rd23, %rd618;
	st.local.u32 	[%rd622], %rd621;
	add.s32 	%r3912, %r3912, 1;
	setp.ne.s32 	%p260, %r3912, 6;
	@%p260 bra 	$L__BB0_214;
	mov.b32 	%r1851, %f141;
	shr.u32 	%r1852, %r1851, 23;
	st.local.u32 	[%rd23+24], %rd1555;
	and.b32  	%r263, %r1852, 31;
	and.b32  	%r1853, %r1852, 224;
	add.s32 	%r1854, %r1853, -128;
	shr.u32 	%r1855, %r1854, 5;
	mul.wide.u32 	%rd623, %r1855, 4;
	sub.s64 	%rd101, %rd23, %rd623;
	ld.local.u32 	%r3913, [%rd101+24];
	ld.local.u32 	%r3914, [%rd101+20];
	setp.eq.s32 	%p261, %r263, 0;
	@%p261 bra 	$L__BB0_217;
	shf.l.wrap.b32 	%r3913, %r3914, %r3913, %r263;
	ld.local.u32 	%r1856, [%rd101+16];
	shf.l.wrap.b32 	%r3914, %r1856, %r3914, %r263;
$L__BB0_217:
	shr.u32 	%r1857, %r3913, 30;
	shf.l.wrap.b32 	%r1858, %r3914, %r3913, 2;
	shl.b32 	%r1859, %r3914, 2;
	shr.u32 	%r1860, %r1858, 31;
	add.s32 	%r1861, %r1860, %r1857;
	neg.s32 	%r1862, %r1861;
	mov.b32 	%r1863, %f141;
	setp.lt.s32 	%p262, %r1863, 0;
	selp.b32 	%r3915, %r1862, %r1861, %p262;
	xor.b32  	%r1864, %r1858, %r1863;
	shr.s32 	%r1865, %r1858, 31;
	xor.b32  	%r1866, %r1865, %r1858;
	xor.b32  	%r1867, %r1865, %r1859;
	cvt.u64.u32 	%rd624, %r1866;
	shl.b64 	%rd625, %rd624, 32;
	cvt.u64.u32 	%rd626, %r1867;
	or.b64  	%rd627, %rd625, %rd626;
	cvt.rn.f64.s64 	%fd55, %rd627;
	mul.f64 	%fd56, %fd55, 0d3BF921FB54442D19;
	cvt.rn.f32.f64 	%f1564, %fd56;
	neg.f32 	%f1565, %f1564;
	setp.lt.s32 	%p263, %r1864, 0;
	selp.f32 	%f4081, %f1565, %f1564, %p263;
$L__BB0_218:
	abs.f32 	%f184, %f141;
	setp.ltu.f32 	%p264, %f184, 0f47CE4780;
	add.s32 	%r1869, %r3915, 1;
	mul.rn.f32 	%f1567, %f4081, %f4081;
	and.b32  	%r1870, %r3915, 1;
	setp.eq.b32 	%p265, %r1870, 1;
	selp.f32 	%f1568, %f4081, 0f3F800000, %p265;
	fma.rn.f32 	%f1569, %f1567, %f1568, 0f00000000;
	fma.rn.f32 	%f1570, %f1567, 0f37CBAC00, 0fBAB607ED;
	selp.f32 	%f1571, 0fB94D4153, %f1570, %p265;
	selp.f32 	%f1572, 0f3C0885E4, 0f3D2AAABB, %p265;
	fma.rn.f32 	%f1573, %f1571, %f1567, %f1572;
	selp.f32 	%f1574, 0fBE2AAAA8, 0fBEFFFFFF, %p265;
	fma.rn.f32 	%f1575, %f1573, %f1567, %f1574;
	fma.rn.f32 	%f1576, %f1575, %f1569, %f1568;
	and.b32  	%r1871, %r1869, 2;
	setp.eq.s32 	%p266, %r1871, 0;
	mov.f32 	%f1577, 0f00000000;
	sub.f32 	%f1578, %f1577, %f1576;
	selp.f32 	%f185, %f1576, %f1578, %p266;
	mov.u32 	%r3919, %r3911;
	mov.f32 	%f4082, %f4080;
	@%p264 bra 	$L__BB0_226;
	setp.neu.f32 	%p267, %f184, 0f7F800000;
	@%p267 bra 	$L__BB0_221;
	mov.f32 	%f1581, 0f00000000;
	mul.rn.f32 	%f4082, %f141, %f1581;
	mov.b32 	%r3919, 0;
	bra.uni 	$L__BB0_226;
$L__BB0_221:
	mov.b64 	%rd1556, 0;
	mov.b32 	%r3916, 0;
$L__BB0_222:
	.pragma "nounroll";
	mul.wide.u32 	%rd629, %r3916, 4;
	mov.u64 	%rd630, __cudart_i2opi_f;
	add.s64 	%rd631, %rd630, %rd629;
	ld.global.nc.u32 	%r1873, [%rd631];
	mov.b32 	%r1874, %f141;
	shl.b32 	%r1875, %r1874, 8;
	or.b32  	%r1876, %r1875, -2147483648;
	mad.wide.u32 	%rd632, %r1873, %r1876, %rd1556;
	shr.u64 	%rd1556, %rd632, 32;
	add.s64 	%rd633, %rd22, %rd629;
	st.local.u32 	[%rd633], %rd632;
	add.s32 	%r3916, %r3916, 1;
	setp.ne.s32 	%p268, %r3916, 6;
	@%p268 bra 	$L__BB0_222;
	mov.b32 	%r1877, %f141;
	shr.u32 	%r1878, %r1877, 23;
	st.local.u32 	[%rd22+24], %rd1556;
	and.b32  	%r1879, %r1878, 31;
	and.b32  	%r1880, %r1878, 224;
	add.s32 	%r1881, %r1880, -128;
	shr.u32 	%r1882, %r1881, 5;
	mul.wide.u32 	%rd634, %r1882, 4;
	sub.s64 	%rd635, %rd22, %rd634;
	ld.local.u32 	%r3917, [%rd635+24];
	ld.local.u32 	%r3918, [%rd635+20];
	setp.eq.s32 	%p269, %r1879, 0;
	@%p269 bra 	$L__BB0_225;
	mov.b32 	%r1883, %f141;
	shr.u32 	%r1884, %r1883, 23;
	and.b32  	%r1885, %r1884, 31;
	shf.l.wrap.b32 	%r3917, %r3918, %r3917, %r1885;
	and.b32  	%r1886, %r1884, 224;
	add.s32 	%r1887, %r1886, -128;
	shr.u32 	%r1888, %r1887, 5;
	mul.wide.u32 	%rd636, %r1888, 4;
	sub.s64 	%rd637, %rd22, %rd636;
	ld.local.u32 	%r1889, [%rd637+16];
	shf.l.wrap.b32 	%r3918, %r1889, %r3918, %r1885;
$L__BB0_225:
	shr.u32 	%r1890, %r3917, 30;
	shf.l.wrap.b32 	%r1891, %r3918, %r3917, 2;
	shl.b32 	%r1892, %r3918, 2;
	shr.u32 	%r1893, %r1891, 31;
	add.s32 	%r1894, %r1893, %r1890;
	neg.s32 	%r1895, %r1894;
	mov.b32 	%r1896, %f141;
	setp.lt.s32 	%p270, %r1896, 0;
	selp.b32 	%r3919, %r1895, %r1894, %p270;
	xor.b32  	%r1897, %r1891, %r1896;
	shr.s32 	%r1898, %r1891, 31;
	xor.b32  	%r1899, %r1898, %r1891;
	xor.b32  	%r1900, %r1898, %r1892;
	cvt.u64.u32 	%rd638, %r1899;
	shl.b64 	%rd639, %rd638, 32;
	cvt.u64.u32 	%rd640, %r1900;
	or.b64  	%rd641, %rd639, %rd640;
	cvt.rn.f64.s64 	%fd57, %rd641;
	mul.f64 	%fd58, %fd57, 0d3BF921FB54442D19;
	cvt.rn.f32.f64 	%f1579, %fd58;
	neg.f32 	%f1580, %f1579;
	setp.lt.s32 	%p271, %r1897, 0;
	selp.f32 	%f4082, %f1580, %f1579, %p271;
$L__BB0_226:
	abs.f32 	%f189, %f141;
	setp.ltu.f32 	%p272, %f189, 0f47CE4780;
	mul.rn.f32 	%f1582, %f4082, %f4082;
	and.b32  	%r1902, %r3919, 1;
	setp.eq.b32 	%p273, %r1902, 1;
	selp.f32 	%f1583, 0f3F800000, %f4082, %p273;
	fma.rn.f32 	%f1584, %f1582, %f1583, 0f00000000;
	fma.rn.f32 	%f1585, %f1582, 0f37CBAC00, 0fBAB607ED;
	selp.f32 	%f1586, %f1585, 0fB94D4153, %p273;
	selp.f32 	%f1587, 0f3D2AAABB, 0f3C0885E4, %p273;
	fma.rn.f32 	%f1588, %f1586, %f1582, %f1587;
	selp.f32 	%f1589, 0fBEFFFFFF, 0fBE2AAAA8, %p273;
	fma.rn.f32 	%f1590, %f1588, %f1582, %f1589;
	fma.rn.f32 	%f1591, %f1590, %f1584, %f1583;
	and.b32  	%r1903, %r3919, 2;
	setp.eq.s32 	%p274, %r1903, 0;
	mov.f32 	%f1592, 0f00000000;
	sub.f32 	%f1593, %f1592, %f1591;
	selp.f32 	%f1594, %f1591, %f1593, %p274;
	mul.f32 	%f1595, %f45, %f1594;
	mul.f32 	%f1596, %f46, %f185;
	sub.f32 	%f1597, %f1596, %f1595;
	div.rn.f32 	%f1598, %f1597, %f47;
	abs.f32 	%f1599, %f1598;
	fma.rn.f32 	%f1600, %f1599, 0fBF000000, 0f3F000000;
	rsqrt.approx.ftz.f32 	%f1601, %f1600;
	mul.f32 	%f1602, %f1601, %f1600;
	mul.f32 	%f1603, %f1601, 0fBF000000;
	fma.rn.f32 	%f1604, %f1602, %f1603, 0f3F000000;
	fma.rn.f32 	%f1605, %f1602, %f1604, %f1602;
	setp.eq.f32 	%p275, %f1599, 0f3F800000;
	selp.f32 	%f1606, 0f00000000, %f1605, %p275;
	setp.gt.f32 	%p276, %f1599, 0f3F0F5C29;
	selp.f32 	%f1607, %f1606, %f1599, %p276;
	mul.f32 	%f1608, %f1607, %f1607;
	fma.rn.f32 	%f1609, %f1608, 0f3D4DD2F7, 0f3C99CA97;
	fma.rn.f32 	%f1610, %f1609, %f1608, 0f3D3F90E8;
	fma.rn.f32 	%f1611, %f1610, %f1608, 0f3D993CCF;
	fma.rn.f32 	%f1612, %f1611, %f1608, 0f3E2AAC04;
	mul.f32 	%f1613, %f1608, %f1612;
	fma.rn.f32 	%f1614, %f1613, %f1607, %f1607;
	mul.f32 	%f1615, %f1614, 0fC0000000;
	fma.rn.f32 	%f1616, 0f3F6EE581, 0f3FD774EB, %f1615;
	selp.f32 	%f1617, %f1616, %f1614, %p276;
	setp.num.f32 	%p277, %f1617, %f1617;
	copysign.f32 	%f1618, %f1598, %f1617;
	selp.f32 	%f1619, %f1618, %f1617, %p277;
	sub.f32 	%f190, %f1619, %f141;
	mov.u32 	%r3923, %r3911;
	mov.f32 	%f4083, %f4080;
	@%p272 bra 	$L__BB0_234;
	setp.neu.f32 	%p278, %f189, 0f7F800000;
	@%p278 bra 	$L__BB0_229;
	mov.f32 	%f1622, 0f00000000;
	mul.rn.f32 	%f4083, %f141, %f1622;
	mov.b32 	%r3923, 0;
	bra.uni 	$L__BB0_234;
$L__BB0_229:
	mov.b64 	%rd1557, 0;
	mov.b32 	%r3920, 0;
$L__BB0_230:
	.pragma "nounroll";
	mul.wide.u32 	%rd643, %r3920, 4;
	mov.u64 	%rd644, __cudart_i2opi_f;
	add.s64 	%rd645, %rd644, %rd643;
	ld.global.nc.u32 	%r1905, [%rd645];
	mov.b32 	%r1906, %f141;
	shl.b32 	%r1907, %r1906, 8;
	or.b32  	%r1908, %r1907, -2147483648;
	mad.wide.u32 	%rd646, %r1905, %r1908, %rd1557;
	shr.u64 	%rd1557, %rd646, 32;
	add.s64 	%rd647, %rd21, %rd643;
	st.local.u32 	[%rd647], %rd646;
	add.s32 	%r3920, %r3920, 1;
	setp.ne.s32 	%p279, %r3920, 6;
	@%p279 bra 	$L__BB0_230;
	mov.b32 	%r1909, %f141;
	shr.u32 	%r1910, %r1909, 23;
	st.local.u32 	[%rd21+24], %rd1557;
	and.b32  	%r1911, %r1910, 31;
	and.b32  	%r1912, %r1910, 224;
	add.s32 	%r1913, %r1912, -128;
	shr.u32 	%r1914, %r1913, 5;
	mul.wide.u32 	%rd648, %r1914, 4;
	sub.s64 	%rd649, %rd21, %rd648;
	ld.local.u32 	%r3921, [%rd649+24];
	ld.local.u32 	%r3922, [%rd649+20];
	setp.eq.s32 	%p280, %r1911, 0;
	@%p280 bra 	$L__BB0_233;
	mov.b32 	%r1915, %f141;
	shr.u32 	%r1916, %r1915, 23;
	and.b32  	%r1917, %r1916, 31;
	shf.l.wrap.b32 	%r3921, %r3922, %r3921, %r1917;
	and.b32  	%r1918, %r1916, 224;
	add.s32 	%r1919, %r1918, -128;
	shr.u32 	%r1920, %r1919, 5;
	mul.wide.u32 	%rd650, %r1920, 4;
	sub.s64 	%rd651, %rd21, %rd650;
	ld.local.u32 	%r1921, [%rd651+16];
	shf.l.wrap.b32 	%r3922, %r1921, %r3922, %r1917;
$L__BB0_233:
	shr.u32 	%r1922, %r3921, 30;
	shf.l.wrap.b32 	%r1923, %r3922, %r3921, 2;
	shl.b32 	%r1924, %r3922, 2;
	shr.u32 	%r1925, %r1923, 31;
	add.s32 	%r1926, %r1925, %r1922;
	neg.s32 	%r1927, %r1926;
	mov.b32 	%r1928, %f141;
	setp.lt.s32 	%p281, %r1928, 0;
	selp.b32 	%r3923, %r1927, %r1926, %p281;
	xor.b32  	%r1929, %r1923, %r1928;
	shr.s32 	%r1930, %r1923, 31;
	xor.b32  	%r1931, %r1930, %r1923;
	xor.b32  	%r1932, %r1930, %r1924;
	cvt.u64.u32 	%rd652, %r1931;
	shl.b64 	%rd653, %rd652, 32;
	cvt.u64.u32 	%rd654, %r1932;
	or.b64  	%rd655, %rd653, %rd654;
	cvt.rn.f64.s64 	%fd59, %rd655;
	mul.f64 	%fd60, %fd59, 0d3BF921FB54442D19;
	cvt.rn.f32.f64 	%f1620, %fd60;
	neg.f32 	%f1621, %f1620;
	setp.lt.s32 	%p282, %r1929, 0;
	selp.f32 	%f4083, %f1621, %f1620, %p282;
$L__BB0_234:
	abs.f32 	%f194, %f141;
	setp.ltu.f32 	%p283, %f194, 0f47CE4780;
	add.s32 	%r1934, %r3923, 1;
	mul.rn.f32 	%f1623, %f4083, %f4083;
	and.b32  	%r1935, %r3923, 1;
	setp.eq.b32 	%p284, %r1935, 1;
	selp.f32 	%f1624, %f4083, 0f3F800000, %p284;
	fma.rn.f32 	%f1625, %f1623, %f1624, 0f00000000;
	fma.rn.f32 	%f1626, %f1623, 0f37CBAC00, 0fBAB607ED;
	selp.f32 	%f1627, 0fB94D4153, %f1626, %p284;
	selp.f32 	%f1628, 0f3C0885E4, 0f3D2AAABB, %p284;
	fma.rn.f32 	%f1629, %f1627, %f1623, %f1628;
	selp.f32 	%f1630, 0fBE2AAAA8, 0fBEFFFFFF, %p284;
	fma.rn.f32 	%f1631, %f1629, %f1623, %f1630;
	fma.rn.f32 	%f1632, %f1631, %f1625, %f1624;
	and.b32  	%r1936, %r1934, 2;
	setp.eq.s32 	%p285, %r1936, 0;
	mov.f32 	%f1633, 0f00000000;
	sub.f32 	%f1634, %f1633, %f1632;
	selp.f32 	%f195, %f1632, %f1634, %p285;
	@%p283 bra 	$L__BB0_242;
	setp.neu.f32 	%p286, %f194, 0f7F800000;
	@%p286 bra 	$L__BB0_237;
	mov.f32 	%f1637, 0f00000000;
	mul.rn.f32 	%f4080, %f141, %f1637;
	mov.b32 	%r3911, 0;
	bra.uni 	$L__BB0_242;
$L__BB0_237:
	mov.b32 	%r292, %f141;
	shl.b32 	%r1938, %r292, 8;
	or.b32  	%r293, %r1938, -2147483648;
	mov.b64 	%rd1558, 0;
	mov.b32 	%r3924, 0;
$L__BB0_238:
	.pragma "nounroll";
	mul.wide.u32 	%rd657, %r3924, 4;
	mov.u64 	%rd658, __cudart_i2opi_f;
	add.s64 	%rd659, %rd658, %rd657;
	ld.global.nc.u32 	%r1939, [%rd659];
	mad.wide.u32 	%rd660, %r1939, %r293, %rd1558;
	shr.u64 	%rd1558, %rd660, 32;
	add.s64 	%rd661, %rd20, %rd657;
	st.local.u32 	[%rd661], %rd660;
	add.s32 	%r3924, %r3924, 1;
	setp.ne.s32 	%p287, %r3924, 6;
	@%p287 bra 	$L__BB0_238;
	shr.u32 	%r1940, %r292, 23;
	st.local.u32 	[%rd20+24], %rd1558;
	and.b32  	%r296, %r1940, 31;
	and.b32  	%r1941, %r1940, 224;
	add.s32 	%r1942, %r1941, -128;
	shr.u32 	%r1943, %r1942, 5;
	mul.wide.u32 	%rd662, %r1943, 4;
	sub.s64 	%rd108, %rd20, %rd662;
	ld.local.u32 	%r3925, [%rd108+24];
	ld.local.u32 	%r3926, [%rd108+20];
	setp.eq.s32 	%p288, %r296, 0;
	@%p288 bra 	$L__BB0_241;
	shf.l.wrap.b32 	%r3925, %r3926, %r3925, %r296;
	ld.local.u32 	%r1944, [%rd108+16];
	shf.l.wrap.b32 	%r3926, %r1944, %r3926, %r296;
$L__BB0_241:
	shr.u32 	%r1945, %r3925, 30;
	shf.l.wrap.b32 	%r1946, %r3926, %r3925, 2;
	shl.b32 	%r1947, %r3926, 2;
	shr.u32 	%r1948, %r1946, 31;
	add.s32 	%r1949, %r1948, %r1945;
	neg.s32 	%r1950, %r1949;
	setp.lt.s32 	%p289, %r292, 0;
	selp.b32 	%r3911, %r1950, %r1949, %p289;
	xor.b32  	%r1951, %r1946, %r292;
	shr.s32 	%r1952, %r1946, 31;
	xor.b32  	%r1953, %r1952, %r1946;
	xor.b32  	%r1954, %r1952, %r1947;
	cvt.u64.u32 	%rd663, %r1953;
	shl.b64 	%rd664, %rd663, 32;
	cvt.u64.u32 	%rd665, %r1954;
	or.b64  	%rd666, %rd664, %rd665;
	cvt.rn.f64.s64 	%fd61, %rd666;
	mul.f64 	%fd62, %fd61, 0d3BF921FB54442D19;
	cvt.rn.f32.f64 	%f1635, %fd62;
	neg.f32 	%f1636, %f1635;
	setp.lt.s32 	%p290, %r1951, 0;
	selp.f32 	%f4080, %f1636, %f1635, %p290;
$L__BB0_242:
	mul.rn.f32 	%f1638, %f4080, %f4080;
	and.b32  	%r1956, %r3911, 1;
	setp.eq.b32 	%p291, %r1956, 1;
	selp.f32 	%f1639, 0f3F800000, %f4080, %p291;
	fma.rn.f32 	%f1640, %f1638, %f1639, 0f00000000;
	fma.rn.f32 	%f1641, %f1638, 0f37CBAC00, 0fBAB607ED;
	selp.f32 	%f1642, %f1641, 0fB94D4153, %p291;
	selp.f32 	%f1643, 0f3D2AAABB, 0f3C0885E4, %p291;
	fma.rn.f32 	%f1644, %f1642, %f1638, %f1643;
	selp.f32 	%f1645, 0fBEFFFFFF, 0fBE2AAAA8, %p291;
	fma.rn.f32 	%f1646, %f1644, %f1638, %f1645;
	fma.rn.f32 	%f1647, %f1646, %f1640, %f1639;
	and.b32  	%r1957, %r3911, 2;
	setp.eq.s32 	%p292, %r1957, 0;
	mov.f32 	%f1648, 0f00000000;
	sub.f32 	%f1649, %f1648, %f1647;
	selp.f32 	%f1650, %f1647, %f1649, %p292;
	mul.f32 	%f1651, %f45, %f1650;
	mul.f32 	%f1652, %f46, %f195;
	sub.f32 	%f1653, %f1652, %f1651;
	div.rn.f32 	%f1654, %f1653, %f47;
	abs.f32 	%f1655, %f1654;
	fma.rn.f32 	%f1656, %f1655, 0fBF000000, 0f3F000000;
	rsqrt.approx.ftz.f32 	%f1657, %f1656;
	mul.f32 	%f1658, %f1657, %f1656;
	mul.f32 	%f1659, %f1657, 0fBF000000;
	fma.rn.f32 	%f1660, %f1658, %f1659, 0f3F000000;
	fma.rn.f32 	%f1661, %f1658, %f1660, %f1658;
	setp.eq.f32 	%p293, %f1655, 0f3F800000;
	selp.f32 	%f1662, 0f00000000, %f1661, %p293;
	setp.gt.f32 	%p294, %f1655, 0f3F0F5C29;
	selp.f32 	%f1663, %f1662, %f1655, %p294;
	mul.f32 	%f1664, %f1663, %f1663;
	fma.rn.f32 	%f1665, %f1664, 0f3D4DD2F7, 0f3C99CA97;
	fma.rn.f32 	%f1666, %f1665, %f1664, 0f3D3F90E8;
	fma.rn.f32 	%f1667, %f1666, %f1664, 0f3D993CCF;
	fma.rn.f32 	%f1668, %f1667, %f1664, 0f3E2AAC04;
	mul.f32 	%f1669, %f1664, %f1668;
	fma.rn.f32 	%f1670, %f1669, %f1663, %f1663;
	mul.f32 	%f1671, %f1670, 0fC0000000;
	fma.rn.f32 	%f1672, 0f3F6EE581, 0f3FD774EB, %f1671;
	selp.f32 	%f1673, %f1672, %f1670, %p294;
	setp.num.f32 	%p295, %f1673, %f1673;
	copysign.f32 	%f1674, %f1654, %f1673;
	selp.f32 	%f1675, %f1674, %f1673, %p295;
	cvt.f64.f32 	%fd63, %f1675;
	mov.f64 	%fd64, 0d400921FB54442D18;
	sub.f64 	%fd65, %fd64, %fd63;
	cvt.f64.f32 	%fd66, %f141;
	sub.f64 	%fd67, %fd65, %fd66;
	cvt.rn.f32.f64 	%f199, %fd67;
	sub.f32 	%f200, %f45, %f52;
	neg.f32 	%f201, %f190;
	mul.f32 	%f1676, %f190, 0fBF22F983;
	cvt.rni.s32.f32 	%r3935, %f1676;
	cvt.rn.f32.s32 	%f1677, %r3935;
	fma.rn.f32 	%f1678, %f1677, 0fBFC90FDA, %f201;
	fma.rn.f32 	%f1679, %f1677, 0fB3A22168, %f1678;
	fma.rn.f32 	%f4086, %f1677, 0fA7C234C5, %f1679;
	abs.f32 	%f203, %f201;
	setp.ltu.f32 	%p296, %f203, 0f47CE4780;
	mov.u32 	%r3931, %r3935;
	mov.f32 	%f4085, %f4086;
	@%p296 bra 	$L__BB0_250;
	setp.neu.f32 	%p297, %f203, 0f7F800000;
	@%p297 bra 	$L__BB0_245;
	mov.f32 	%f1682, 0f00000000;
	mul.rn.f32 	%f4085, %f201, %f1682;
	mov.b32 	%r3931, 0;
	bra.uni 	$L__BB0_250;
$L__BB0_245:
	mov.b64 	%rd1559, 0;
	mov.b32 	%r3928, 0;
$L__BB0_246:
	.pragma "nounroll";
	mul.wide.u32 	%rd668, %r3928, 4;
	mov.u64 	%rd669, __cudart_i2opi_f;
	add.s64 	%rd670, %rd669, %rd668;
	ld.global.nc.u32 	%r1959, [%rd670];
	mov.b32 	%r1960, %f201;
	shl.b32 	%r1961, %r1960, 8;
	or.b32  	%r1962, %r1961, -2147483648;
	mad.wide.u32 	%rd671, %r1959, %r1962, %rd1559;
	shr.u64 	%rd1559, %rd671, 32;
	add.s64 	%rd672, %rd19, %rd668;
	st.local.u32 	[%rd672], %rd671;
	add.s32 	%r3928, %r3928, 1;
	setp.ne.s32 	%p298, %r3928, 6;
	@%p298 bra 	$L__BB0_246;
	mov.b32 	%r1963, %f201;
	shr.u32 	%r1964, %r1963, 23;
	st.local.u32 	[%rd19+24], %rd1559;
	and.b32  	%r1965, %r1964, 31;
	and.b32  	%r1966, %r1964, 224;
	add.s32 	%r1967, %r1966, -128;
	shr.u32 	%r1968, %r1967, 5;
	mul.wide.u32 	%rd673, %r1968, 4;
	sub.s64 	%rd674, %rd19, %rd673;
	ld.local.u32 	%r3929, [%rd674+24];
	ld.local.u32 	%r3930, [%rd674+20];
	setp.eq.s32 	%p299, %r1965, 0;
	@%p299 bra 	$L__BB0_249;
	mov.b32 	%r1969, %f201;
	shr.u32 	%r1970, %r1969, 23;
	and.b32  	%r1971, %r1970, 31;
	shf.l.wrap.b32 	%r3929, %r3930, %r3929, %r1971;
	and.b32  	%r1972, %r1970, 224;
	add.s32 	%r1973, %r1972, -128;
	shr.u32 	%r1974, %r1973, 5;
	mul.wide.u32 	%rd675, %r1974, 4;
	sub.s64 	%rd676, %rd19, %rd675;
	ld.local.u32 	%r1975, [%rd676+16];
	shf.l.wrap.b32 	%r3930, %r1975, %r3930, %r1971;
$L__BB0_249:
	shr.u32 	%r1976, %r3929, 30;
	shf.l.wrap.b32 	%r1977, %r3930, %r3929, 2;
	shl.b32 	%r1978, %r3930, 2;
	shr.u32 	%r1979, %r1977, 31;
	add.s32 	%r1980, %r1979, %r1976;
	neg.s32 	%r1981, %r1980;
	mov.b32 	%r1982, %f201;
	setp.lt.s32 	%p300, %r1982, 0;
	selp.b32 	%r3931, %r1981, %r1980, %p300;
	xor.b32  	%r1983, %r1977, %r1982;
	shr.s32 	%r1984, %r1977, 31;
	xor.b32  	%r1985, %r1984, %r1977;
	xor.b32  	%r1986, %r1984, %r1978;
	cvt.u64.u32 	%rd677, %r1985;
	shl.b64 	%rd678, %rd677, 32;
	cvt.u64.u32 	%rd679, %r1986;
	or.b64  	%rd680, %rd678, %rd679;
	cvt.rn.f64.s64 	%fd68, %rd680;
	mul.f64 	%fd69, %fd68, 0d3BF921FB54442D19;
	cvt.rn.f32.f64 	%f1680, %fd69;
	neg.f32 	%f1681, %f1680;
	setp.lt.s32 	%p301, %r1983, 0;
	selp.f32 	%f4085, %f1681, %f1680, %p301;
$L__BB0_250:
	abs.f32 	%f207, %f201;
	setp.ltu.f32 	%p302, %f207, 0f47CE4780;
	add.s32 	%r1988, %r3931, 1;
	mul.rn.f32 	%f1683, %f4085, %f4085;
	and.b32  	%r1989, %r3931, 1;
	setp.eq.b32 	%p303, %r1989, 1;
	selp.f32 	%f1684, %f4085, 0f3F800000, %p303;
	fma.rn.f32 	%f1685, %f1683, %f1684, 0f00000000;
	fma.rn.f32 	%f1686, %f1683, 0f37CBAC00, 0fBAB607ED;
	selp.f32 	%f1687, 0fB94D4153, %f1686, %p303;
	selp.f32 	%f1688, 0f3C0885E4, 0f3D2AAABB, %p303;
	fma.rn.f32 	%f1689, %f1687, %f1683, %f1688;
	selp.f32 	%f1690, 0fBE2AAAA8, 0fBEFFFFFF, %p303;
	fma.rn.f32 	%f1691, %f1689, %f1683, %f1690;
	fma.rn.f32 	%f1692, %f1691, %f1685, %f1684;
	and.b32  	%r1990, %r1988, 2;
	setp.eq.s32 	%p304, %r1990, 0;
	mov.f32 	%f1693, 0f00000000;
	sub.f32 	%f1694, %f1693, %f1692;
	selp.f32 	%f208, %f1692, %f1694, %p304;
	sub.f32 	%f209, %f46, %f53;
	@%p302 bra 	$L__BB0_258;
	setp.neu.f32 	%p305, %f207, 0f7F800000;
	@%p305 bra 	$L__BB0_253;
	mov.f32 	%f1697, 0f00000000;
	mul.rn.f32 	%f4086, %f201, %f1697;
	mov.b32 	%r3935, 0;
	bra.uni 	$L__BB0_258;
$L__BB0_253:
	mov.b32 	%r316, %f201;
	shl.b32 	%r1992, %r316, 8;
	or.b32  	%r317, %r1992, -2147483648;
	mov.b64 	%rd1560, 0;
	mov.b32 	%r3932, 0;
$L__BB0_254:
	.pragma "nounroll";
	mul.wide.u32 	%rd682, %r3932, 4;
	mov.u64 	%rd683, __cudart_i2opi_f;
	add.s64 	%rd684, %rd683, %rd682;
	ld.global.nc.u32 	%r1993, [%rd684];
	mad.wide.u32 	%rd685, %r1993, %r317, %rd1560;
	shr.u64 	%rd1560, %rd685, 32;
	add.s64 	%rd686, %rd18, %rd682;
	st.local.u32 	[%rd686], %rd685;
	add.s32 	%r3932, %r3932, 1;
	setp.ne.s32 	%p306, %r3932, 6;
	@%p306 bra 	$L__BB0_254;
	shr.u32 	%r1994, %r316, 23;
	st.local.u32 	[%rd18+24], %rd1560;
	and.b32  	%r320, %r1994, 31;
	and.b32  	%r1995, %r1994, 224;
	add.s32 	%r1996, %r1995, -128;
	shr.u32 	%r1997, %r1996, 5;
	mul.wide.u32 	%rd687, %r1997, 4;
	sub.s64 	%rd113, %rd18, %rd687;
	ld.local.u32 	%r3933, [%rd113+24];
	ld.local.u32 	%r3934, [%rd113+20];
	setp.eq.s32 	%p307, %r320, 0;
	@%p307 bra 	$L__BB0_257;
	shf.l.wrap.b32 	%r3933, %r3934, %r3933, %r320;
	ld.local.u32 	%r1998, [%rd113+16];
	shf.l.wrap.b32 	%r3934, %r1998, %r3934, %r320;
$L__BB0_257:
	shr.u32 	%r1999, %r3933, 30;
	shf.l.wrap.b32 	%r2000, %r3934, %r3933, 2;
	shl.b32 	%r2001, %r3934, 2;
	shr.u32 	%r2002, %r2000, 31;
	add.s32 	%r2003, %r2002, %r1999;
	neg.s32 	%r2004, %r2003;
	setp.lt.s32 	%p308, %r316, 0;
	selp.b32 	%r3935, %r2004, %r2003, %p308;
	xor.b32  	%r2005, %r2000, %r316;
	shr.s32 	%r2006, %r2000, 31;
	xor.b32  	%r2007, %r2006, %r2000;
	xor.b32  	%r2008, %r2006, %r2001;
	cvt.u64.u32 	%rd688, %r2007;
	shl.b64 	%rd689, %rd688, 32;
	cvt.u64.u32 	%rd690, %r2008;
	or.b64  	%rd691, %rd689, %rd690;
	cvt.rn.f64.s64 	%fd70, %rd691;
	mul.f64 	%fd71, %fd70, 0d3BF921FB54442D19;
	cvt.rn.f32.f64 	%f1695, %fd71;
	neg.f32 	%f1696, %f1695;
	setp.lt.s32 	%p309, %r2005, 0;
	selp.f32 	%f4086, %f1696, %f1695, %p309;
$L__BB0_258:
	mul.rn.f32 	%f1698, %f4086, %f4086;
	and.b32  	%r2010, %r3935, 1;
	setp.eq.b32 	%p310, %r2010, 1;
	selp.f32 	%f1699, 0f3F800000, %f4086, %p310;
	fma.rn.f32 	%f1700, %f1698, %f1699, 0f00000000;
	fma.rn.f32 	%f1701, %f1698, 0f37CBAC00, 0fBAB607ED;
	selp.f32 	%f1702, %f1701, 0fB94D4153, %p310;
	selp.f32 	%f1703, 0f3D2AAABB, 0f3C0885E4, %p310;
	fma.rn.f32 	%f1704, %f1702, %f1698, %f1703;
	selp.f32 	%f1705, 0fBEFFFFFF, 0fBE2AAAA8, %p310;
	fma.rn.f32 	%f1706, %f1704, %f1698, %f1705;
	fma.rn.f32 	%f1707, %f1706, %f1700, %f1699;
	and.b32  	%r2011, %r3935, 2;
	setp.eq.s32 	%p311, %r2011, 0;
	mov.f32 	%f1708, 0f00000000;
	sub.f32 	%f1709, %f1708, %f1707;
	selp.f32 	%f1710, %f1707, %f1709, %p311;
	mul.f32 	%f1711, %f209, %f1710;
	fma.rn.f32 	%f213, %f200, %f208, %f1711;
	neg.f32 	%f214, %f199;
	mul.f32 	%f1712, %f199, 0fBF22F983;
	cvt.rni.s32.f32 	%r3943, %f1712;
	cvt.rn.f32.s32 	%f1713, %r3943;
	fma.rn.f32 	%f1714, %f1713, 0fBFC90FDA, %f214;
	fma.rn.f32 	%f1715, %f1713, 0fB3A22168, %f1714;
	fma.rn.f32 	%f4088, %f1713, 0fA7C234C5, %f1715;
	abs.f32 	%f216, %f214;
	setp.ltu.f32 	%p312, %f216, 0f47CE4780;
	mov.u32 	%r3939, %r3943;
	mov.f32 	%f4087, %f4088;
	@%p312 bra 	$L__BB0_266;
	setp.neu.f32 	%p313, %f216, 0f7F800000;
	@%p313 bra 	$L__BB0_261;
	mov.f32 	%f1718, 0f00000000;
	mul.rn.f32 	%f4087, %f214, %f1718;
	mov.b32 	%r3939, 0;
	bra.uni 	$L__BB0_266;
$L__BB0_261:
	mov.b64 	%rd1561, 0;
	mov.b32 	%r3936, 0;
$L__BB0_262:
	.pragma "nounroll";
	mul.wide.u32 	%rd693, %r3936, 4;
	mov.u64 	%rd694, __cudart_i2opi_f;
	add.s64 	%rd695, %rd694, %rd693;
	ld.global.nc.u32 	%r2013, [%rd695];
	mov.b32 	%r2014, %f214;
	shl.b32 	%r2015, %r2014, 8;
	or.b32  	%r2016, %r2015, -2147483648;
	mad.wide.u32 	%rd696, %r2013, %r2016, %rd1561;
	shr.u64 	%rd1561, %rd696, 32;
	add.s64 	%rd697, %rd17, %rd693;
	st.local.u32 	[%rd697], %rd696;
	add.s32 	%r3936, %r3936, 1;
	setp.ne.s32 	%p314, %r3936, 6;
	@%p314 bra 	$L__BB0_262;
	mov.b32 	%r2017, %f214;
	shr.u32 	%r2018, %r2017, 23;
	st.local.u32 	[%rd17+24], %rd1561;
	and.b32  	%r2019, %r2018, 31;
	and.b32  	%r2020, %r2018, 224;
	add.s32 	%r2021, %r2020, -128;
	shr.u32 	%r2022, %r2021, 5;
	mul.wide.u32 	%rd698, %r2022, 4;
	sub.s64 	%rd699, %rd17, %rd698;
	ld.local.u32 	%r3937, [%rd699+24];
	ld.local.u32 	%r3938, [%rd699+20];
	setp.eq.s32 	%p315, %r2019, 0;
	@%p315 bra 	$L__BB0_265;
	mov.b32 	%r2023, %f214;
	shr.u32 	%r2024, %r2023, 23;
	and.b32  	%r2025, %r2024, 31;
	shf.l.wrap.b32 	%r3937, %r3938, %r3937, %r2025;
	and.b32  	%r2026, %r2024, 224;
	add.s32 	%r2027, %r2026, -128;
	shr.u32 	%r2028, %r2027, 5;
	mul.wide.u32 	%rd700, %r2028, 4;
	sub.s64 	%rd701, %rd17, %rd700;
	ld.local.u32 	%r2029, [%rd701+16];
	shf.l.wrap.b32 	%r3938, %r2029, %r3938, %r2025;
$L__BB0_265:
	shr.u32 	%r2030, %r3937, 30;
	shf.l.wrap.b32 	%r2031, %r3938, %r3937, 2;
	shl.b32 	%r2032, %r3938, 2;
	shr.u32 	%r2033, %r2031, 31;
	add.s32 	%r2034, %r2033, %r2030;
	neg.s32 	%r2035, %r2034;
	mov.b32 	%r2036, %f214;
	setp.lt.s32 	%p316, %r2036, 0;
	selp.b32 	%r3939, %r2035, %r2034, %p316;
	xor.b32  	%r2037, %r2031, %r2036;
	shr.s32 	%r2038, %r2031, 31;
	xor.b32  	%r2039, %r2038, %r2031;
	xor.b32  	%r2040, %r2038, %r2032;
	cvt.u64.u32 	%rd702, %r2039;
	shl.b64 	%rd703, %rd702, 32;
	cvt.u64.u32 	%rd704, %r2040;
	or.b64  	%rd705, %rd703, %rd704;
	cvt.rn.f64.s64 	%fd72, %rd705;
	mul.f64 	%fd73, %fd72, 0d3BF921FB54442D19;
	cvt.rn.f32.f64 	%f1716, %fd73;
	neg.f32 	%f1717, %f1716;
	setp.lt.s32 	%p317, %r2037, 0;
	selp.f32 	%f4087, %f1717, %f1716, %p317;
$L__BB0_266:
	abs.f32 	%f220, %f214;
	setp.ltu.f32 	%p318, %f220, 0f47CE4780;
	add.s32 	%r2042, %r3939, 1;
	mul.rn.f32 	%f1719, %f4087, %f4087;
	and.b32  	%r2043, %r3939, 1;
	setp.eq.b32 	%p319, %r2043, 1;
	selp.f32 	%f1720, %f4087, 0f3F800000, %p319;
	fma.rn.f32 	%f1721, %f1719, %f1720, 0f00000000;
	fma.rn.f32 	%f1722, %f1719, 0f37CBAC00, 0fBAB607ED;
	selp.f32 	%f1723, 0fB94D4153, %f1722, %p319;
	selp.f32 	%f1724, 0f3C0885E4, 0f3D2AAABB, %p319;
	fma.rn.f32 	%f1725, %f1723, %f1719, %f1724;
	selp.f32 	%f1726, 0fBE2AAAA8, 0fBEFFFFFF, %p319;
	fma.rn.f32 	%f1727, %f1725, %f1719, %f1726;
	fma.rn.f32 	%f1728, %f1727, %f1721, %f1720;
	and.b32  	%r2044, %r2042, 2;
	setp.eq.s32 	%p320, %r2044, 0;
	mov.f32 	%f1729, 0f00000000;
	sub.f32 	%f1730, %f1729, %f1728;
	selp.f32 	%f1731, %f1728, %f1730, %p320;
	mul.f32 	%f221, %f200, %f1731;
	@%p318 bra 	$L__BB0_274;
	setp.neu.f32 	%p321, %f220, 0f7F800000;
	@%p321 bra 	$L__BB0_269;
	mov.f32 	%f1734, 0f00000000;
	mul.rn.f32 	%f4088, %f214, %f1734;
	mov.b32 	%r3943, 0;
	bra.uni 	$L__BB0_274;
$L__BB0_269:
	mov.b32 	%r340, %f214;
	shl.b32 	%r2046, %r340, 8;
	or.b32  	%r341, %r2046, -2147483648;
	mov.b64 	%rd1562, 0;
	mov.b32 	%r3940, 0;
$L__BB0_270:
	.pragma "nounroll";
	mul.wide.u32 	%rd707, %r3940, 4;
	mov.u64 	%rd708, __cudart_i2opi_f;
	add.s64 	%rd709, %rd708, %rd707;
	ld.global.nc.u32 	%r2047, [%rd709];
	mad.wide.u32 	%rd710, %r2047, %r341, %rd1562;
	shr.u64 	%rd1562, %rd710, 32;
	add.s64 	%rd711, %rd16, %rd707;
	st.local.u32 	[%rd711], %rd710;
	add.s32 	%r3940, %r3940, 1;
	setp.ne.s32 	%p322, %r3940, 6;
	@%p322 bra 	$L__BB0_270;
	shr.u32 	%r2048, %r340, 23;
	st.local.u32 	[%rd16+24], %rd1562;
	and.b32  	%r344, %r2048, 31;
	and.b32  	%r2049, %r2048, 224;
	add.s32 	%r2050, %r2049, -128;
	shr.u32 	%r2051, %r2050, 5;
	mul.wide.u32 	%rd712, %r2051, 4;
	sub.s64 	%rd118, %rd16, %rd712;
	ld.local.u32 	%r3941, [%rd118+24];
	ld.local.u32 	%r3942, [%rd118+20];
	setp.eq.s32 	%p323, %r344, 0;
	@%p323 bra 	$L__BB0_273;
	shf.l.wrap.b32 	%r3941, %r3942, %r3941, %r344;
	ld.local.u32 	%r2052, [%rd118+16];
	shf.l.wrap.b32 	%r3942, %r2052, %r3942, %r344;
$L__BB0_273:
	shr.u32 	%r2053, %r3941, 30;
	shf.l.wrap.b32 	%r2054, %r3942, %r3941, 2;
	shl.b32 	%r2055, %r3942, 2;
	shr.u32 	%r2056, %r2054, 31;
	add.s32 	%r2057, %r2056, %r2053;
	neg.s32 	%r2058, %r2057;
	setp.lt.s32 	%p324, %r340, 0;
	selp.b32 	%r3943, %r2058, %r2057, %p324;
	xor.b32  	%r2059, %r2054, %r340;
	shr.s32 	%r2060, %r2054, 31;
	xor.b32  	%r2061, %r2060, %r2054;
	xor.b32  	%r2062, %r2060, %r2055;
	cvt.u64.u32 	%rd713, %r2061;
	shl.b64 	%rd714, %rd713, 32;
	cvt.u64.u32 	%rd715, %r2062;
	or.b64  	%rd716, %rd714, %rd715;
	cvt.rn.f64.s64 	%fd74, %rd716;
	mul.f64 	%fd75, %fd74, 0d3BF921FB54442D19;
	cvt.rn.f32.f64 	%f1732, %fd75;
	neg.f32 	%f1733, %f1732;
	setp.lt.s32 	%p325, %r2059, 0;
	selp.f32 	%f4088, %f1733, %f1732, %p325;
$L__BB0_274:
	mul.rn.f32 	%f1735, %f4088, %f4088;
	and.b32  	%r2064, %r3943, 1;
	setp.eq.b32 	%p326, %r2064, 1;
	selp.f32 	%f1736, 0f3F800000, %f4088, %p326;
	fma.rn.f32 	%f1737, %f1735, %f1736, 0f00000000;
	fma.rn.f32 	%f1738, %f1735, 0f37CBAC00, 0fBAB607ED;
	selp.f32 	%f1739, %f1738, 0fB94D4153, %p326;
	selp.f32 	%f1740, 0f3D2AAABB, 0f3C0885E4, %p326;
	fma.rn.f32 	%f1741, %f1739, %f1735, %f1740;
	selp.f32 	%f1742, 0fBEFFFFFF, 0fBE2AAAA8, %p326;
	fma.rn.f32 	%f1743, %f1741, %f1735, %f1742;
	fma.rn.f32 	%f1744, %f1743, %f1737, %f1736;
	and.b32  	%r2065, %r3943, 2;
	setp.eq.s32 	%p327, %r2065, 0;
	mov.f32 	%f1745, 0f00000000;
	sub.f32 	%f1746, %f1745, %f1744;
	selp.f32 	%f1747, %f1744, %f1746, %p327;
	fma.rn.f32 	%f1748, %f209, %f1747, %f221;
	setp.lt.f32 	%p328, %f213, %f1748;
	selp.f32 	%f225, %f190, %f199, %p328;
	cvt.f64.f32 	%fd2, %f225;
	setp.geu.f64 	%p329, %fd2, 0dC00921FB54442D18;
	@%p329 bra 	$L__BB0_276;
	add.f64 	%fd77, %fd2, 0d401921FB54442D18;
	cvt.rn.f32.f64 	%f4089, %fd77;
	bra.uni 	$L__BB0_277;
$L__BB0_276:
	setp.gt.f64 	%p330, %fd2, 0d400921FB54442D18;
	add.f64 	%fd76, %fd2, 0dC01921FB54442D18;
	cvt.rn.f32.f64 	%f1749, %fd76;
	selp.f32 	%f4089, %f1749, %f225, %p330;
$L__BB0_277:
	sub.f32 	%f229, %f4089, %f4072;
	abs.f32 	%f1750, %f229;
	setp.lt.f32 	%p331, %f1750, 0f3C23D70A;
	@%p331 bra 	$L__BB0_279;
	setp.lt.f32 	%p332, %f229, 0f00000000;
	cvt.f64.f32 	%fd78, %f229;
	add.f64 	%fd79, %fd78, 0d401921FB54442D18;
	cvt.rn.f32.f64 	%f1751, %fd79;
	selp.f32 	%f1752, %f1751, %f229, %p332;
	sub.f32 	%f1753, %f54, %f49;
	div.rn.f32 	%f1754, %f1753, %f1752;
	add.f32 	%f4160, %f4160, %f1754;
	add.s32 	%r4170, %r4170, 1;
$L__BB0_279:
	setp.eq.s32 	%p333, %r3830, 3;
	@%p333 bra 	$L__BB0_793;
	ld.param.u64 	%rd1530, [_Z20prepareTracks_kernelPKfiPfS1__param_0];
	abs.f32 	%f232, %f55;
	setp.ltu.f32 	%p334, %f232, 0f47CE4780;
	mov.u32 	%r2066, %ntid.x;
	mov.u32 	%r2067, %ctaid.x;
	mov.u32 	%r2068, %tid.x;
	mad.lo.s32 	%r2069, %r2066, %r2067, %r2068;
	mul.lo.s32 	%r2070, %r2069, 12;
	mad.lo.s32 	%r2071, %r11, 3, %r2070;
	cvta.to.global.u64 	%rd717, %rd1530;
	mul.wide.s32 	%rd718, %r2071, 4;
	add.s64 	%rd719, %rd717, %rd718;
	ld.global.f32 	%f233, [%rd719+24];
	ld.global.f32 	%f234, [%rd719+28];
	ld.global.f32 	%f235, [%rd719+32];
	mov.u32 	%r3948, %r4081;
	mov.f32 	%f4091, %f4133;
	@%p334 bra 	$L__BB0_288;
	setp.eq.f32 	%p335, %f232, 0f7F800000;
	@%p335 bra 	$L__BB0_287;
	mov.b32 	%r355, %f55;
	shl.b32 	%r2073, %r355, 8;
	or.b32  	%r356, %r2073, -2147483648;
	mov.b64 	%rd1563, 0;
	mov.b32 	%r3945, 0;
$L__BB0_283:
	.pragma "nounroll";
	mul.wide.u32 	%rd721, %r3945, 4;
	mov.u64 	%rd722, __cudart_i2opi_f;
	add.s64 	%rd723, %rd722, %rd721;
	ld.global.nc.u32 	%r2074, [%rd723];
	mad.wide.u32 	%rd724, %r2074, %r356, %rd1563;
	shr.u64 	%rd1563, %rd724, 32;
	add.s64 	%rd725, %rd43, %rd721;
	st.local.u32 	[%rd725], %rd724;
	add.s32 	%r3945, %r3945, 1;
	setp.ne.s32 	%p336, %r3945, 6;
	@%p336 bra 	$L__BB0_283;
	shr.u32 	%r2075, %r355, 23;
	st.local.u32 	[%rd43+24], %rd1563;
	and.b32  	%r359, %r2075, 31;
	and.b32  	%r2076, %r2075, 224;
	add.s32 	%r2077, %r2076, -128;
	shr.u32 	%r2078, %r2077, 5;
	mul.wide.u32 	%rd726, %r2078, 4;
	sub.s64 	%rd121, %rd43, %rd726;
	ld.local.u32 	%r3946, [%rd121+24];
	ld.local.u32 	%r3947, [%rd121+20];
	setp.eq.s32 	%p337, %r359, 0;
	@%p337 bra 	$L__BB0_286;
	shf.l.wrap.b32 	%r3946, %r3947, %r3946, %r359;
	ld.local.u32 	%r2079, [%rd121+16];
	shf.l.wrap.b32 	%r3947, %r2079, %r3947, %r359;
$L__BB0_286:
	shr.u32 	%r2080, %r3946, 30;
	shf.l.wrap.b32 	%r2081, %r3947, %r3946, 2;
	shl.b32 	%r2082, %r3947, 2;
	shr.u32 	%r2083, %r2081, 31;
	add.s32 	%r2084, %r2083, %r2080;
	neg.s32 	%r2085, %r2084;
	setp.lt.s32 	%p338, %r355, 0;
	selp.b32 	%r3948, %r2085, %r2084, %p338;
	xor.b32  	%r2086, %r2081, %r355;
	shr.s32 	%r2087, %r2081, 31;
	xor.b32  	%r2088, %r2087, %r2081;
	xor.b32  	%r2089, %r2087, %r2082;
	cvt.u64.u32 	%rd727, %r2088;
	shl.b64 	%rd728, %rd727, 32;
	cvt.u64.u32 	%rd729, %r2089;
	or.b64  	%rd730, %rd728, %rd729;
	cvt.rn.f64.s64 	%fd80, %rd730;
	mul.f64 	%fd81, %fd80, 0d3BF921FB54442D19;
	cvt.rn.f32.f64 	%f1755, %fd81;
	neg.f32 	%f1756, %f1755;
	setp.lt.s32 	%p339, %r2086, 0;
	selp.f32 	%f4091, %f1756, %f1755, %p339;
	bra.uni 	$L__BB0_288;
$L__BB0_287:
	mov.f32 	%f1757, 0f00000000;
	mul.rn.f32 	%f4091, %f55, %f1757;
	mov.b32 	%r3948, 0;
$L__BB0_288:
	add.s32 	%r2091, %r3948, 1;
	mul.rn.f32 	%f1758, %f4091, %f4091;
	and.b32  	%r2092, %r3948, 1;
	setp.eq.b32 	%p341, %r2092, 1;
	selp.f32 	%f1759, %f4091, 0f3F800000, %p341;
	fma.rn.f32 	%f1760, %f1758, %f1759, 0f00000000;
	fma.rn.f32 	%f1761, %f1758, 0f37CBAC00, 0fBAB607ED;
	selp.f32 	%f1762, 0fB94D4153, %f1761, %p341;
	selp.f32 	%f1763, 0f3C0885E4, 0f3D2AAABB, %p341;
	fma.rn.f32 	%f1764, %f1762, %f1758, %f1763;
	selp.f32 	%f1765, 0fBE2AAAA8, 0fBEFFFFFF, %p341;
	fma.rn.f32 	%f1766, %f1764, %f1758, %f1765;
	fma.rn.f32 	%f1767, %f1766, %f1760, %f1759;
	and.b32  	%r2093, %r2091, 2;
	setp.eq.s32 	%p342, %r2093, 0;
	mov.f32 	%f1768, 0f00000000;
	sub.f32 	%f1769, %f1768, %f1767;
	selp.f32 	%f239, %f1767, %f1769, %p342;
	mov.u32 	%r3952, %r4081;
	mov.f32 	%f4092, %f4133;
	@%p334 bra 	$L__BB0_296;
	setp.eq.f32 	%p343, %f232, 0f7F800000;
	@%p343 bra 	$L__BB0_295;
	mov.b32 	%r368, %f55;
	shl.b32 	%r2095, %r368, 8;
	or.b32  	%r369, %r2095, -2147483648;
	mov.b64 	%rd1564, 0;
	mov.b32 	%r3949, 0;
$L__BB0_291:
	.pragma "nounroll";
	mul.wide.u32 	%rd732, %r3949, 4;
	mov.u64 	%rd733, __cudart_i2opi_f;
	add.s64 	%rd734, %rd733, %rd732;
	ld.global.nc.u32 	%r2096, [%rd734];
	mad.wide.u32 	%rd735, %r2096, %r369, %rd1564;
	shr.u64 	%rd1564, %rd735, 32;
	add.s64 	%rd736, %rd42, %rd732;
	st.local.u32 	[%rd736], %rd735;
	add.s32 	%r3949, %r3949, 1;
	setp.ne.s32 	%p344, %r3949, 6;
	@%p344 bra 	$L__BB0_291;
	shr.u32 	%r2097, %r368, 23;
	st.local.u32 	[%rd42+24], %rd1564;
	and.b32  	%r372, %r2097, 31;
	and.b32  	%r2098, %r2097, 224;
	add.s32 	%r2099, %r2098, -128;
	shr.u32 	%r2100, %r2099, 5;
	mul.wide.u32 	%rd737, %r2100, 4;
	sub.s64 	%rd124, %rd42, %rd737;
	ld.local.u32 	%r3950, [%rd124+24];
	ld.local.u32 	%r3951, [%rd124+20];
	setp.eq.s32 	%p345, %r372, 0;
	@%p345 bra 	$L__BB0_294;
	shf.l.wrap.b32 	%r3950, %r3951, %r3950, %r372;
	ld.local.u32 	%r2101, [%rd124+16];
	shf.l.wrap.b32 	%r3951, %r2101, %r3951, %r372;
$L__BB0_294:
	shr.u32 	%r2102, %r3950, 30;
	shf.l.wrap.b32 	%r2103, %r3951, %r3950, 2;
	shl.b32 	%r2104, %r3951, 2;
	shr.u32 	%r2105, %r2103, 31;
	add.s32 	%r2106, %r2105, %r2102;
	neg.s32 	%r2107, %r2106;
	setp.lt.s32 	%p346, %r368, 0;
	selp.b32 	%r3952, %r2107, %r2106, %p346;
	xor.b32  	%r2108, %r2103, %r368;
	shr.s32 	%r2109, %r2103, 31;
	xor.b32  	%r2110, %r2109, %r2103;
	xor.b32  	%r2111, %r2109, %r2104;
	cvt.u64.u32 	%rd738, %r2110;
	shl.b64 	%rd739, %rd738, 32;
	cvt.u64.u32 	%rd740, %r2111;
	or.b64  	%rd741, %rd739, %rd740;
	cvt.rn.f64.s64 	%fd82, %rd741;
	mul.f64 	%fd83, %fd82, 0d3BF921FB54442D19;
	cvt.rn.f32.f64 	%f1770, %fd83;
	neg.f32 	%f1771, %f1770;
	setp.lt.s32 	%p347, %r2108, 0;
	selp.f32 	%f4092, %f1771, %f1770, %p347;
	bra.uni 	$L__BB0_296;
$L__BB0_295:
	mov.f32 	%f1772, 0f00000000;
	mul.rn.f32 	%f4092, %f55, %f1772;
	mov.b32 	%r3952, 0;
$L__BB0_296:
	abs.f32 	%f243, %f55;
	setp.ltu.f32 	%p348, %f243, 0f47CE4780;
	mul.rn.f32 	%f1773, %f4092, %f4092;
	and.b32  	%r2113, %r3952, 1;
	setp.eq.b32 	%p349, %r2113, 1;
	selp.f32 	%f1774, 0f3F800000, %f4092, %p349;
	fma.rn.f32 	%f1775, %f1773, %f1774, 0f00000000;
	fma.rn.f32 	%f1776, %f1773, 0f37CBAC00, 0fBAB607ED;
	selp.f32 	%f1777, %f1776, 0fB94D4153, %p349;
	selp.f32 	%f1778, 0f3D2AAABB, 0f3C0885E4, %p349;
	fma.rn.f32 	%f1779, %f1777, %f1773, %f1778;
	selp.f32 	%f1780, 0fBEFFFFFF, 0fBE2AAAA8, %p349;
	fma.rn.f32 	%f1781, %f1779, %f1773, %f1780;
	fma.rn.f32 	%f1782, %f1781, %f1775, %f1774;
	and.b32  	%r2114, %r3952, 2;
	setp.eq.s32 	%p350, %r2114, 0;
	mov.f32 	%f1783, 0f00000000;
	sub.f32 	%f1784, %f1783, %f1782;
	selp.f32 	%f1785, %f1782, %f1784, %p350;
	mul.f32 	%f1786, %f46, %f1785;
	fma.rn.f32 	%f244, %f45, %f239, %f1786;
	mov.u32 	%r3956, %r4081;
	mov.f32 	%f4093, %f4133;
	@%p348 bra 	$L__BB0_304;
	setp.eq.f32 	%p351, %f243, 0f7F800000;
	@%p351 bra 	$L__BB0_303;
	mov.b32 	%r381, %f55;
	shl.b32 	%r2116, %r381, 8;
	or.b32  	%r382, %r2116, -2147483648;
	mov.b64 	%rd1565, 0;
	mov.b32 	%r3953, 0;
$L__BB0_299:
	.pragma "nounroll";
	mul.wide.u32 	%rd743, %r3953, 4;
	mov.u64 	%rd744, __cudart_i2opi_f;
	add.s64 	%rd745, %rd744, %rd743;
	ld.global.nc.u32 	%r2117, [%rd745];
	mad.wide.u32 	%rd746, %r2117, %r382, %rd1565;
	shr.u64 	%rd1565, %rd746, 32;
	add.s64 	%rd747, %rd41, %rd743;
	st.local.u32 	[%rd747], %rd746;
	add.s32 	%r3953, %r3953, 1;
	setp.ne.s32 	%p352, %r3953, 6;
	@%p352 bra 	$L__BB0_299;
	shr.u32 	%r2118, %r381, 23;
	st.local.u32 	[%rd41+24], %rd1565;
	and.b32  	%r385, %r2118, 31;
	and.b32  	%r2119, %r2118, 224;
	add.s32 	%r2120, %r2119, -128;
	shr.u32 	%r2121, %r2120, 5;
	mul.wide.u32 	%rd748, %r2121, 4;
	sub.s64 	%rd127, %rd41, %rd748;
	ld.local.u32 	%r3954, [%rd127+24];
	ld.local.u32 	%r3955, [%rd127+20];
	setp.eq.s32 	%p353, %r385, 0;
	@%p353 bra 	$L__BB0_302;
	shf.l.wrap.b32 	%r3954, %r3955, %r3954, %r385;
	ld.local.u32 	%r2122, [%rd127+16];
	shf.l.wrap.b32 	%r3955, %r2122, %r3955, %r385;
$L__BB0_302:
	shr.u32 	%r2123, %r3954, 30;
	shf.l.wrap.b32 	%r2124, %r3955, %r3954, 2;
	shl.b32 	%r2125, %r3955, 2;
	shr.u32 	%r2126, %r2124, 31;
	add.s32 	%r2127, %r2126, %r2123;
	neg.s32 	%r2128, %r2127;
	setp.lt.s32 	%p354, %r381, 0;
	selp.b32 	%r3956, %r2128, %r2127, %p354;
	xor.b32  	%r2129, %r2124, %r381;
	shr.s32 	%r2130, %r2124, 31;
	xor.b32  	%r2131, %r2130, %r2124;
	xor.b32  	%r2132, %r2130, %r2125;
	cvt.u64.u32 	%rd749, %r2131;
	shl.b64 	%rd750, %rd749, 32;
	cvt.u64.u32 	%rd751, %r2132;
	or.b64  	%rd752, %rd750, %rd751;
	cvt.rn.f64.s64 	%fd84, %rd752;
	mul.f64 	%fd85, %fd84, 0d3BF921FB54442D19;
	cvt.rn.f32.f64 	%f1787, %fd85;
	neg.f32 	%f1788, %f1787;
	setp.lt.s32 	%p355, %r2129, 0;
	selp.f32 	%f4093, %f1788, %f1787, %p355;
	bra.uni 	$L__BB0_304;
$L__BB0_303:
	mov.f32 	%f1789, 0f00000000;
	mul.rn.f32 	%f4093, %f55, %f1789;
	mov.b32 	%r3956, 0;
$L__BB0_304:
	add.s32 	%r2134, %r3956, 1;
	mul.rn.f32 	%f1791, %f4093, %f4093;
	and.b32  	%r2135, %r3956, 1;
	setp.eq.b32 	%p356, %r2135, 1;
	selp.f32 	%f1792, %f4093, 0f3F800000, %p356;
	fma.rn.f32 	%f1793, %f1791, %f1792, 0f00000000;
	fma.rn.f32 	%f1794, %f1791, 0f37CBAC00, 0fBAB607ED;
	selp.f32 	%f1795, 0fB94D4153, %f1794, %p356;
	selp.f32 	%f1796, 0f3C0885E4, 0f3D2AAABB, %p356;
	fma.rn.f32 	%f1797, %f1795, %f1791, %f1796;
	selp.f32 	%f1798, 0fBE2AAAA8, 0fBEFFFFFF, %p356;
	fma.rn.f32 	%f1799, %f1797, %f1791, %f1798;
	fma.rn.f32 	%f1800, %f1799, %f1793, %f1792;
	and.b32  	%r2136, %r2134, 2;
	setp.eq.s32 	%p357, %r2136, 0;
	mov.f32 	%f1801, 0f00000000;
	sub.f32 	%f1802, %f1801, %f1800;
	selp.f32 	%f1803, %f1800, %f1802, %p357;
	mul.f32 	%f1804, %f244, %f1803;
	sub.f32 	%f248, %f45, %f1804;
	abs.f32 	%f249, %f248;
	setp.eq.f32 	%p358, %f248, 0f3F800000;
	mov.f32 	%f4094, 0f3F800000;
	@%p358 bra 	$L__BB0_309;
	setp.nan.f32 	%p359, %f249, %f249;
	@%p359 bra 	$L__BB0_308;
	setp.lt.f32 	%p360, %f249, 0f00800000;
	mul.f32 	%f1805, %f249, 0f4B800000;
	selp.f32 	%f1806, %f1805, %f249, %p360;
	mov.b32 	%r2137, %f1806;
	add.s32 	%r2138, %r2137, -1060439283;
	and.b32  	%r2139, %r2138, -8388608;
	sub.s32 	%r2140, %r2137, %r2139;
	mov.b32 	%f1807, %r2140;
	cvt.rn.f32.s32 	%f1808, %r2139;
	selp.f32 	%f1809, 0fC1C00000, 0f00000000, %p360;
	fma.rn.f32 	%f1810, %f1808, 0f34000000, %f1809;
	add.f32 	%f1811, %f1807, 0fBF800000;
	add.f32 	%f1812, %f1807, 0f3F800000;
	rcp.approx.ftz.f32 	%f1813, %f1812;
	add.f32 	%f1814, %f1811, %f1811;
	mul.f32 	%f1815, %f1814, %f1813;
	mul.f32 	%f1816, %f1815, %f1815;
	neg.f32 	%f1817, %f1815;
	sub.f32 	%f1818, %f1811, %f1815;
	add.f32 	%f1819, %f1818, %f1818;
	fma.rn.f32 	%f1820, %f1817, %f1811, %f1819;
	mul.rn.f32 	%f1821, %f1813, %f1820;
	fma.rn.f32 	%f1822, %f1816, 0f3A2C32E4, 0f3B52E7DB;
	fma.rn.f32 	%f1823, %f1822, %f1816, 0f3C93BB73;
	fma.rn.f32 	%f1824, %f1823, %f1816, 0f3DF6384F;
	mul.rn.f32 	%f1825, %f1824, %f1816;
	fma.rn.f32 	%f1826, %f1815, 0f3FB8AA3B, %f1810;
	mul.f32 	%f1827, %f1825, 0f40400000;
	sub.f32 	%f1828, %f1810, %f1826;
	fma.rn.f32 	%f1829, %f1815, 0f3FB8AA3B, %f1828;
	fma.rn.f32 	%f1830, %f1821, 0f3FB8AA3B, %f1829;
	fma.rn.f32 	%f1831, %f1815, 0f32A55E34, %f1830;
	fma.rn.f32 	%f1832, %f1827, %f1821, %f1831;
	fma.rn.f32 	%f1833, %f1825, %f1815, %f1832;
	add.rn.f32 	%f1834, %f1826, %f1833;
	mov.f32 	%f1835, 0f40000000;
	mul.rn.f32 	%f1836, %f1834, %f1835;
	cvt.rni.f32.f32 	%f1837, %f1836;
	sub.f32 	%f1838, %f1836, %f1837;
	neg.f32 	%f1839, %f1836;
	fma.rn.f32 	%f1840, %f1834, 0f40000000, %f1839;
	neg.f32 	%f1841, %f1826;
	add.rn.f32 	%f1842, %f1834, %f1841;
	neg.f32 	%f1843, %f1842;
	add.rn.f32 	%f1844, %f1833, %f1843;
	fma.rn.f32 	%f1845, %f1844, 0f40000000, %f1840;
	add.f32 	%f1846, %f1838, %f1845;
	setp.gt.f32 	%p361, %f1837, 0f00000000;
	selp.b32 	%r2141, 0, -2097152000, %p361;
	setp.neu.f32 	%p362, %f248, 0f00000000;
	setp.neu.f32 	%p363, %f249, 0f7F800000;
	setp.lt.f32 	%p364, %f1836, 0f00000000;
	selp.f32 	%f1847, 0f00000000, 0f7F800000, %p364;
	abs.f32 	%f1848, %f1836;
	setp.gt.f32 	%p365, %f1848, 0f43180000;
	cvt.rzi.s32.f32 	%r2142, %f1837;
	shl.b32 	%r2143, %r2142, 23;
	sub.s32 	%r2144, %r2143, %r2141;
	mov.b32 	%f1849, %r2144;
	add.s32 	%r2145, %r2141, 2130706432;
	mov.b32 	%f1850, %r2145;
	fma.rn.f32 	%f1851, %f1846, 0f391FCB8E, 0f3AAF85ED;
	fma.rn.f32 	%f1852, %f1851, %f1846, 0f3C1D9856;
	fma.rn.f32 	%f1853, %f1852, %f1846, 0f3D6357BB;
	fma.rn.f32 	%f1854, %f1853, %f1846, 0f3E75FDEC;
	fma.rn.f32 	%f1855, %f1854, %f1846, 0f3F317218;
	fma.rn.f32 	%f1856, %f1855, %f1846, 0f3F800000;
	mul.f32 	%f1857, %f1856, %f1850;
	mul.f32 	%f1858, %f1857, %f1849;
	selp.f32 	%f4094, %f1847, %f1858, %p365;
	and.pred  	%p366, %p362, %p363;
	@%p366 bra 	$L__BB0_309;
	add.f32 	%f1859, %f248, %f248;
	mov.b32 	%r2146, %f1859;
	and.b32  	%r2147, %r2146, 2147483647;
	mov.b32 	%f4094, %r2147;
	bra.uni 	$L__BB0_309;
$L__BB0_308:
	mov.f32 	%f1860, 0f40000000;
	add.rn.f32 	%f4094, %f248, %f1860;
$L__BB0_309:
	abs.f32 	%f254, %f55;
	setp.ltu.f32 	%p367, %f254, 0f47CE4780;
	mov.u32 	%r3960, %r4081;
	mov.f32 	%f4095, %f4133;
	@%p367 bra 	$L__BB0_317;
	setp.eq.f32 	%p368, %f254, 0f7F800000;
	@%p368 bra 	$L__BB0_316;
	mov.b32 	%r394, %f55;
	shl.b32 	%r2149, %r394, 8;
	or.b32  	%r395, %r2149, -2147483648;
	mov.b64 	%rd1566, 0;
	mov.b32 	%r3957, 0;
$L__BB0_312:
	.pragma "nounroll";
	mul.wide.u32 	%rd754, %r3957, 4;
	mov.u64 	%rd755, __cudart_i2opi_f;
	add.s64 	%rd756, %rd755, %rd754;
	ld.global.nc.u32 	%r2150, [%rd756];
	mad.wide.u32 	%rd757, %r2150, %r395, %rd1566;
	shr.u64 	%rd1566, %rd757, 32;
	add.s64 	%rd758, %rd40, %rd754;
	st.local.u32 	[%rd758], %rd757;
	add.s32 	%r3957, %r3957, 1;
	setp.ne.s32 	%p369, %r3957, 6;
	@%p369 bra 	$L__BB0_312;
	shr.u32 	%r2151, %r394, 23;
	st.local.u32 	[%rd40+24], %rd1566;
	and.b32  	%r398, %r2151, 31;
	and.b32  	%r2152, %r2151, 224;
	add.s32 	%r2153, %r2152, -128;
	shr.u32 	%r2154, %r2153, 5;
	mul.wide.u32 	%rd759, %r2154, 4;
	sub.s64 	%rd130, %rd40, %rd759;
	ld.local.u32 	%r3958, [%rd130+24];
	ld.local.u32 	%r3959, [%rd130+20];
	setp.eq.s32 	%p370, %r398, 0;
	@%p370 bra 	$L__BB0_315;
	shf.l.wrap.b32 	%r3958, %r3959, %r3958, %r398;
	ld.local.u32 	%r2155, [%rd130+16];
	shf.l.wrap.b32 	%r3959, %r2155, %r3959, %r398;
$L__BB0_315:
	shr.u32 	%r2156, %r3958, 30;
	shf.l.wrap.b32 	%r2157, %r3959, %r3958, 2;
	shl.b32 	%r2158, %r3959, 2;
	shr.u32 	%r2159, %r2157, 31;
	add.s32 	%r2160, %r2159, %r2156;
	neg.s32 	%r2161, %r2160;
	setp.lt.s32 	%p371, %r394, 0;
	selp.b32 	%r3960, %r2161, %r2160, %p371;
	xor.b32  	%r2162, %r2157, %r394;
	shr.s32 	%r2163, %r2157, 31;
	xor.b32  	%r2164, %r2163, %r2157;
	xor.b32  	%r2165, %r2163, %r2158;
	cvt.u64.u32 	%rd760, %r2164;
	shl.b64 	%rd761, %rd760, 32;
	cvt.u64.u32 	%rd762, %r2165;
	or.b64  	%rd763, %rd761, %rd762;
	cvt.rn.f64.s64 	%fd86, %rd763;
	mul.f64 	%fd87, %fd86, 0d3BF921FB54442D19;
	cvt.rn.f32.f64 	%f1861, %fd87;
	neg.f32 	%f1862, %f1861;
	setp.lt.s32 	%p372, %r2162, 0;
	selp.f32 	%f4095, %f1862, %f1861, %p372;
	bra.uni 	$L__BB0_317;
$L__BB0_316:
	mov.f32 	%f1863, 0f00000000;
	mul.rn.f32 	%f4095, %f55, %f1863;
	mov.b32 	%r3960, 0;
$L__BB0_317:
	mul.rn.f32 	%f1865, %f4095, %f4095;
	and.b32  	%r2167, %r3960, 1;
	setp.eq.b32 	%p373, %r2167, 1;
	selp.f32 	%f1866, 0f3F800000, %f4095, %p373;
	fma.rn.f32 	%f1867, %f1865, %f1866, 0f00000000;
	fma.rn.f32 	%f1868, %f1865, 0f37CBAC00, 0fBAB607ED;
	selp.f32 	%f1869, %f1868, 0fB94D4153, %p373;
	selp.f32 	%f1870, 0f3D2AAABB, 0f3C0885E4, %p373;
	fma.rn.f32 	%f1871, %f1869, %f1865, %f1870;
	selp.f32 	%f1872, 0fBEFFFFFF, 0fBE2AAAA8, %p373;
	fma.rn.f32 	%f1873, %f1871, %f1865, %f1872;
	fma.rn.f32 	%f1874, %f1873, %f1867, %f1866;
	and.b32  	%r2168, %r3960, 2;
	setp.eq.s32 	%p374, %r2168, 0;
	mov.f32 	%f1875, 0f00000000;
	sub.f32 	%f1876, %f1875, %f1874;
	selp.f32 	%f1877, %f1874, %f1876, %p374;
	mul.f32 	%f1878, %f244, %f1877;
	sub.f32 	%f258, %f46, %f1878;
	abs.f32 	%f259, %f258;
	setp.eq.f32 	%p375, %f258, 0f3F800000;
	mov.f32 	%f4096, 0f3F800000;
	@%p375 bra 	$L__BB0_322;
	setp.nan.f32 	%p376, %f259, %f259;
	@%p376 bra 	$L__BB0_321;
	setp.lt.f32 	%p377, %f259, 0f00800000;
	mul.f32 	%f1879, %f259, 0f4B800000;
	selp.f32 	%f1880, %f1879, %f259, %p377;
	mov.b32 	%r2169, %f1880;
	add.s32 	%r2170, %r2169, -1060439283;
	and.b32  	%r2171, %r2170, -8388608;
	sub.s32 	%r2172, %r2169, %r2171;
	mov.b32 	%f1881, %r2172;
	cvt.rn.f32.s32 	%f1882, %r2171;
	selp.f32 	%f1883, 0fC1C00000, 0f00000000, %p377;
	fma.rn.f32 	%f1884, %f1882, 0f34000000, %f1883;
	add.f32 	%f1885, %f1881, 0fBF800000;
	add.f32 	%f1886, %f1881, 0f3F800000;
	rcp.approx.ftz.f32 	%f1887, %f1886;
	add.f32 	%f1888, %f1885, %f1885;
	mul.f32 	%f1889, %f1888, %f1887;
	mul.f32 	%f1890, %f1889, %f1889;
	neg.f32 	%f1891, %f1889;
	sub.f32 	%f1892, %f1885, %f1889;
	add.f32 	%f1893, %f1892, %f1892;
	fma.rn.f32 	%f1894, %f1891, %f1885, %f1893;
	mul.rn.f32 	%f1895, %f1887, %f1894;
	fma.rn.f32 	%f1896, %f1890, 0f3A2C32E4, 0f3B52E7DB;
	fma.rn.f32 	%f1897, %f1896, %f1890, 0f3C93BB73;
	fma.rn.f32 	%f1898, %f1897, %f1890, 0f3DF6384F;
	mul.rn.f32 	%f1899, %f1898, %f1890;
	fma.rn.f32 	%f1900, %f1889, 0f3FB8AA3B, %f1884;
	mul.f32 	%f1901, %f1899, 0f40400000;
	sub.f32 	%f1902, %f1884, %f1900;
	fma.rn.f32 	%f1903, %f1889, 0f3FB8AA3B, %f1902;
	fma.rn.f32 	%f1904, %f1895, 0f3FB8AA3B, %f1903;
	fma.rn.f32 	%f1905, %f1889, 0f32A55E34, %f1904;
	fma.rn.f32 	%f1906, %f1901, %f1895, %f1905;
	fma.rn.f32 	%f1907, %f1899, %f1889, %f1906;
	add.rn.f32 	%f1908, %f1900, %f1907;
	mov.f32 	%f1909, 0f40000000;
	mul.rn.f32 	%f1910, %f1908, %f1909;
	cvt.rni.f32.f32 	%f1911, %f1910;
	sub.f32 	%f1912, %f1910, %f1911;
	neg.f32 	%f1913, %f1910;
	fma.rn.f32 	%f1914, %f1908, 0f40000000, %f1913;
	neg.f32 	%f1915, %f1900;
	add.rn.f32 	%f1916, %f1908, %f1915;
	neg.f32 	%f1917, %f1916;
	add.rn.f32 	%f1918, %f1907, %f1917;
	fma.rn.f32 	%f1919, %f1918, 0f40000000, %f1914;
	add.f32 	%f1920, %f1912, %f1919;
	setp.gt.f32 	%p378, %f1911, 0f00000000;
	selp.b32 	%r2173, 0, -2097152000, %p378;
	setp.neu.f32 	%p379, %f258, 0f00000000;
	setp.neu.f32 	%p380, %f259, 0f7F800000;
	setp.lt.f32 	%p381, %f1910, 0f00000000;
	selp.f32 	%f1921, 0f00000000, 0f7F800000, %p381;
	abs.f32 	%f1922, %f1910;
	setp.gt.f32 	%p382, %f1922, 0f43180000;
	cvt.rzi.s32.f32 	%r2174, %f1911;
	shl.b32 	%r2175, %r2174, 23;
	sub.s32 	%r2176, %r2175, %r2173;
	mov.b32 	%f1923, %r2176;
	add.s32 	%r2177, %r2173, 2130706432;
	mov.b32 	%f1924, %r2177;
	fma.rn.f32 	%f1925, %f1920, 0f391FCB8E, 0f3AAF85ED;
	fma.rn.f32 	%f1926, %f1925, %f1920, 0f3C1D9856;
	fma.rn.f32 	%f1927, %f1926, %f1920, 0f3D6357BB;
	fma.rn.f32 	%f1928, %f1927, %f1920, 0f3E75FDEC;
	fma.rn.f32 	%f1929, %f1928, %f1920, 0f3F317218;
	fma.rn.f32 	%f1930, %f1929, %f1920, 0f3F800000;
	mul.f32 	%f1931, %f1930, %f1924;
	mul.f32 	%f1932, %f1931, %f1923;
	selp.f32 	%f4096, %f1921, %f1932, %p382;
	and.pred  	%p383, %p379, %p380;
	@%p383 bra 	$L__BB0_322;
	add.f32 	%f1933, %f258, %f258;
	mov.b32 	%r2178, %f1933;
	and.b32  	%r2179, %r2178, 2147483647;
	mov.b32 	%f4096, %r2179;
	bra.uni 	$L__BB0_322;
$L__BB0_321:
	mov.f32 	%f1934, 0f40000000;
	add.rn.f32 	%f4096, %f258, %f1934;
$L__BB0_322:
	abs.f32 	%f264, %f55;
	add.f32 	%f1935, %f4094, %f4096;
	mul.f32 	%f1936, %f47, %f47;
	setp.ltu.f32 	%p384, %f1935, %f1936;
	@%p384 bra 	$L__BB0_340;
	setp.ltu.f32 	%p385, %f264, 0f47CE4780;
	mov.u32 	%r3964, %r4081;
	mov.f32 	%f4097, %f4133;
	@%p385 bra 	$L__BB0_331;
	setp.eq.f32 	%p386, %f264, 0f7F800000;
	@%p386 bra 	$L__BB0_330;
	mov.b32 	%r407, %f55;
	shl.b32 	%r2181, %r407, 8;
	or.b32  	%r408, %r2181, -2147483648;
	mov.b64 	%rd1567, 0;
	mov.b32 	%r3961, 0;
$L__BB0_326:
	.pragma "nounroll";
	mul.wide.u32 	%rd765, %r3961, 4;
	mov.u64 	%rd766, __cudart_i2opi_f;
	add.s64 	%rd767, %rd766, %rd765;
	ld.global.nc.u32 	%r2182, [%rd767];
	mad.wide.u32 	%rd768, %r2182, %r408, %rd1567;
	shr.u64 	%rd1567, %rd768, 32;
	add.s64 	%rd769, %rd39, %rd765;
	st.local.u32 	[%rd769], %rd768;
	add.s32 	%r3961, %r3961, 1;
	setp.ne.s32 	%p387, %r3961, 6;
	@%p387 bra 	$L__BB0_326;
	shr.u32 	%r2183, %r407, 23;
	st.local.u32 	[%rd39+24], %rd1567;
	and.b32  	%r411, %r2183, 31;
	and.b32  	%r2184, %r2183, 224;
	add.s32 	%r2185, %r2184, -128;
	shr.u32 	%r2186, %r2185, 5;
	mul.wide.u32 	%rd770, %r2186, 4;
	sub.s64 	%rd133, %rd39, %rd770;
	ld.local.u32 	%r3962, [%rd133+24];
	ld.local.u32 	%r3963, [%rd133+20];
	setp.eq.s32 	%p388, %r411, 0;
	@%p388 bra 	$L__BB0_329;
	shf.l.wrap.b32 	%r3962, %r3963, %r3962, %r411;
	ld.local.u32 	%r2187, [%rd133+16];
	shf.l.wrap.b32 	%r3963, %r2187, %r3963, %r411;
$L__BB0_329:
	shr.u32 	%r2188, %r3962, 30;
	shf.l.wrap.b32 	%r2189, %r3963, %r3962, 2;
	shl.b32 	%r2190, %r3963, 2;
	shr.u32 	%r2191, %r2189, 31;
	add.s32 	%r2192, %r2191, %r2188;
	neg.s32 	%r2193, %r2192;
	setp.lt.s32 	%p389, %r407, 0;
	selp.b32 	%r3964, %r2193, %r2192, %p389;
	xor.b32  	%r2194, %r2189, %r407;
	shr.s32 	%r2195, %r2189, 31;
	xor.b32  	%r2196, %r2195, %r2189;
	xor.b32  	%r2197, %r2195, %r2190;
	cvt.u64.u32 	%rd771, %r2196;
	shl.b64 	%rd772, %rd771, 32;
	cvt.u64.u32 	%rd773, %r2197;
	or.b64  	%rd774, %rd772, %rd773;
	cvt.rn.f64.s64 	%fd88, %rd774;
	mul.f64 	%fd89, %fd88, 0d3BF921FB54442D19;
	cvt.rn.f32.f64 	%f1937, %fd89;
	neg.f32 	%f1938, %f1937;
	setp.lt.s32 	%p390, %r2194, 0;
	selp.f32 	%f4097, %f1938, %f1937, %p390;
	bra.uni 	$L__BB0_331;
$L__BB0_330:
	mov.f32 	%f1939, 0f00000000;
	mul.rn.f32 	%f4097, %f55, %f1939;
	mov.b32 	%r3964, 0;
$L__BB0_331:
	abs.f32 	%f268, %f55;
	setp.ltu.f32 	%p391, %f268, 0f47CE4780;
	mul.rn.f32 	%f1940, %f4097, %f4097;
	and.b32  	%r2199, %r3964, 1;
	setp.eq.b32 	%p392, %r2199, 1;
	selp.f32 	%f1941, 0f3F800000, %f4097, %p392;
	fma.rn.f32 	%f1942, %f1940, %f1941, 0f00000000;
	fma.rn.f32 	%f1943, %f1940, 0f37CBAC00, 0fBAB607ED;
	selp.f32 	%f1944, %f1943, 0fB94D4153, %p392;
	selp.f32 	%f1945, 0f3D2AAABB, 0f3C0885E4, %p392;
	fma.rn.f32 	%f1946, %f1944, %f1940, %f1945;
	selp.f32 	%f1947, 0fBEFFFFFF, 0fBE2AAAA8, %p392;
	fma.rn.f32 	%f1948, %f1946, %f1940, %f1947;
	fma.rn.f32 	%f1949, %f1948, %f1942, %f1941;
	and.b32  	%r2200, %r3964, 2;
	setp.eq.s32 	%p393, %r2200, 0;
	mov.f32 	%f1950, 0f00000000;
	sub.f32 	%f1951, %f1950, %f1949;
	selp.f32 	%f1952, %f1949, %f1951, %p393;
	mul.f32 	%f269, %f244, %f1952;
	mov.u32 	%r3968, %r4081;
	mov.f32 	%f4098, %f4133;
	@%p391 bra 	$L__BB0_339;
	setp.eq.f32 	%p394, %f268, 0f7F800000;
	@%p394 bra 	$L__BB0_338;
	mov.b32 	%r420, %f55;
	shl.b32 	%r2202, %r420, 8;
	or.b32  	%r421, %r2202, -2147483648;
	mov.b64 	%rd1568, 0;
	mov.b32 	%r3965, 0;
$L__BB0_334:
	.pragma "nounroll";
	mul.wide.u32 	%rd776, %r3965, 4;
	mov.u64 	%rd777, __cudart_i2opi_f;
	add.s64 	%rd778, %rd777, %rd776;
	ld.global.nc.u32 	%r2203, [%rd778];
	mad.wide.u32 	%rd779, %r2203, %r421, %rd1568;
	shr.u64 	%rd1568, %rd779, 32;
	add.s64 	%rd780, %rd38, %rd776;
	st.local.u32 	[%rd780], %rd779;
	add.s32 	%r3965, %r3965, 1;
	setp.ne.s32 	%p395, %r3965, 6;
	@%p395 bra 	$L__BB0_334;
	shr.u32 	%r2204, %r420, 23;
	st.local.u32 	[%rd38+24], %rd1568;
	and.b32  	%r424, %r2204, 31;
	and.b32  	%r2205, %r2204, 224;
	add.s32 	%r2206, %r2205, -128;
	shr.u32 	%r2207, %r2206, 5;
	mul.wide.u32 	%rd781, %r2207, 4;
	sub.s64 	%rd136, %rd38, %rd781;
	ld.local.u32 	%r3966, [%rd136+24];
	ld.local.u32 	%r3967, [%rd136+20];
	setp.eq.s32 	%p396, %r424, 0;
	@%p396 bra 	$L__BB0_337;
	shf.l.wrap.b32 	%r3966, %r3967, %r3966, %r424;
	ld.local.u32 	%r2208, [%rd136+16];
	shf.l.wrap.b32 	%r3967, %r2208, %r3967, %r424;
$L__BB0_337:
	shr.u32 	%r2209, %r3966, 30;
	shf.l.wrap.b32 	%r2210, %r3967, %r3966, 2;
	shl.b32 	%r2211, %r3967, 2;
	shr.u32 	%r2212, %r2210, 31;
	add.s32 	%r2213, %r2212, %r2209;
	neg.s32 	%r2214, %r2213;
	setp.lt.s32 	%p397, %r420, 0;
	selp.b32 	%r3968, %r2214, %r2213, %p397;
	xor.b32  	%r2215, %r2210, %r420;
	shr.s32 	%r2216, %r2210, 31;
	xor.b32  	%r2217, %r2216, %r2210;
	xor.b32  	%r2218, %r2216, %r2211;
	cvt.u64.u32 	%rd782, %r2217;
	shl.b64 	%rd783, %rd782, 32;
	cvt.u64.u32 	%rd784, %r2218;
	or.b64  	%rd785, %rd783, %rd784;
	cvt.rn.f64.s64 	%fd90, %rd785;
	mul.f64 	%fd91, %fd90, 0d3BF921FB54442D19;
	cvt.rn.f32.f64 	%f1953, %fd91;
	neg.f32 	%f1954, %f1953;
	setp.lt.s32 	%p398, %r2215, 0;
	selp.f32 	%f4098, %f1954, %f1953, %p398;
	bra.uni 	$L__BB0_339;
$L__BB0_338:
	mov.f32 	%f1955, 0f00000000;
	mul.rn.f32 	%f4098, %f55, %f1955;
	mov.b32 	%r3968, 0;
$L__BB0_339:
	sub.f32 	%f1956, %f269, %f46;
	add.s32 	%r2220, %r3968, 1;
	mul.rn.f32 	%f1957, %f4098, %f4098;
	and.b32  	%r2221, %r3968, 1;
	setp.eq.b32 	%p399, %r2221, 1;
	selp.f32 	%f1958, %f4098, 0f3F800000, %p399;
	fma.rn.f32 	%f1959, %f1957, %f1958, 0f00000000;
	fma.rn.f32 	%f1960, %f1957, 0f37CBAC00, 0fBAB607ED;
	selp.f32 	%f1961, 0fB94D4153, %f1960, %p399;
	selp.f32 	%f1962, 0f3C0885E4, 0f3D2AAABB, %p399;
	fma.rn.f32 	%f1963, %f1961, %f1957, %f1962;
	selp.f32 	%f1964, 0fBE2AAAA8, 0fBEFFFFFF, %p399;
	fma.rn.f32 	%f1965, %f1963, %f1957, %f1964;
	fma.rn.f32 	%f1966, %f1965, %f1959, %f1958;
	and.b32  	%r2222, %r2220, 2;
	setp.eq.s32 	%p400, %r2222, 0;
	mov.f32 	%f1967, 0f00000000;
	sub.f32 	%f1968, %f1967, %f1966;
	selp.f32 	%f1969, %f1966, %f1968, %p400;
	mul.f32 	%f1970, %f244, %f1969;
	sub.f32 	%f1971, %f1970, %f45;
	abs.f32 	%f1972, %f1971;
	abs.f32 	%f1973, %f1956;
	setp.gt.f32 	%p401, %f1973, %f1972;
	selp.f32 	%f1974, %f1973, %f1972, %p401;
	selp.f32 	%f1975, %f1972, %f1973, %p401;
	div.rn.f32 	%f1976, %f1975, %f1974;
	mul.f32 	%f1977, %f1976, %f1976;
	fma.rn.f32 	%f1978, %f1977, 0f3B33710B, 0fBC807748;
	fma.rn.f32 	%f1979, %f1978, %f1977, 0f3D2CDAB2;
	fma.rn.f32 	%f1980, %f1979, %f1977, 0fBD992D10;
	fma.rn.f32 	%f1981, %f1980, %f1977, 0f3DD9EA6C;
	fma.rn.f32 	%f1982, %f1981, %f1977, 0fBE117CB1;
	fma.rn.f32 	%f1983, %f1982, %f1977, 0f3E4CBCE0;
	fma.rn.f32 	%f1984, %f1983, %f1977, 0fBEAAAA7D;
	mul.f32 	%f1985, %f1977, %f1984;
	fma.rn.f32 	%f1986, %f1985, %f1976, %f1976;
	neg.f32 	%f1987, %f1986;
	fma.rn.f32 	%f1988, 0f3F6EE581, 0f3FD774EB, %f1987;
	selp.f32 	%f1989, %f1988, %f1986, %p401;
	selp.f32 	%f1990, 0f3F6EE581, 0f3FEEE581, %p401;
	selp.f32 	%f1991, %f1986, %f1987, %p401;
	mov.b32 	%r2223, %f1971;
	fma.rn.f32 	%f1992, %f1990, 0f3FD774EB, %f1991;
	setp.lt.s32 	%p402, %r2223, 0;
	selp.f32 	%f1993, %f1992, %f1989, %p402;
	add.f32 	%f1994, %f1973, %f1972;
	setp.eq.f32 	%p403, %f1974, 0f00000000;
	selp.f32 	%f1995, 0f40490FDB, 0f00000000, %p402;
	setp.eq.f32 	%p404, %f1972, %f1973;
	selp.f32 	%f1996, 0f4016CBE4, 0f3F490FDB, %p402;
	selp.f32 	%f1997, %f1996, %f1993, %p404;
	selp.f32 	%f1998, %f1995, %f1997, %p403;
	abs.f32 	%f1999, %f1994;
	setp.nan.f32 	%p405, %f1999, %f1999;
	copysign.f32 	%f2000, %f1956, %f1998;
	selp.f32 	%f2001, %f1994, %f2000, %p405;
	neg.f32 	%f4107, %f2001;
	bra.uni 	$L__BB0_407;
$L__BB0_340:
	setp.ltu.f32 	%p406, %f264, 0f47CE4780;
	mov.u32 	%r3972, %r4081;
	mov.f32 	%f4099, %f4133;
	@%p406 bra 	$L__BB0_348;
	setp.eq.f32 	%p407, %f264, 0f7F800000;
	@%p407 bra 	$L__BB0_347;
	mov.b32 	%r433, %f55;
	shl.b32 	%r2225, %r433, 8;
	or.b32  	%r434, %r2225, -2147483648;
	mov.b64 	%rd1569, 0;
	mov.b32 	%r3969, 0;
$L__BB0_343:
	.pragma "nounroll";
	mul.wide.u32 	%rd787, %r3969, 4;
	mov.u64 	%rd788, __cudart_i2opi_f;
	add.s64 	%rd789, %rd788, %rd787;
	ld.global.nc.u32 	%r2226, [%rd789];
	mad.wide.u32 	%rd790, %r2226, %r434, %rd1569;
	shr.u64 	%rd1569, %rd790, 32;
	add.s64 	%rd791, %rd37, %rd787;
	st.local.u32 	[%rd791], %rd790;
	add.s32 	%r3969, %r3969, 1;
	setp.ne.s32 	%p408, %r3969, 6;
	@%p408 bra 	$L__BB0_343;
	shr.u32 	%r2227, %r433, 23;
	st.local.u32 	[%rd37+24], %rd1569;
	and.b32  	%r437, %r2227, 31;
	and.b32  	%r2228, %r2227, 224;
	add.s32 	%r2229, %r2228, -128;
	shr.u32 	%r2230, %r2229, 5;
	mul.wide.u32 	%rd792, %r2230, 4;
	sub.s64 	%rd139, %rd37, %rd792;
	ld.local.u32 	%r3970, [%rd139+24];
	ld.local.u32 	%r3971, [%rd139+20];
	setp.eq.s32 	%p409, %r437, 0;
	@%p409 bra 	$L__BB0_346;
	shf.l.wrap.b32 	%r3970, %r3971, %r3970, %r437;
	ld.local.u32 	%r2231, [%rd139+16];
	shf.l.wrap.b32 	%r3971, %r2231, %r3971, %r437;
$L__BB0_346:
	shr.u32 	%r2232, %r3970, 30;
	shf.l.wrap.b32 	%r2233, %r3971, %r3970, 2;
	shl.b32 	%r2234, %r3971, 2;
	shr.u32 	%r2235, %r2233, 31;
	add.s32 	%r2236, %r2235, %r2232;
	neg.s32 	%r2237, %r2236;
	setp.lt.s32 	%p410, %r433, 0;
	selp.b32 	%r3972, %r2237, %r2236, %p410;
	xor.b32  	%r2238, %r2233, %r433;
	shr.s32 	%r2239, %r2233, 31;
	xor.b32  	%r2240, %r2239, %r2233;
	xor.b32  	%r2241, %r2239, %r2234;
	cvt.u64.u32 	%rd793, %r2240;
	shl.b64 	%rd794, %rd793, 32;
	cvt.u64.u32 	%rd795, %r2241;
	or.b64  	%rd796, %rd794, %rd795;
	cvt.rn.f64.s64 	%fd92, %rd796;
	mul.f64 	%fd93, %fd92, 0d3BF921FB54442D19;
	cvt.rn.f32.f64 	%f2002, %fd93;
	neg.f32 	%f2003, %f2002;
	setp.lt.s32 	%p411, %r2238, 0;
	selp.f32 	%f4099, %f2003, %f2002, %p411;
	bra.uni 	$L__BB0_348;
$L__BB0_347:
	mov.f32 	%f2004, 0f00000000;
	mul.rn.f32 	%f4099, %f55, %f2004;
	mov.b32 	%r3972, 0;
$L__BB0_348:
	add.s32 	%r2243, %r3972, 1;
	mul.rn.f32 	%f2005, %f4099, %f4099;
	and.b32  	%r2244, %r3972, 1;
	setp.eq.b32 	%p413, %r2244, 1;
	selp.f32 	%f2006, %f4099, 0f3F800000, %p413;
	fma.rn.f32 	%f2007, %f2005, %f2006, 0f00000000;
	fma.rn.f32 	%f2008, %f2005, 0f37CBAC00, 0fBAB607ED;
	selp.f32 	%f2009, 0fB94D4153, %f2008, %p413;
	selp.f32 	%f2010, 0f3C0885E4, 0f3D2AAABB, %p413;
	fma.rn.f32 	%f2011, %f2009, %f2005, %f2010;
	selp.f32 	%f2012, 0fBE2AAAA8, 0fBEFFFFFF, %p413;
	fma.rn.f32 	%f2013, %f2011, %f2005, %f2012;
	fma.rn.f32 	%f2014, %f2013, %f2007, %f2006;
	and.b32  	%r2245, %r2243, 2;
	setp.eq.s32 	%p414, %r2245, 0;
	mov.f32 	%f2015, 0f00000000;
	sub.f32 	%f2016, %f2015, %f2014;
	selp.f32 	%f277, %f2014, %f2016, %p414;
	mov.u32 	%r3976, %r4081;
	mov.f32 	%f4100, %f4133;
	@%p406 bra 	$L__BB0_356;
	setp.eq.f32 	%p415, %f264, 0f7F800000;
	@%p415 bra 	$L__BB0_355;
	mov.b32 	%r446, %f55;
	shl.b32 	%r2247, %r446, 8;
	or.b32  	%r447, %r2247, -2147483648;
	mov.b64 	%rd1570, 0;
	mov.b32 	%r3973, 0;
$L__BB0_351:
	.pragma "nounroll";
	mul.wide.u32 	%rd798, %r3973, 4;
	mov.u64 	%rd799, __cudart_i2opi_f;
	add.s64 	%rd800, %rd799, %rd798;
	ld.global.nc.u32 	%r2248, [%rd800];
	mad.wide.u32 	%rd801, %r2248, %r447, %rd1570;
	shr.u64 	%rd1570, %rd801, 32;
	add.s64 	%rd802, %rd36, %rd798;
	st.local.u32 	[%rd802], %rd801;
	add.s32 	%r3973, %r3973, 1;
	setp.ne.s32 	%p416, %r3973, 6;
	@%p416 bra 	$L__BB0_351;
	shr.u32 	%r2249, %r446, 23;
	st.local.u32 	[%rd36+24], %rd1570;
	and.b32  	%r450, %r2249, 31;
	and.b32  	%r2250, %r2249, 224;
	add.s32 	%r2251, %r2250, -128;
	shr.u32 	%r2252, %r2251, 5;
	mul.wide.u32 	%rd803, %r2252, 4;
	sub.s64 	%rd142, %rd36, %rd803;
	ld.local.u32 	%r3974, [%rd142+24];
	ld.local.u32 	%r3975, [%rd142+20];
	setp.eq.s32 	%p417, %r450, 0;
	@%p417 bra 	$L__BB0_354;
	shf.l.wrap.b32 	%r3974, %r3975, %r3974, %r450;
	ld.local.u32 	%r2253, [%rd142+16];
	shf.l.wrap.b32 	%r3975, %r2253, %r3975, %r450;
$L__BB0_354:
	shr.u32 	%r2254, %r3974, 30;
	shf.l.wrap.b32 	%r2255, %r3975, %r3974, 2;
	shl.b32 	%r2256, %r3975, 2;
	shr.u32 	%r2257, %r2255, 31;
	add.s32 	%r2258, %r2257, %r2254;
	neg.s32 	%r2259, %r2258;
	setp.lt.s32 	%p418, %r446, 0;
	selp.b32 	%r3976, %r2259, %r2258, %p418;
	xor.b32  	%r2260, %r2255, %r446;
	shr.s32 	%r2261, %r2255, 31;
	xor.b32  	%r2262, %r2261, %r2255;
	xor.b32  	%r2263, %r2261, %r2256;
	cvt.u64.u32 	%rd804, %r2262;
	shl.b64 	%rd805, %rd804, 32;
	cvt.u64.u32 	%rd806, %r2263;
	or.b64  	%rd807, %rd805, %rd806;
	cvt.rn.f64.s64 	%fd94, %rd807;
	mul.f64 	%fd95, %fd94, 0d3BF921FB54442D19;
	cvt.rn.f32.f64 	%f2017, %fd95;
	neg.f32 	%f2018, %f2017;
	setp.lt.s32 	%p419, %r2260, 0;
	selp.f32 	%f4100, %f2018, %f2017, %p419;
	bra.uni 	$L__BB0_356;
$L__BB0_355:
	mov.f32 	%f2019, 0f00000000;
	mul.rn.f32 	%f4100, %f55, %f2019;
	mov.b32 	%r3976, 0;
$L__BB0_356:
	abs.f32 	%f281, %f55;
	setp.ltu.f32 	%p420, %f281, 0f47CE4780;
	mul.rn.f32 	%f2020, %f4100, %f4100;
	and.b32  	%r2265, %r3976, 1;
	setp.eq.b32 	%p421, %r2265, 1;
	selp.f32 	%f2021, 0f3F800000, %f4100, %p421;
	fma.rn.f32 	%f2022, %f2020, %f2021, 0f00000000;
	fma.rn.f32 	%f2023, %f2020, 0f37CBAC00, 0fBAB607ED;
	selp.f32 	%f2024, %f2023, 0fB94D4153, %p421;
	selp.f32 	%f2025, 0f3D2AAABB, 0f3C0885E4, %p421;
	fma.rn.f32 	%f2026, %f2024, %f2020, %f2025;
	selp.f32 	%f2027, 0fBEFFFFFF, 0fBE2AAAA8, %p421;
	fma.rn.f32 	%f2028, %f2026, %f2020, %f2027;
	fma.rn.f32 	%f2029, %f2028, %f2022, %f2021;
	and.b32  	%r2266, %r3976, 2;
	setp.eq.s32 	%p422, %r2266, 0;
	mov.f32 	%f2030, 0f00000000;
	sub.f32 	%f2031, %f2030, %f2029;
	selp.f32 	%f2032, %f2029, %f2031, %p422;
	mul.f32 	%f2033, %f45, %f2032;
	mul.f32 	%f2034, %f46, %f277;
	sub.f32 	%f2035, %f2034, %f2033;
	div.rn.f32 	%f2036, %f2035, %f47;
	abs.f32 	%f2037, %f2036;
	fma.rn.f32 	%f2038, %f2037, 0fBF000000, 0f3F000000;
	rsqrt.approx.ftz.f32 	%f2039, %f2038;
	mul.f32 	%f2040, %f2039, %f2038;
	mul.f32 	%f2041, %f2039, 0fBF000000;
	fma.rn.f32 	%f2042, %f2040, %f2041, 0f3F000000;
	fma.rn.f32 	%f2043, %f2040, %f2042, %f2040;
	setp.eq.f32 	%p423, %f2037, 0f3F800000;
	selp.f32 	%f2044, 0f00000000, %f2043, %p423;
	setp.gt.f32 	%p424, %f2037, 0f3F0F5C29;
	selp.f32 	%f2045, %f2044, %f2037, %p424;
	mul.f32 	%f2046, %f2045, %f2045;
	fma.rn.f32 	%f2047, %f2046, 0f3D4DD2F7, 0f3C99CA97;
	fma.rn.f32 	%f2048, %f2047, %f2046, 0f3D3F90E8;
	fma.rn.f32 	%f2049, %f2048, %f2046, 0f3D993CCF;
	fma.rn.f32 	%f2050, %f2049, %f2046, 0f3E2AAC04;
	mul.f32 	%f2051, %f2046, %f2050;
	fma.rn.f32 	%f2052, %f2051, %f2045, %f2045;
	mul.f32 	%f2053, %f2052, 0fC0000000;
	fma.rn.f32 	%f2054, 0f3F6EE581, 0f3FD774EB, %f2053;
	selp.f32 	%f2055, %f2054, %f2052, %p424;
	setp.num.f32 	%p425, %f2055, %f2055;
	copysign.f32 	%f2056, %f2036, %f2055;
	selp.f32 	%f2057, %f2056, %f2055, %p425;
	sub.f32 	%f282, %f2057, %f55;
	mov.u32 	%r3980, %r4081;
	mov.f32 	%f4101, %f4133;
	@%p420 bra 	$L__BB0_364;
	setp.eq.f32 	%p426, %f281, 0f7F800000;
	@%p426 bra 	$L__BB0_363;
	mov.b32 	%r459, %f55;
	shl.b32 	%r2268, %r459, 8;
	or.b32  	%r460, %r2268, -2147483648;
	mov.b64 	%rd1571, 0;
	mov.b32 	%r3977, 0;
$L__BB0_359:
	.pragma "nounroll";
	mul.wide.u32 	%rd809, %r3977, 4;
	mov.u64 	%rd810, __cudart_i2opi_f;
	add.s64 	%rd811, %rd810, %rd809;
	ld.global.nc.u32 	%r2269, [%rd811];
	mad.wide.u32 	%rd812, %r2269, %r460, %rd1571;
	shr.u64 	%rd1571, %rd812, 32;
	add.s64 	%rd813, %rd35, %rd809;
	st.local.u32 	[%rd813], %rd812;
	add.s32 	%r3977, %r3977, 1;
	setp.ne.s32 	%p427, %r3977, 6;
	@%p427 bra 	$L__BB0_359;
	shr.u32 	%r2270, %r459, 23;
	st.local.u32 	[%rd35+24], %rd1571;
	and.b32  	%r463, %r2270, 31;
	and.b32  	%r2271, %r2270, 224;
	add.s32 	%r2272, %r2271, -128;
	shr.u32 	%r2273, %r2272, 5;
	mul.wide.u32 	%rd814, %r2273, 4;
	sub.s64 	%rd145, %rd35, %rd814;
	ld.local.u32 	%r3978, [%rd145+24];
	ld.local.u32 	%r3979, [%rd145+20];
	setp.eq.s32 	%p428, %r463, 0;
	@%p428 bra 	$L__BB0_362;
	shf.l.wrap.b32 	%r3978, %r3979, %r3978, %r463;
	ld.local.u32 	%r2274, [%rd145+16];
	shf.l.wrap.b32 	%r3979, %r2274, %r3979, %r463;
$L__BB0_362:
	shr.u32 	%r2275, %r3978, 30;
	shf.l.wrap.b32 	%r2276, %r3979, %r3978, 2;
	shl.b32 	%r2277, %r3979, 2;
	shr.u32 	%r2278, %r2276, 31;
	add.s32 	%r2279, %r2278, %r2275;
	neg.s32 	%r2280, %r2279;
	setp.lt.s32 	%p429, %r459, 0;
	selp.b32 	%r3980, %r2280, %r2279, %p429;
	xor.b32  	%r2281, %r2276, %r459;
	shr.s32 	%r2282, %r2276, 31;
	xor.b32  	%r2283, %r2282, %r2276;
	xor.b32  	%r2284, %r2282, %r2277;
	cvt.u64.u32 	%rd815, %r2283;
	shl.b64 	%rd816, %rd815, 32;
	cvt.u64.u32 	%rd817, %r2284;
	or.b64  	%rd818, %rd816, %rd817;
	cvt.rn.f64.s64 	%fd96, %rd818;
	mul.f64 	%fd97, %fd96, 0d3BF921FB54442D19;
	cvt.rn.f32.f64 	%f2058, %fd97;
	neg.f32 	%f2059, %f2058;
	setp.lt.s32 	%p430, %r2281, 0;
	selp.f32 	%f4101, %f2059, %f2058, %p430;
	bra.uni 	$L__BB0_364;
$L__BB0_363:
	mov.f32 	%f2060, 0f00000000;
	mul.rn.f32 	%f4101, %f55, %f2060;
	mov.b32 	%r3980, 0;
$L__BB0_364:
	abs.f32 	%f286, %f55;
	setp.ltu.f32 	%p431, %f286, 0f47CE4780;
	add.s32 	%r2286, %r3980, 1;
	mul.rn.f32 	%f2061, %f4101, %f4101;
	and.b32  	%r2287, %r3980, 1;
	setp.eq.b32 	%p432, %r2287, 1;
	selp.f32 	%f2062, %f4101, 0f3F800000, %p432;
	fma.rn.f32 	%f2063, %f2061, %f2062, 0f00000000;
	fma.rn.f32 	%f2064, %f2061, 0f37CBAC00, 0fBAB607ED;
	selp.f32 	%f2065, 0fB94D4153, %f2064, %p432;
	selp.f32 	%f2066, 0f3C0885E4, 0f3D2AAABB, %p432;
	fma.rn.f32 	%f2067, %f2065, %f2061, %f2066;
	selp.f32 	%f2068, 0fBE2AAAA8, 0fBEFFFFFF, %p432;
	fma.rn.f32 	%f2069, %f2067, %f2061, %f2068;
	fma.rn.f32 	%f2070, %f2069, %f2063, %f2062;
	and.b32  	%r2288, %r2286, 2;
	setp.eq.s32 	%p433, %r2288, 0;
	mov.f32 	%f2071, 0f00000000;
	sub.f32 	%f2072, %f2071, %f2070;
	selp.f32 	%f287, %f2070, %f2072, %p433;
	mov.u32 	%r3984, %r4081;
	mov.f32 	%f4102, %f4133;
	@%p431 bra 	$L__BB0_372;
	setp.eq.f32 	%p434, %f286, 0f7F800000;
	@%p434 bra 	$L__BB0_371;
	mov.b32 	%r472, %f55;
	shl.b32 	%r2290, %r472, 8;
	or.b32  	%r473, %r2290, -2147483648;
	mov.b64 	%rd1572, 0;
	mov.b32 	%r3981, 0;
$L__BB0_367:
	.pragma "nounroll";
	mul.wide.u32 	%rd820, %r3981, 4;
	mov.u64 	%rd821, __cudart_i2opi_f;
	add.s64 	%rd822, %rd821, %rd820;
	ld.global.nc.u32 	%r2291, [%rd822];
	mad.wide.u32 	%rd823, %r2291, %r473, %rd1572;
	shr.u64 	%rd1572, %rd823, 32;
	add.s64 	%rd824, %rd34, %rd820;
	st.local.u32 	[%rd824], %rd823;
	add.s32 	%r3981, %r3981, 1;
	setp.ne.s32 	%p435, %r3981, 6;
	@%p435 bra 	$L__BB0_367;
	shr.u32 	%r2292, %r472, 23;
	st.local.u32 	[%rd34+24], %rd1572;
	and.b32  	%r476, %r2292, 31;
	and.b32  	%r2293, %r2292, 224;
	add.s32 	%r2294, %r2293, -128;
	shr.u32 	%r2295, %r2294, 5;
	mul.wide.u32 	%rd825, %r2295, 4;
	sub.s64 	%rd148, %rd34, %rd825;
	ld.local.u32 	%r3982, [%rd148+24];
	ld.local.u32 	%r3983, [%rd148+20];
	setp.eq.s32 	%p436, %r476, 0;
	@%p436 bra 	$L__BB0_370;
	shf.l.wrap.b32 	%r3982, %r3983, %r3982, %r476;
	ld.local.u32 	%r2296, [%rd148+16];
	shf.l.wrap.b32 	%r3983, %r2296, %r3983, %r476;
$L__BB0_370:
	shr.u32 	%r2297, %r3982, 30;
	shf.l.wrap.b32 	%r2298, %r3983, %r3982, 2;
	shl.b32 	%r2299, %r3983, 2;
	shr.u32 	%r2300, %r2298, 31;
	add.s32 	%r2301, %r2300, %r2297;
	neg.s32 	%r2302, %r2301;
	setp.lt.s32 	%p437, %r472, 0;
	selp.b32 	%r3984, %r2302, %r2301, %p437;
	xor.b32  	%r2303, %r2298, %r472;
	shr.s32 	%r2304, %r2298, 31;
	xor.b32  	%r2305, %r2304, %r2298;
	xor.b32  	%r2306, %r2304, %r2299;
	cvt.u64.u32 	%rd826, %r2305;
	shl.b64 	%rd827, %rd826, 32;
	cvt.u64.u32 	%rd828, %r2306;
	or.b64  	%rd829, %rd827, %rd828;
	cvt.rn.f64.s64 	%fd98, %rd829;
	mul.f64 	%fd99, %fd98, 0d3BF921FB54442D19;
	cvt.rn.f32.f64 	%f2073, %fd99;
	neg.f32 	%f2074, %f2073;
	setp.lt.s32 	%p438, %r2303, 0;
	selp.f32 	%f4102, %f2074, %f2073, %p438;
	bra.uni 	$L__BB0_372;
$L__BB0_371:
	mov.f32 	%f2075, 0f00000000;
	mul.rn.f32 	%f4102, %f55, %f2075;
	mov.b32 	%r3984, 0;
$L__BB0_372:
	mul.rn.f32 	%f2076, %f4102, %f4102;
	and.b32  	%r2308, %r3984, 1;
	setp.eq.b32 	%p439, %r2308, 1;
	selp.f32 	%f2077, 0f3F800000, %f4102, %p439;
	fma.rn.f32 	%f2078, %f2076, %f2077, 0f00000000;
	fma.rn.f32 	%f2079, %f2076, 0f37CBAC00, 0fBAB607ED;
	selp.f32 	%f2080, %f2079, 0fB94D4153, %p439;
	selp.f32 	%f2081, 0f3D2AAABB, 0f3C0885E4, %p439;
	fma.rn.f32 	%f2082, %f2080, %f2076, %f2081;
	selp.f32 	%f2083, 0fBEFFFFFF, 0fBE2AAAA8, %p439;
	fma.rn.f32 	%f2084, %f2082, %f2076, %f2083;
	fma.rn.f32 	%f2085, %f2084, %f2078, %f2077;
	and.b32  	%r2309, %r3984, 2;
	setp.eq.s32 	%p440, %r2309, 0;
	mov.f32 	%f2086, 0f00000000;
	sub.f32 	%f2087, %f2086, %f2085;
	selp.f32 	%f2088, %f2085, %f2087, %p440;
	mul.f32 	%f2089, %f45, %f2088;
	mul.f32 	%f2090, %f46, %f287;
	sub.f32 	%f2091, %f2090, %f2089;
	div.rn.f32 	%f2092, %f2091, %f47;
	abs.f32 	%f2093, %f2092;
	fma.rn.f32 	%f2094, %f2093, 0fBF000000, 0f3F000000;
	rsqrt.approx.ftz.f32 	%f2095, %f2094;
	mul.f32 	%f2096, %f2095, %f2094;
	mul.f32 	%f2097, %f2095, 0fBF000000;
	fma.rn.f32 	%f2098, %f2096, %f2097, 0f3F000000;
	fma.rn.f32 	%f2099, %f2096, %f2098, %f2096;
	setp.eq.f32 	%p441, %f2093, 0f3F800000;
	selp.f32 	%f2100, 0f00000000, %f2099, %p441;
	setp.gt.f32 	%p442, %f2093, 0f3F0F5C29;
	selp.f32 	%f2101, %f2100, %f2093, %p442;
	mul.f32 	%f2102, %f2101, %f2101;
	fma.rn.f32 	%f2103, %f2102, 0f3D4DD2F7, 0f3C99CA97;
	fma.rn.f32 	%f2104, %f2103, %f2102, 0f3D3F90E8;
	fma.rn.f32 	%f2105, %f2104, %f2102, 0f3D993CCF;
	fma.rn.f32 	%f2106, %f2105, %f2102, 0f3E2AAC04;
	mul.f32 	%f2107, %f2102, %f2106;
	fma.rn.f32 	%f2108, %f2107, %f2101, %f2101;
	mul.f32 	%f2109, %f2108, 0fC0000000;
	fma.rn.f32 	%f2110, 0f3F6EE581, 0f3FD774EB, %f2109;
	selp.f32 	%f2111, %f2110, %f2108, %p442;
	setp.num.f32 	%p443, %f2111, %f2111;
	copysign.f32 	%f2112, %f2092, %f2111;
	selp.f32 	%f2113, %f2112, %f2111, %p443;
	cvt.f64.f32 	%fd100, %f2113;
	mov.f64 	%fd101, 0d400921FB54442D18;
	sub.f64 	%fd102, %fd101, %fd100;
	cvt.f64.f32 	%fd103, %f55;
	sub.f64 	%fd104, %fd102, %fd103;
	cvt.rn.f32.f64 	%f291, %fd104;
	neg.f32 	%f292, %f282;
	mul.f32 	%f2114, %f282, 0fBF22F983;
	cvt.rni.s32.f32 	%r3992, %f2114;
	cvt.rn.f32.s32 	%f2115, %r3992;
	fma.rn.f32 	%f2116, %f2115, 0fBFC90FDA, %f292;
	fma.rn.f32 	%f2117, %f2115, 0fB3A22168, %f2116;
	fma.rn.f32 	%f4104, %f2115, 0fA7C234C5, %f2117;
	abs.f32 	%f294, %f292;
	setp.ltu.f32 	%p444, %f294, 0f47CE4780;
	mov.u32 	%r3988, %r3992;
	mov.f32 	%f4103, %f4104;
	@%p444 bra 	$L__BB0_380;
	setp.eq.f32 	%p445, %f294, 0f7F800000;
	@%p445 bra 	$L__BB0_379;
	mov.b64 	%rd1573, 0;
	mov.b32 	%r3985, 0;
$L__BB0_375:
	.pragma "nounroll";
	mul.wide.u32 	%rd831, %r3985, 4;
	mov.u64 	%rd832, __cudart_i2opi_f;
	add.s64 	%rd833, %rd832, %rd831;
	ld.global.nc.u32 	%r2311, [%rd833];
	mov.b32 	%r2312, %f292;
	shl.b32 	%r2313, %r2312, 8;
	or.b32  	%r2314, %r2313, -2147483648;
	mad.wide.u32 	%rd834, %r2311, %r2314, %rd1573;
	shr.u64 	%rd1573, %rd834, 32;
	add.s64 	%rd835, %rd33, %rd831;
	st.local.u32 	[%rd835], %rd834;
	add.s32 	%r3985, %r3985, 1;
	setp.ne.s32 	%p446, %r3985, 6;
	@%p446 bra 	$L__BB0_375;
	mov.b32 	%r2315, %f292;
	shr.u32 	%r2316, %r2315, 23;
	st.local.u32 	[%rd33+24], %rd1573;
	and.b32  	%r2317, %r2316, 31;
	and.b32  	%r2318, %r2316, 224;
	add.s32 	%r2319, %r2318, -128;
	shr.u32 	%r2320, %r2319, 5;
	mul.wide.u32 	%rd836, %r2320, 4;
	sub.s64 	%rd837, %rd33, %rd836;
	ld.local.u32 	%r3986, [%rd837+24];
	ld.local.u32 	%r3987, [%rd837+20];
	setp.eq.s32 	%p447, %r2317, 0;
	@%p447 bra 	$L__BB0_378;
	mov.b32 	%r2321, %f292;
	shr.u32 	%r2322, %r2321, 23;
	and.b32  	%r2323, %r2322, 31;
	shf.l.wrap.b32 	%r3986, %r3987, %r3986, %r2323;
	and.b32  	%r2324, %r2322, 224;
	add.s32 	%r2325, %r2324, -128;
	shr.u32 	%r2326, %r2325, 5;
	mul.wide.u32 	%rd838, %r2326, 4;
	sub.s64 	%rd839, %rd33, %rd838;
	ld.local.u32 	%r2327, [%rd839+16];
	shf.l.wrap.b32 	%r3987, %r2327, %r3987, %r2323;
$L__BB0_378:
	shr.u32 	%r2328, %r3986, 30;
	shf.l.wrap.b32 	%r2329, %r3987, %r3986, 2;
	shl.b32 	%r2330, %r3987, 2;
	shr.u32 	%r2331, %r2329, 31;
	add.s32 	%r2332, %r2331, %r2328;
	neg.s32 	%r2333, %r2332;
	mov.b32 	%r2334, %f292;
	setp.lt.s32 	%p448, %r2334, 0;
	selp.b32 	%r3988, %r2333, %r2332, %p448;
	xor.b32  	%r2335, %r2329, %r2334;
	shr.s32 	%r2336, %r2329, 31;
	xor.b32  	%r2337, %r2336, %r2329;
	xor.b32  	%r2338, %r2336, %r2330;
	cvt.u64.u32 	%rd840, %r2337;
	shl.b64 	%rd841, %rd840, 32;
	cvt.u64.u32 	%rd842, %r2338;
	or.b64  	%rd843, %rd841, %rd842;
	cvt.rn.f64.s64 	%fd105, %rd843;
	mul.f64 	%fd106, %fd105, 0d3BF921FB54442D19;
	cvt.rn.f32.f64 	%f2118, %fd106;
	neg.f32 	%f2119, %f2118;
	setp.lt.s32 	%p449, %r2335, 0;
	selp.f32 	%f4103, %f2119, %f2118, %p449;
	bra.uni 	$L__BB0_380;
$L__BB0_379:
	mov.f32 	%f2120, 0f00000000;
	mul.rn.f32 	%f4103, %f292, %f2120;
	mov.b32 	%r3988, 0;
$L__BB0_380:
	abs.f32 	%f298, %f292;
	setp.ltu.f32 	%p450, %f298, 0f47CE4780;
	add.s32 	%r2340, %r3988, 1;
	mul.rn.f32 	%f2121, %f4103, %f4103;
	and.b32  	%r2341, %r3988, 1;
	setp.eq.b32 	%p451, %r2341, 1;
	selp.f32 	%f2122, %f4103, 0f3F800000, %p451;
	fma.rn.f32 	%f2123, %f2121, %f2122, 0f00000000;
	fma.rn.f32 	%f2124, %f2121, 0f37CBAC00, 0fBAB607ED;
	selp.f32 	%f2125, 0fB94D4153, %f2124, %p451;
	selp.f32 	%f2126, 0f3C0885E4, 0f3D2AAABB, %p451;
	fma.rn.f32 	%f2127, %f2125, %f2121, %f2126;
	selp.f32 	%f2128, 0fBE2AAAA8, 0fBEFFFFFF, %p451;
	fma.rn.f32 	%f2129, %f2127, %f2121, %f2128;
	fma.rn.f32 	%f2130, %f2129, %f2123, %f2122;
	and.b32  	%r2342, %r2340, 2;
	setp.eq.s32 	%p452, %r2342, 0;
	mov.f32 	%f2131, 0f00000000;
	sub.f32 	%f2132, %f2131, %f2130;
	selp.f32 	%f299, %f2130, %f2132, %p452;
	@%p450 bra 	$L__BB0_388;
	setp.eq.f32 	%p453, %f298, 0f7F800000;
	@%p453 bra 	$L__BB0_387;
	mov.b32 	%r496, %f292;
	shl.b32 	%r2344, %r496, 8;
	or.b32  	%r497, %r2344, -2147483648;
	mov.b64 	%rd1574, 0;
	mov.b32 	%r3989, 0;
$L__BB0_383:
	.pragma "nounroll";
	mul.wide.u32 	%rd845, %r3989, 4;
	mov.u64 	%rd846, __cudart_i2opi_f;
	add.s64 	%rd847, %rd846, %rd845;
	ld.global.nc.u32 	%r2345, [%rd847];
	mad.wide.u32 	%rd848, %r2345, %r497, %rd1574;
	shr.u64 	%rd1574, %rd848, 32;
	add.s64 	%rd849, %rd32, %rd845;
	st.local.u32 	[%rd849], %rd848;
	add.s32 	%r3989, %r3989, 1;
	setp.ne.s32 	%p454, %r3989, 6;
	@%p454 bra 	$L__BB0_383;
	shr.u32 	%r2346, %r496, 23;
	st.local.u32 	[%rd32+24], %rd1574;
	and.b32  	%r500, %r2346, 31;
	and.b32  	%r2347, %r2346, 224;
	add.s32 	%r2348, %r2347, -128;
	shr.u32 	%r2349, %r2348, 5;
	mul.wide.u32 	%rd850, %r2349, 4;
	sub.s64 	%rd153, %rd32, %rd850;
	ld.local.u32 	%r3990, [%rd153+24];
	ld.local.u32 	%r3991, [%rd153+20];
	setp.eq.s32 	%p455, %r500, 0;
	@%p455 bra 	$L__BB0_386;
	shf.l.wrap.b32 	%r3990, %r3991, %r3990, %r500;
	ld.local.u32 	%r2350, [%rd153+16];
	shf.l.wrap.b32 	%r3991, %r2350, %r3991, %r500;
$L__BB0_386:
	shr.u32 	%r2351, %r3990, 30;
	shf.l.wrap.b32 	%r2352, %r3991, %r3990, 2;
	shl.b32 	%r2353, %r3991, 2;
	shr.u32 	%r2354, %r2352, 31;
	add.s32 	%r2355, %r2354, %r2351;
	neg.s32 	%r2356, %r2355;
	setp.lt.s32 	%p456, %r496, 0;
	selp.b32 	%r3992, %r2356, %r2355, %p456;
	xor.b32  	%r2357, %r2352, %r496;
	shr.s32 	%r2358, %r2352, 31;
	xor.b32  	%r2359, %r2358, %r2352;
	xor.b32  	%r2360, %r2358, %r2353;
	cvt.u64.u32 	%rd851, %r2359;
	shl.b64 	%rd852, %rd851, 32;
	cvt.u64.u32 	%rd853, %r2360;
	or.b64  	%rd854, %rd852, %rd853;
	cvt.rn.f64.s64 	%fd107, %rd854;
	mul.f64 	%fd108, %fd107, 0d3BF921FB54442D19;
	cvt.rn.f32.f64 	%f2133, %fd108;
	neg.f32 	%f2134, %f2133;
	setp.lt.s32 	%p457, %r2357, 0;
	selp.f32 	%f4104, %f2134, %f2133, %p457;
	bra.uni 	$L__BB0_388;
$L__BB0_387:
	mov.f32 	%f2135, 0f00000000;
	mul.rn.f32 	%f4104, %f292, %f2135;
	mov.b32 	%r3992, 0;
$L__BB0_388:
	mul.rn.f32 	%f2136, %f4104, %f4104;
	and.b32  	%r2362, %r3992, 1;
	setp.eq.b32 	%p458, %r2362, 1;
	selp.f32 	%f2137, 0f3F800000, %f4104, %p458;
	fma.rn.f32 	%f2138, %f2136, %f2137, 0f00000000;
	fma.rn.f32 	%f2139, %f2136, 0f37CBAC00, 0fBAB607ED;
	selp.f32 	%f2140, %f2139, 0fB94D4153, %p458;
	selp.f32 	%f2141, 0f3D2AAABB, 0f3C0885E4, %p458;
	fma.rn.f32 	%f2142, %f2140, %f2136, %f2141;
	selp.f32 	%f2143, 0fBEFFFFFF, 0fBE2AAAA8, %p458;
	fma.rn.f32 	%f2144, %f2142, %f2136, %f2143;
	fma.rn.f32 	%f2145, %f2144, %f2138, %f2137;
	and.b32  	%r2363, %r3992, 2;
	setp.eq.s32 	%p459, %r2363, 0;
	mov.f32 	%f2146, 0f00000000;
	sub.f32 	%f2147, %f2146, %f2145;
	selp.f32 	%f2148, %f2145, %f2147, %p459;
	mul.f32 	%f2149, %f51, %f2148;
	fma.rn.f32 	%f303, %f50, %f299, %f2149;
	neg.f32 	%f304, %f291;
	mul.f32 	%f2150, %f291, 0fBF22F983;
	cvt.rni.s32.f32 	%r4000, %f2150;
	cvt.rn.f32.s32 	%f2151, %r4000;
	fma.rn.f32 	%f2152, %f2151, 0fBFC90FDA, %f304;
	fma.rn.f32 	%f2153, %f2151, 0fB3A22168, %f2152;
	fma.rn.f32 	%f4106, %f2151, 0fA7C234C5, %f2153;
	abs.f32 	%f306, %f304;
	setp.ltu.f32 	%p460, %f306, 0f47CE4780;
	mov.u32 	%r3996, %r4000;
	mov.f32 	%f4105, %f4106;
	@%p460 bra 	$L__BB0_396;
	setp.eq.f32 	%p461, %f306, 0f7F800000;
	@%p461 bra 	$L__BB0_395;
	mov.b64 	%rd1575, 0;
	mov.b32 	%r3993, 0;
$L__BB0_391:
	.pragma "nounroll";
	mul.wide.u32 	%rd856, %r3993, 4;
	mov.u64 	%rd857, __cudart_i2opi_f;
	add.s64 	%rd858, %rd857, %rd856;
	ld.global.nc.u32 	%r2365, [%rd858];
	mov.b32 	%r2366, %f304;
	shl.b32 	%r2367, %r2366, 8;
	or.b32  	%r2368, %r2367, -2147483648;
	mad.wide.u32 	%rd859, %r2365, %r2368, %rd1575;
	shr.u64 	%rd1575, %rd859, 32;
	add.s64 	%rd860, %rd31, %rd856;
	st.local.u32 	[%rd860], %rd859;
	add.s32 	%r3993, %r3993, 1;
	setp.ne.s32 	%p462, %r3993, 6;
	@%p462 bra 	$L__BB0_391;
	mov.b32 	%r2369, %f304;
	shr.u32 	%r2370, %r2369, 23;
	st.local.u32 	[%rd31+24], %rd1575;
	and.b32  	%r2371, %r2370, 31;
	and.b32  	%r2372, %r2370, 224;
	add.s32 	%r2373, %r2372, -128;
	shr.u32 	%r2374, %r2373, 5;
	mul.wide.u32 	%rd861, %r2374, 4;
	sub.s64 	%rd862, %rd31, %rd861;
	ld.local.u32 	%r3994, [%rd862+24];
	ld.local.u32 	%r3995, [%rd862+20];
	setp.eq.s32 	%p463, %r2371, 0;
	@%p463 bra 	$L__BB0_394;
	mov.b32 	%r2375, %f304;
	shr.u32 	%r2376, %r2375, 23;
	and.b32  	%r2377, %r2376, 31;
	shf.l.wrap.b32 	%r3994, %r3995, %r3994, %r2377;
	and.b32  	%r2378, %r2376, 224;
	add.s32 	%r2379, %r2378, -128;
	shr.u32 	%r2380, %r2379, 5;
	mul.wide.u32 	%rd863, %r2380, 4;
	sub.s64 	%rd864, %rd31, %rd863;
	ld.local.u32 	%r2381, [%rd864+16];
	shf.l.wrap.b32 	%r3995, %r2381, %r3995, %r2377;
$L__BB0_394:
	shr.u32 	%r2382, %r3994, 30;
	shf.l.wrap.b32 	%r2383, %r3995, %r3994, 2;
	shl.b32 	%r2384, %r3995, 2;
	shr.u32 	%r2385, %r2383, 31;
	add.s32 	%r2386, %r2385, %r2382;
	neg.s32 	%r2387, %r2386;
	mov.b32 	%r2388, %f304;
	setp.lt.s32 	%p464, %r2388, 0;
	selp.b32 	%r3996, %r2387, %r2386, %p464;
	xor.b32  	%r2389, %r2383, %r2388;
	shr.s32 	%r2390, %r2383, 31;
	xor.b32  	%r2391, %r2390, %r2383;
	xor.b32  	%r2392, %r2390, %r2384;
	cvt.u64.u32 	%rd865, %r2391;
	shl.b64 	%rd866, %rd865, 32;
	cvt.u64.u32 	%rd867, %r2392;
	or.b64  	%rd868, %rd866, %rd867;
	cvt.rn.f64.s64 	%fd109, %rd868;
	mul.f64 	%fd110, %fd109, 0d3BF921FB54442D19;
	cvt.rn.f32.f64 	%f2154, %fd110;
	neg.f32 	%f2155, %f2154;
	setp.lt.s32 	%p465, %r2389, 0;
	selp.f32 	%f4105, %f2155, %f2154, %p465;
	bra.uni 	$L__BB0_396;
$L__BB0_395:
	mov.f32 	%f2156, 0f00000000;
	mul.rn.f32 	%f4105, %f304, %f2156;
	mov.b32 	%r3996, 0;
$L__BB0_396:
	abs.f32 	%f310, %f304;
	setp.ltu.f32 	%p466, %f310, 0f47CE4780;
	add.s32 	%r2394, %r3996, 1;
	mul.rn.f32 	%f2157, %f4105, %f4105;
	and.b32  	%r2395, %r3996, 1;
	setp.eq.b32 	%p467, %r2395, 1;
	selp.f32 	%f2158, %f4105, 0f3F800000, %p467;
	fma.rn.f32 	%f2159, %f2157, %f2158, 0f00000000;
	fma.rn.f32 	%f2160, %f2157, 0f37CBAC00, 0fBAB607ED;
	selp.f32 	%f2161, 0fB94D4153, %f2160, %p467;
	selp.f32 	%f2162, 0f3C0885E4, 0f3D2AAABB, %p467;
	fma.rn.f32 	%f2163, %f2161, %f2157, %f2162;
	selp.f32 	%f2164, 0fBE2AAAA8, 0fBEFFFFFF, %p467;
	fma.rn.f32 	%f2165, %f2163, %f2157, %f2164;
	fma.rn.f32 	%f2166, %f2165, %f2159, %f2158;
	and.b32  	%r2396, %r2394, 2;
	setp.eq.s32 	%p468, %r2396, 0;
	mov.f32 	%f2167, 0f00000000;
	sub.f32 	%f2168, %f2167, %f2166;
	selp.f32 	%f311, %f2166, %f2168, %p468;
	@%p466 bra 	$L__BB0_404;
	setp.eq.f32 	%p469, %f310, 0f7F800000;
	@%p469 bra 	$L__BB0_403;
	mov.b32 	%r520, %f304;
	shl.b32 	%r2398, %r520, 8;
	or.b32  	%r521, %r2398, -2147483648;
	mov.b64 	%rd1576, 0;
	mov.b32 	%r3997, 0;
$L__BB0_399:
	.pragma "nounroll";
	mul.wide.u32 	%rd870, %r3997, 4;
	mov.u64 	%rd871, __cudart_i2opi_f;
	add.s64 	%rd872, %rd871, %rd870;
	ld.global.nc.u32 	%r2399, [%rd872];
	mad.wide.u32 	%rd873, %r2399, %r521, %rd1576;
	shr.u64 	%rd1576, %rd873, 32;
	add.s64 	%rd874, %rd30, %rd870;
	st.local.u32 	[%rd874], %rd873;
	add.s32 	%r3997, %r3997, 1;
	setp.ne.s32 	%p470, %r3997, 6;
	@%p470 bra 	$L__BB0_399;
	shr.u32 	%r2400, %r520, 23;
	st.local.u32 	[%rd30+24], %rd1576;
	and.b32  	%r524, %r2400, 31;
	and.b32  	%r2401, %r2400, 224;
	add.s32 	%r2402, %r2401, -128;
	shr.u32 	%r2403, %r2402, 5;
	mul.wide.u32 	%rd875, %r2403, 4;
	sub.s64 	%rd158, %rd30, %rd875;
	ld.local.u32 	%r3998, [%rd158+24];
	ld.local.u32 	%r3999, [%rd158+20];
	setp.eq.s32 	%p471, %r524, 0;
	@%p471 bra 	$L__BB0_402;
	shf.l.wrap.b32 	%r3998, %r3999, %r3998, %r524;
	ld.local.u32 	%r2404, [%rd158+16];
	shf.l.wrap.b32 	%r3999, %r2404, %r3999, %r524;
$L__BB0_402:
	shr.u32 	%r2405, %r3998, 30;
	shf.l.wrap.b32 	%r2406, %r3999, %r3998, 2;
	shl.b32 	%r2407, %r3999, 2;
	shr.u32 	%r2408, %r2406, 31;
	add.s32 	%r2409, %r2408, %r2405;
	neg.s32 	%r2410, %r2409;
	setp.lt.s32 	%p472, %r520, 0;
	selp.b32 	%r4000, %r2410, %r2409, %p472;
	xor.b32  	%r2411, %r2406, %r520;
	shr.s32 	%r2412, %r2406, 31;
	xor.b32  	%r2413, %r2412, %r2406;
	xor.b32  	%r2414, %r2412, %r2407;
	cvt.u64.u32 	%rd876, %r2413;
	shl.b64 	%rd877, %rd876, 32;
	cvt.u64.u32 	%rd878, %r2414;
	or.b64  	%rd879, %rd877, %rd878;
	cvt.rn.f64.s64 	%fd111, %rd879;
	mul.f64 	%fd112, %fd111, 0d3BF921FB54442D19;
	cvt.rn.f32.f64 	%f2169, %fd112;
	neg.f32 	%f2170, %f2169;
	setp.lt.s32 	%p473, %r2411, 0;
	selp.f32 	%f4106, %f2170, %f2169, %p473;
	bra.uni 	$L__BB0_404;
$L__BB0_403:
	mov.f32 	%f2171, 0f00000000;
	mul.rn.f32 	%f4106, %f304, %f2171;
	mov.b32 	%r4000, 0;
$L__BB0_404:
	mul.rn.f32 	%f2172, %f4106, %f4106;
	and.b32  	%r2416, %r4000, 1;
	setp.eq.b32 	%p474, %r2416, 1;
	selp.f32 	%f2173, 0f3F800000, %f4106, %p474;
	fma.rn.f32 	%f2174, %f2172, %f2173, 0f00000000;
	fma.rn.f32 	%f2175, %f2172, 0f37CBAC00, 0fBAB607ED;
	selp.f32 	%f2176, %f2175, 0fB94D4153, %p474;
	selp.f32 	%f2177, 0f3D2AAABB, 0f3C0885E4, %p474;
	fma.rn.f32 	%f2178, %f2176, %f2172, %f2177;
	selp.f32 	%f2179, 0fBEFFFFFF, 0fBE2AAAA8, %p474;
	fma.rn.f32 	%f2180, %f2178, %f2172, %f2179;
	fma.rn.f32 	%f2181, %f2180, %f2174, %f2173;
	and.b32  	%r2417, %r4000, 2;
	setp.eq.s32 	%p475, %r2417, 0;
	mov.f32 	%f2182, 0f00000000;
	sub.f32 	%f2183, %f2182, %f2181;
	selp.f32 	%f2184, %f2181, %f2183, %p475;
	mul.f32 	%f2185, %f51, %f2184;
	fma.rn.f32 	%f2186, %f50, %f311, %f2185;
	setp.lt.f32 	%p476, %f303, %f2186;
	selp.f32 	%f315, %f282, %f291, %p476;
	cvt.f64.f32 	%fd3, %f315;
	setp.lt.f64 	%p477, %fd3, 0dC00921FB54442D18;
	@%p477 bra 	$L__BB0_406;
	setp.gt.f64 	%p478, %fd3, 0d400921FB54442D18;
	add.f64 	%fd113, %fd3, 0dC01921FB54442D18;
	cvt.rn.f32.f64 	%f2187, %fd113;
	selp.f32 	%f4107, %f2187, %f315, %p478;
	bra.uni 	$L__BB0_407;
$L__BB0_406:
	add.f64 	%fd114, %fd3, 0d401921FB54442D18;
	cvt.rn.f32.f64 	%f4107, %fd114;
$L__BB0_407:
	abs.f32 	%f2188, %f233;
	abs.f32 	%f2189, %f234;
	setp.gt.f32 	%p479, %f2189, %f2188;
	selp.f32 	%f2190, %f2189, %f2188, %p479;
	selp.f32 	%f2191, %f2188, %f2189, %p479;
	div.rn.f32 	%f2192, %f2191, %f2190;
	mul.f32 	%f2193, %f2192, %f2192;
	fma.rn.f32 	%f2194, %f2193, 0f3B33710B, 0fBC807748;
	fma.rn.f32 	%f2195, %f2194, %f2193, 0f3D2CDAB2;
	fma.rn.f32 	%f2196, %f2195, %f2193, 0fBD992D10;
	fma.rn.f32 	%f2197, %f2196, %f2193, 0f3DD9EA6C;
	fma.rn.f32 	%f2198, %f2197, %f2193, 0fBE117CB1;
	fma.rn.f32 	%f2199, %f2198, %f2193, 0f3E4CBCE0;
	fma.rn.f32 	%f2200, %f2199, %f2193, 0fBEAAAA7D;
	mul.f32 	%f2201, %f2193, %f2200;
	fma.rn.f32 	%f2202, %f2201, %f2192, %f2192;
	neg.f32 	%f2203, %f2202;
	fma.rn.f32 	%f2204, 0f3F6EE581, 0f3FD774EB, %f2203;
	selp.f32 	%f2205, %f2204, %f2202, %p479;
	selp.f32 	%f2206, 0f3F6EE581, 0f3FEEE581, %p479;
	selp.f32 	%f2207, %f2202, %f2203, %p479;
	mov.b32 	%r2418, %f233;
	fma.rn.f32 	%f2208, %f2206, 0f3FD774EB, %f2207;
	setp.lt.s32 	%p480, %r2418, 0;
	selp.f32 	%f2209, %f2208, %f2205, %p480;
	add.f32 	%f2210, %f2188, %f2189;
	setp.eq.f32 	%p481, %f2190, 0f00000000;
	selp.f32 	%f2211, 0f40490FDB, 0f00000000, %p480;
	setp.eq.f32 	%p482, %f2188, %f2189;
	selp.f32 	%f2212, 0f4016CBE4, 0f3F490FDB, %p480;
	selp.f32 	%f2213, %f2212, %f2209, %p482;
	selp.f32 	%f2214, %f2211, %f2213, %p481;
	abs.f32 	%f2215, %f2210;
	setp.nan.f32 	%p483, %f2215, %f2215;
	copysign.f32 	%f2216, %f234, %f2214;
	selp.f32 	%f319, %f2210, %f2216, %p483;
	mul.f32 	%f2217, %f319, 0f3F22F983;
	cvt.rni.s32.f32 	%r4024, %f2217;
	cvt.rn.f32.s32 	%f2218, %r4024;
	fma.rn.f32 	%f2219, %f2218, 0fBFC90FDA, %f319;
	fma.rn.f32 	%f2220, %f2218, 0fB3A22168, %f2219;
	fma.rn.f32 	%f4115, %f2218, 0fA7C234C5, %f2220;
	abs.f32 	%f321, %f319;
	setp.ltu.f32 	%p484, %f321, 0f47CE4780;
	mov.u32 	%r4004, %r4024;
	mov.f32 	%f4108, %f4115;
	@%p484 bra 	$L__BB0_415;
	setp.eq.f32 	%p485, %f321, 0f7F800000;
	@%p485 bra 	$L__BB0_414;
	mov.b64 	%rd1577, 0;
	mov.b32 	%r4001, 0;
$L__BB0_410:
	.pragma "nounroll";
	mul.wide.u32 	%rd881, %r4001, 4;
	mov.u64 	%rd882, __cudart_i2opi_f;
	add.s64 	%rd883, %rd882, %rd881;
	ld.global.nc.u32 	%r2420, [%rd883];
	mov.b32 	%r2421, %f319;
	shl.b32 	%r2422, %r2421, 8;
	or.b32  	%r2423, %r2422, -2147483648;
	mad.wide.u32 	%rd884, %r2420, %r2423, %rd1577;
	shr.u64 	%rd1577, %rd884, 32;
	add.s64 	%rd885, %rd29, %rd881;
	st.local.u32 	[%rd885], %rd884;
	add.s32 	%r4001, %r4001, 1;
	setp.ne.s32 	%p486, %r4001, 6;
	@%p486 bra 	$L__BB0_410;
	mov.b32 	%r2424, %f319;
	shr.u32 	%r2425, %r2424, 23;
	st.local.u32 	[%rd29+24], %rd1577;
	and.b32  	%r536, %r2425, 31;
	and.b32  	%r2426, %r2425, 224;
	add.s32 	%r2427, %r2426, -128;
	shr.u32 	%r2428, %r2427, 5;
	mul.wide.u32 	%rd886, %r2428, 4;
	sub.s64 	%rd161, %rd29, %rd886;
	ld.local.u32 	%r4002, [%rd161+24];
	ld.local.u32 	%r4003, [%rd161+20];
	setp.eq.s32 	%p487, %r536, 0;
	@%p487 bra 	$L__BB0_413;
	shf.l.wrap.b32 	%r4002, %r4003, %r4002, %r536;
	ld.local.u32 	%r2429, [%rd161+16];
	shf.l.wrap.b32 	%r4003, %r2429, %r4003, %r536;
$L__BB0_413:
	shr.u32 	%r2430, %r4002, 30;
	shf.l.wrap.b32 	%r2431, %r4003, %r4002, 2;
	shl.b32 	%r2432, %r4003, 2;
	shr.u32 	%r2433, %r2431, 31;
	add.s32 	%r2434, %r2433, %r2430;
	neg.s32 	%r2435, %r2434;
	mov.b32 	%r2436, %f319;
	setp.lt.s32 	%p488, %r2436, 0;
	selp.b32 	%r4004, %r2435, %r2434, %p488;
	xor.b32  	%r2437, %r2431, %r2436;
	shr.s32 	%r2438, %r2431, 31;
	xor.b32  	%r2439, %r2438, %r2431;
	xor.b32  	%r2440, %r2438, %r2432;
	cvt.u64.u32 	%rd887, %r2439;
	shl.b64 	%rd888, %rd887, 32;
	cvt.u64.u32 	%rd889, %r2440;
	or.b64  	%rd890, %rd888, %rd889;
	cvt.rn.f64.s64 	%fd115, %rd890;
	mul.f64 	%fd116, %fd115, 0d3BF921FB54442D19;
	cvt.rn.f32.f64 	%f2221, %fd116;
	neg.f32 	%f2222, %f2221;
	setp.lt.s32 	%p489, %r2437, 0;
	selp.f32 	%f4108, %f2222, %f2221, %p489;
	bra.uni 	$L__BB0_415;
$L__BB0_414:
	mov.f32 	%f2223, 0f00000000;
	mul.rn.f32 	%f4108, %f319, %f2223;
	mov.b32 	%r4004, 0;
$L__BB0_415:
	abs.f32 	%f325, %f319;
	setp.ltu.f32 	%p490, %f325, 0f47CE4780;
	add.s32 	%r2442, %r4004, 1;
	mul.rn.f32 	%f2224, %f4108, %f4108;
	and.b32  	%r2443, %r4004, 1;
	setp.eq.b32 	%p491, %r2443, 1;
	selp.f32 	%f2225, %f4108, 0f3F800000, %p491;
	fma.rn.f32 	%f2226, %f2224, %f2225, 0f00000000;
	fma.rn.f32 	%f2227, %f2224, 0f37CBAC00, 0fBAB607ED;
	selp.f32 	%f2228, 0fB94D4153, %f2227, %p491;
	selp.f32 	%f2229, 0f3C0885E4, 0f3D2AAABB, %p491;
	fma.rn.f32 	%f2230, %f2228, %f2224, %f2229;
	selp.f32 	%f2231, 0fBE2AAAA8, 0fBEFFFFFF, %p491;
	fma.rn.f32 	%f2232, %f2230, %f2224, %f2231;
	fma.rn.f32 	%f2233, %f2232, %f2226, %f2225;
	and.b32  	%r2444, %r2442, 2;
	setp.eq.s32 	%p492, %r2444, 0;
	mov.f32 	%f2234, 0f00000000;
	sub.f32 	%f2235, %f2234, %f2233;
	selp.f32 	%f326, %f2233, %f2235, %p492;
	mov.u32 	%r4008, %r4024;
	mov.f32 	%f4109, %f4115;
	@%p490 bra 	$L__BB0_423;
	setp.eq.f32 	%p493, %f325, 0f7F800000;
	@%p493 bra 	$L__BB0_422;
	mov.b64 	%rd1578, 0;
	mov.b32 	%r4005, 0;
$L__BB0_418:
	.pragma "nounroll";
	mul.wide.u32 	%rd892, %r4005, 4;
	mov.u64 	%rd893, __cudart_i2opi_f;
	add.s64 	%rd894, %rd893, %rd892;
	ld.global.nc.u32 	%r2446, [%rd894];
	mov.b32 	%r2447, %f319;
	shl.b32 	%r2448, %r2447, 8;
	or.b32  	%r2449, %r2448, -2147483648;
	mad.wide.u32 	%rd895, %r2446, %r2449, %rd1578;
	shr.u64 	%rd1578, %rd895, 32;
	add.s64 	%rd896, %rd28, %rd892;
	st.local.u32 	[%rd896], %rd895;
	add.s32 	%r4005, %r4005, 1;
	setp.ne.s32 	%p494, %r4005, 6;
	@%p494 bra 	$L__BB0_418;
	mov.b32 	%r2450, %f319;
	shr.u32 	%r2451, %r2450, 23;
	st.local.u32 	[%rd28+24], %rd1578;
	and.b32  	%r2452, %r2451, 31;
	and.b32  	%r2453, %r2451, 224;
	add.s32 	%r2454, %r2453, -128;
	shr.u32 	%r2455, %r2454, 5;
	mul.wide.u32 	%rd897, %r2455, 4;
	sub.s64 	%rd898, %rd28, %rd897;
	ld.local.u32 	%r4006, [%rd898+24];
	ld.local.u32 	%r4007, [%rd898+20];
	setp.eq.s32 	%p495, %r2452, 0;
	@%p495 bra 	$L__BB0_421;
	mov.b32 	%r2456, %f319;
	shr.u32 	%r2457, %r2456, 23;
	and.b32  	%r2458, %r2457, 31;
	shf.l.wrap.b32 	%r4006, %r4007, %r4006, %r2458;
	and.b32  	%r2459, %r2457, 224;
	add.s32 	%r2460, %r2459, -128;
	shr.u32 	%r2461, %r2460, 5;
	mul.wide.u32 	%rd899, %r2461, 4;
	sub.s64 	%rd900, %rd28, %rd899;
	ld.local.u32 	%r2462, [%rd900+16];
	shf.l.wrap.b32 	%r4007, %r2462, %r4007, %r2458;
$L__BB0_421:
	shr.u32 	%r2463, %r4006, 30;
	shf.l.wrap.b32 	%r2464, %r4007, %r4006, 2;
	shl.b32 	%r2465, %r4007, 2;
	shr.u32 	%r2466, %r2464, 31;
	add.s32 	%r2467, %r2466, %r2463;
	neg.s32 	%r2468, %r2467;
	mov.b32 	%r2469, %f319;
	setp.lt.s32 	%p496, %r2469, 0;
	selp.b32 	%r4008, %r2468, %r2467, %p496;
	xor.b32  	%r2470, %r2464, %r2469;
	shr.s32 	%r2471, %r2464, 31;
	xor.b32  	%r2472, %r2471, %r2464;
	xor.b32  	%r2473, %r2471, %r2465;
	cvt.u64.u32 	%rd901, %r2472;
	shl.b64 	%rd902, %rd901, 32;
	cvt.u64.u32 	%rd903, %r2473;
	or.b64  	%rd904, %rd902, %rd903;
	cvt.rn.f64.s64 	%fd117, %rd904;
	mul.f64 	%fd118, %fd117, 0d3BF921FB54442D19;
	cvt.rn.f32.f64 	%f2236, %fd118;
	neg.f32 	%f2237, %f2236;
	setp.lt.s32 	%p497, %r2470, 0;
	selp.f32 	%f4109, %f2237, %f2236, %p497;
	bra.uni 	$L__BB0_423;
$L__BB0_422:
	mov.f32 	%f2238, 0f00000000;
	mul.rn.f32 	%f4109, %f319, %f2238;
	mov.b32 	%r4008, 0;
$L__BB0_423:
	abs.f32 	%f330, %f319;
	setp.ltu.f32 	%p498, %f330, 0f47CE4780;
	mul.rn.f32 	%f2239, %f4109, %f4109;
	and.b32  	%r2475, %r4008, 1;
	setp.eq.b32 	%p499, %r2475, 1;
	selp.f32 	%f2240, 0f3F800000, %f4109, %p499;
	fma.rn.f32 	%f2241, %f2239, %f2240, 0f00000000;
	fma.rn.f32 	%f2242, %f2239, 0f37CBAC00, 0fBAB607ED;
	selp.f32 	%f2243, %f2242, 0fB94D4153, %p499;
	selp.f32 	%f2244, 0f3D2AAABB, 0f3C0885E4, %p499;
	fma.rn.f32 	%f2245, %f2243, %f2239, %f2244;
	selp.f32 	%f2246, 0fBEFFFFFF, 0fBE2AAAA8, %p499;
	fma.rn.f32 	%f2247, %f2245, %f2239, %f2246;
	fma.rn.f32 	%f2248, %f2247, %f2241, %f2240;
	and.b32  	%r2476, %r4008, 2;
	setp.eq.s32 	%p500, %r2476, 0;
	mov.f32 	%f2249, 0f00000000;
	sub.f32 	%f2250, %f2249, %f2248;
	selp.f32 	%f2251, %f2248, %f2250, %p500;
	mul.f32 	%f2252, %f46, %f2251;
	fma.rn.f32 	%f331, %f45, %f326, %f2252;
	mov.u32 	%r4012, %r4024;
	mov.f32 	%f4110, %f4115;
	@%p498 bra 	$L__BB0_431;
	setp.eq.f32 	%p501, %f330, 0f7F800000;
	@%p501 bra 	$L__BB0_430;
	mov.b64 	%rd1579, 0;
	mov.b32 	%r4009, 0;
$L__BB0_426:
	.pragma "nounroll";
	mul.wide.u32 	%rd906, %r4009, 4;
	mov.u64 	%rd907, __cudart_i2opi_f;
	add.s64 	%rd908, %rd907, %rd906;
	ld.global.nc.u32 	%r2478, [%rd908];
	mov.b32 	%r2479, %f319;
	shl.b32 	%r2480, %r2479, 8;
	or.b32  	%r2481, %r2480, -2147483648;
	mad.wide.u32 	%rd909, %r2478, %r2481, %rd1579;
	shr.u64 	%rd1579, %rd909, 32;
	add.s64 	%rd910, %rd27, %rd906;
	st.local.u32 	[%rd910], %rd909;
	add.s32 	%r4009, %r4009, 1;
	setp.ne.s32 	%p502, %r4009, 6;
	@%p502 bra 	$L__BB0_426;
	mov.b32 	%r2482, %f319;
	shr.u32 	%r2483, %r2482, 23;
	st.local.u32 	[%rd27+24], %rd1579;
	and.b32  	%r2484, %r2483, 31;
	and.b32  	%r2485, %r2483, 224;
	add.s32 	%r2486, %r2485, -128;
	shr.u32 	%r2487, %r2486, 5;
	mul.wide.u32 	%rd911, %r2487, 4;
	sub.s64 	%rd912, %rd27, %rd911;
	ld.local.u32 	%r4010, [%rd912+24];
	ld.local.u32 	%r4011, [%rd912+20];
	setp.eq.s32 	%p503, %r2484, 0;
	@%p503 bra 	$L__BB0_429;
	mov.b32 	%r2488, %f319;
	shr.u32 	%r2489, %r2488, 23;
	and.b32  	%r2490, %r2489, 31;
	shf.l.wrap.b32 	%r4010, %r4011, %r4010, %r2490;
	and.b32  	%r2491, %r2489, 224;
	add.s32 	%r2492, %r2491, -128;
	shr.u32 	%r2493, %r2492, 5;
	mul.wide.u32 	%rd913, %r2493, 4;
	sub.s64 	%rd914, %rd27, %rd913;
	ld.local.u32 	%r2494, [%rd914+16];
	shf.l.wrap.b32 	%r4011, %r2494, %r4011, %r2490;
$L__BB0_429:
	shr.u32 	%r2495, %r4010, 30;
	shf.l.wrap.b32 	%r2496, %r4011, %r4010, 2;
	shl.b32 	%r2497, %r4011, 2;
	shr.u32 	%r2498, %r2496, 31;
	add.s32 	%r2499, %r2498, %r2495;
	neg.s32 	%r2500, %r2499;
	mov.b32 	%r2501, %f319;
	setp.lt.s32 	%p504, %r2501, 0;
	selp.b32 	%r4012, %r2500, %r2499, %p504;
	xor.b32  	%r2502, %r2496, %r2501;
	shr.s32 	%r2503, %r2496, 31;
	xor.b32  	%r2504, %r2503, %r2496;
	xor.b32  	%r2505, %r2503, %r2497;
	cvt.u64.u32 	%rd915, %r2504;
	shl.b64 	%rd916, %rd915, 32;
	cvt.u64.u32 	%rd917, %r2505;
	or.b64  	%rd918, %rd916, %rd917;
	cvt.rn.f64.s64 	%fd119, %rd918;
	mul.f64 	%fd120, %fd119, 0d3BF921FB54442D19;
	cvt.rn.f32.f64 	%f2253, %fd120;
	neg.f32 	%f2254, %f2253;
	setp.lt.s32 	%p505, %r2502, 0;
	selp.f32 	%f4110, %f2254, %f2253, %p505;
	bra.uni 	$L__BB0_431;
$L__BB0_430:
	mov.f32 	%f2255, 0f00000000;
	mul.rn.f32 	%f4110, %f319, %f2255;
	mov.b32 	%r4012, 0;
$L__BB0_431:
	add.s32 	%r2507, %r4012, 1;
	mul.rn.f32 	%f2257, %f4110, %f4110;
	and.b32  	%r2508, %r4012, 1;
	setp.eq.b32 	%p506, %r2508, 1;
	selp.f32 	%f2258, %f4110, 0f3F800000, %p506;
	fma.rn.f32 	%f2259, %f2257, %f2258, 0f00000000;
	fma.rn.f32 	%f2260, %f2257, 0f37CBAC00, 0fBAB607ED;
	selp.f32 	%f2261, 0fB94D4153, %f2260, %p506;
	selp.f32 	%f2262, 0f3C0885E4, 0f3D2AAABB, %p506;
	fma.rn.f32 	%f2263, %f2261, %f2257, %f2262;
	selp.f32 	%f2264, 0fBE2AAAA8, 0fBEFFFFFF, %p506;
	fma.rn.f32 	%f2265, %f2263, %f2257, %f2264;
	fma.rn.f32 	%f2266, %f2265, %f2259, %f2258;
	and.b32  	%r2509, %r2507, 2;
	setp.eq.s32 	%p507, %r2509, 0;
	mov.f32 	%f2267, 0f00000000;
	sub.f32 	%f2268, %f2267, %f2266;
	selp.f32 	%f2269, %f2266, %f2268, %p507;
	mul.f32 	%f2270, %f331, %f2269;
	sub.f32 	%f335, %f45, %f2270;
	setp.eq.f32 	%p508, %f335, 0f3F800000;
	mov.f32 	%f4111, 0f3F800000;
	@%p508 bra 	$L__BB0_436;
	abs.f32 	%f2271, %f335;
	setp.nan.f32 	%p509, %f2271, %f2271;
	@%p509 bra 	$L__BB0_435;
	abs.f32 	%f2272, %f335;
	setp.lt.f32 	%p510, %f2272, 0f00800000;
	mul.f32 	%f2274, %f2272, 0f4B800000;
	selp.f32 	%f2275, %f2274, %f2272, %p510;
	mov.b32 	%r2510, %f2275;
	add.s32 	%r2511, %r2510, -1060439283;
	and.b32  	%r2512, %r2511, -8388608;
	sub.s32 	%r2513, %r2510, %r2512;
	mov.b32 	%f2276, %r2513;
	cvt.rn.f32.s32 	%f2277, %r2512;
	selp.f32 	%f2278, 0fC1C00000, 0f00000000, %p510;
	fma.rn.f32 	%f2279, %f2277, 0f34000000, %f2278;
	add.f32 	%f2280, %f2276, 0fBF800000;
	add.f32 	%f2281, %f2276, 0f3F800000;
	rcp.approx.ftz.f32 	%f2282, %f2281;
	add.f32 	%f2283, %f2280, %f2280;
	mul.f32 	%f2284, %f2283, %f2282;
	mul.f32 	%f2285, %f2284, %f2284;
	neg.f32 	%f2286, %f2284;
	sub.f32 	%f2287, %f2280, %f2284;
	add.f32 	%f2288, %f2287, %f2287;
	fma.rn.f32 	%f2289, %f2286, %f2280, %f2288;
	mul.rn.f32 	%f2290, %f2282, %f2289;
	fma.rn.f32 	%f2291, %f2285, 0f3A2C32E4, 0f3B52E7DB;
	fma.rn.f32 	%f2292, %f2291, %f2285, 0f3C93BB73;
	fma.rn.f32 	%f2293, %f2292, %f2285, 0f3DF6384F;
	mul.rn.f32 	%f2294, %f2293, %f2285;
	fma.rn.f32 	%f2295, %f2284, 0f3FB8AA3B, %f2279;
	mul.f32 	%f2296, %f2294, 0f40400000;
	sub.f32 	%f2297, %f2279, %f2295;
	fma.rn.f32 	%f2298, %f2284, 0f3FB8AA3B, %f2297;
	fma.rn.f32 	%f2299, %f2290, 0f3FB8AA3B, %f2298;
	fma.rn.f32 	%f2300, %f2284, 0f32A55E34, %f2299;
	fma.rn.f32 	%f2301, %f2296, %f2290, %f2300;
	fma.rn.f32 	%f2302, %f2294, %f2284, %f2301;
	add.rn.f32 	%f2303, %f2295, %f2302;
	mov.f32 	%f2304, 0f40000000;
	mul.rn.f32 	%f2305, %f2303, %f2304;
	cvt.rni.f32.f32 	%f2306, %f2305;
	sub.f32 	%f2307, %f2305, %f2306;
	neg.f32 	%f2308, %f2305;
	fma.rn.f32 	%f2309, %f2303, 0f40000000, %f2308;
	neg.f32 	%f2310, %f2295;
	add.rn.f32 	%f2311, %f2303, %f2310;
	neg.f32 	%f2312, %f2311;
	add.rn.f32 	%f2313, %f2302, %f2312;
	fma.rn.f32 	%f2314, %f2313, 0f40000000, %f2309;
	add.f32 	%f2315, %f2307, %f2314;
	setp.gt.f32 	%p511, %f2306, 0f00000000;
	selp.b32 	%r2514, 0, -2097152000, %p511;
	setp.neu.f32 	%p512, %f335, 0f00000000;
	setp.neu.f32 	%p513, %f2272, 0f7F800000;
	setp.lt.f32 	%p514, %f2305, 0f00000000;
	selp.f32 	%f2316, 0f00000000, 0f7F800000, %p514;
	abs.f32 	%f2317, %f2305;
	setp.gt.f32 	%p515, %f2317, 0f43180000;
	cvt.rzi.s32.f32 	%r2515, %f2306;
	shl.b32 	%r2516, %r2515, 23;
	sub.s32 	%r2517, %r2516, %r2514;
	mov.b32 	%f2318, %r2517;
	add.s32 	%r2518, %r2514, 2130706432;
	mov.b32 	%f2319, %r2518;
	fma.rn.f32 	%f2320, %f2315, 0f391FCB8E, 0f3AAF85ED;
	fma.rn.f32 	%f2321, %f2320, %f2315, 0f3C1D9856;
	fma.rn.f32 	%f2322, %f2321, %f2315, 0f3D6357BB;
	fma.rn.f32 	%f2323, %f2322, %f2315, 0f3E75FDEC;
	fma.rn.f32 	%f2324, %f2323, %f2315, 0f3F317218;
	fma.rn.f32 	%f2325, %f2324, %f2315, 0f3F800000;
	mul.f32 	%f2326, %f2325, %f2319;
	mul.f32 	%f2327, %f2326, %f2318;
	selp.f32 	%f4111, %f2316, %f2327, %p515;
	and.pred  	%p516, %p512, %p513;
	@%p516 bra 	$L__BB0_436;
	add.f32 	%f2328, %f335, %f335;
	mov.b32 	%r2519, %f2328;
	and.b32  	%r2520, %r2519, 2147483647;
	mov.b32 	%f4111, %r2520;
	bra.uni 	$L__BB0_436;
$L__BB0_435:
	mov.f32 	%f2329, 0f40000000;
	add.rn.f32 	%f4111, %f335, %f2329;
$L__BB0_436:
	abs.f32 	%f340, %f319;
	setp.ltu.f32 	%p517, %f340, 0f47CE4780;
	mov.u32 	%r4016, %r4024;
	mov.f32 	%f4112, %f4115;
	@%p517 bra 	$L__BB0_444;
	setp.eq.f32 	%p518, %f340, 0f7F800000;
	@%p518 bra 	$L__BB0_443;
	mov.b64 	%rd1580, 0;
	mov.b32 	%r4013, 0;
$L__BB0_439:
	.pragma "nounroll";
	mul.wide.u32 	%rd920, %r4013, 4;
	mov.u64 	%rd921, __cudart_i2opi_f;
	add.s64 	%rd922, %rd921, %rd920;
	ld.global.nc.u32 	%r2522, [%rd922];
	mov.b32 	%r2523, %f319;
	shl.b32 	%r2524, %r2523, 8;
	or.b32  	%r2525, %r2524, -2147483648;
	mad.wide.u32 	%rd923, %r2522, %r2525, %rd1580;
	shr.u64 	%rd1580, %rd923, 32;
	add.s64 	%rd924, %rd26, %rd920;
	st.local.u32 	[%rd924], %rd923;
	add.s32 	%r4013, %r4013, 1;
	setp.ne.s32 	%p519, %r4013, 6;
	@%p519 bra 	$L__BB0_439;
	mov.b32 	%r2526, %f319;
	shr.u32 	%r2527, %r2526, 23;
	st.local.u32 	[%rd26+24], %rd1580;
	and.b32  	%r2528, %r2527, 31;
	and.b32  	%r2529, %r2527, 224;
	add.s32 	%r2530, %r2529, -128;
	shr.u32 	%r2531, %r2530, 5;
	mul.wide.u32 	%rd925, %r2531, 4;
	sub.s64 	%rd926, %rd26, %rd925;
	ld.local.u32 	%r4014, [%rd926+24];
	ld.local.u32 	%r4015, [%rd926+20];
	setp.eq.s32 	%p520, %r2528, 0;
	@%p520 bra 	$L__BB0_442;
	mov.b32 	%r2532, %f319;
	shr.u32 	%r2533, %r2532, 23;
	and.b32  	%r2534, %r2533, 31;
	shf.l.wrap.b32 	%r4014, %r4015, %r4014, %r2534;
	and.b32  	%r2535, %r2533, 224;
	add.s32 	%r2536, %r2535, -128;
	shr.u32 	%r2537, %r2536, 5;
	mul.wide.u32 	%rd927, %r2537, 4;
	sub.s64 	%rd928, %rd26, %rd927;
	ld.local.u32 	%r2538, [%rd928+16];
	shf.l.wrap.b32 	%r4015, %r2538, %r4015, %r2534;
$L__BB0_442:
	shr.u32 	%r2539, %r4014, 30;
	shf.l.wrap.b32 	%r2540, %r4015, %r4014, 2;
	shl.b32 	%r2541, %r4015, 2;
	shr.u32 	%r2542, %r2540, 31;
	add.s32 	%r2543, %r2542, %r2539;
	neg.s32 	%r2544, %r2543;
	mov.b32 	%r2545, %f319;
	setp.lt.s32 	%p521, %r2545, 0;
	selp.b32 	%r4016, %r2544, %r2543, %p521;
	xor.b32  	%r2546, %r2540, %r2545;
	shr.s32 	%r2547, %r2540, 31;
	xor.b32  	%r2548, %r2547, %r2540;
	xor.b32  	%r2549, %r2547, %r2541;
	cvt.u64.u32 	%rd929, %r2548;
	shl.b64 	%rd930, %rd929, 32;
	cvt.u64.u32 	%rd931, %r2549;
	or.b64  	%rd932, %rd930, %rd931;
	cvt.rn.f64.s64 	%fd121, %rd932;
	mul.f64 	%fd122, %fd121, 0d3BF921FB54442D19;
	cvt.rn.f32.f64 	%f2330, %fd122;
	neg.f32 	%f2331, %f2330;
	setp.lt.s32 	%p522, %r2546, 0;
	selp.f32 	%f4112, %f2331, %f2330, %p522;
	bra.uni 	$L__BB0_444;
$L__BB0_443:
	mov.f32 	%f2332, 0f00000000;
	mul.rn.f32 	%f4112, %f319, %f2332;
	mov.b32 	%r4016, 0;
$L__BB0_444:
	mul.rn.f32 	%f2334, %f4112, %f4112;
	and.b32  	%r2551, %r4016, 1;
	setp.eq.b32 	%p523, %r2551, 1;
	selp.f32 	%f2335, 0f3F800000, %f4112, %p523;
	fma.rn.f32 	%f2336, %f2334, %f2335, 0f00000000;
	fma.rn.f32 	%f2337, %f2334, 0f37CBAC00, 0fBAB607ED;
	selp.f32 	%f2338, %f2337, 0fB94D4153, %p523;
	selp.f32 	%f2339, 0f3D2AAABB, 0f3C0885E4, %p523;
	fma.rn.f32 	%f2340, %f2338, %f2334, %f2339;
	selp.f32 	%f2341, 0fBEFFFFFF, 0fBE2AAAA8, %p523;
	fma.rn.f32 	%f2342, %f2340, %f2334, %f2341;
	fma.rn.f32 	%f2343, %f2342, %f2336, %f2335;
	and.b32  	%r2552, %r4016, 2;
	setp.eq.s32 	%p524, %r2552, 0;
	mov.f32 	%f2344, 0f00000000;
	sub.f32 	%f2345, %f2344, %f2343;
	selp.f32 	%f2346, %f2343, %f2345, %p524;
	mul.f32 	%f2347, %f331, %f2346;
	sub.f32 	%f344, %f46, %f2347;
	setp.eq.f32 	%p525, %f344, 0f3F800000;
	mov.f32 	%f4113, 0f3F800000;
	@%p525 bra 	$L__BB0_449;
	abs.f32 	%f2348, %f344;
	setp.nan.f32 	%p526, %f2348, %f2348;
	@%p526 bra 	$L__BB0_448;
	abs.f32 	%f2349, %f344;
	setp.lt.f32 	%p527, %f2349, 0f00800000;
	mul.f32 	%f2351, %f2349, 0f4B800000;
	selp.f32 	%f2352, %f2351, %f2349, %p527;
	mov.b32 	%r2553, %f2352;
	add.s32 	%r2554, %r2553, -1060439283;
	and.b32  	%r2555, %r2554, -8388608;
	sub.s32 	%r2556, %r2553, %r2555;
	mov.b32 	%f2353, %r2556;
	cvt.rn.f32.s32 	%f2354, %r2555;
	selp.f32 	%f2355, 0fC1C00000, 0f00000000, %p527;
	fma.rn.f32 	%f2356, %f2354, 0f34000000, %f2355;
	add.f32 	%f2357, %f2353, 0fBF800000;
	add.f32 	%f2358, %f2353, 0f3F800000;
	rcp.approx.ftz.f32 	%f2359, %f2358;
	add.f32 	%f2360, %f2357, %f2357;
	mul.f32 	%f2361, %f2360, %f2359;
	mul.f32 	%f2362, %f2361, %f2361;
	neg.f32 	%f2363, %f2361;
	sub.f32 	%f2364, %f2357, %f2361;
	add.f32 	%f2365, %f2364, %f2364;
	fma.rn.f32 	%f2366, %f2363, %f2357, %f2365;
	mul.rn.f32 	%f2367, %f2359, %f2366;
	fma.rn.f32 	%f2368, %f2362, 0f3A2C32E4, 0f3B52E7DB;
	fma.rn.f32 	%f2369, %f2368, %f2362, 0f3C93BB73;
	fma.rn.f32 	%f2370, %f2369, %f2362, 0f3DF6384F;
	mul.rn.f32 	%f2371, %f2370, %f2362;
	fma.rn.f32 	%f2372, %f2361, 0f3FB8AA3B, %f2356;
	mul.f32 	%f2373, %f2371, 0f40400000;
	sub.f32 	%f2374, %f2356, %f2372;
	fma.rn.f32 	%f2375, %f2361, 0f3FB8AA3B, %f2374;
	fma.rn.f32 	%f2376, %f2367, 0f3FB8AA3B, %f2375;
	fma.rn.f32 	%f2377, %f2361, 0f32A55E34, %f2376;
	fma.rn.f32 	%f2378, %f2373, %f2367, %f2377;
	fma.rn.f32 	%f2379, %f2371, %f2361, %f2378;
	add.rn.f32 	%f2380, %f2372, %f2379;
	mov.f32 	%f2381, 0f40000000;
	mul.rn.f32 	%f2382, %f2380, %f2381;
	cvt.rni.f32.f32 	%f2383, %f2382;
	sub.f32 	%f2384, %f2382, %f2383;
	neg.f32 	%f2385, %f2382;
	fma.rn.f32 	%f2386, %f2380, 0f40000000, %f2385;
	neg.f32 	%f2387, %f2372;
	add.rn.f32 	%f2388, %f2380, %f2387;
	neg.f32 	%f2389, %f2388;
	add.rn.f32 	%f2390, %f2379, %f2389;
	fma.rn.f32 	%f2391, %f2390, 0f40000000, %f2386;
	add.f32 	%f2392, %f2384, %f2391;
	setp.gt.f32 	%p528, %f2383, 0f00000000;
	selp.b32 	%r2557, 0, -2097152000, %p528;
	setp.neu.f32 	%p529, %f344, 0f00000000;
	setp.neu.f32 	%p530, %f2349, 0f7F800000;
	setp.lt.f32 	%p531, %f2382, 0f00000000;
	selp.f32 	%f2393, 0f00000000, 0f7F800000, %p531;
	abs.f32 	%f2394, %f2382;
	setp.gt.f32 	%p532, %f2394, 0f43180000;
	cvt.rzi.s32.f32 	%r2558, %f2383;
	shl.b32 	%r2559, %r2558, 23;
	sub.s32 	%r2560, %r2559, %r2557;
	mov.b32 	%f2395, %r2560;
	add.s32 	%r2561, %r2557, 2130706432;
	mov.b32 	%f2396, %r2561;
	fma.rn.f32 	%f2397, %f2392, 0f391FCB8E, 0f3AAF85ED;
	fma.rn.f32 	%f2398, %f2397, %f2392, 0f3C1D9856;
	fma.rn.f32 	%f2399, %f2398, %f2392, 0f3D6357BB;
	fma.rn.f32 	%f2400, %f2399, %f2392, 0f3E75FDEC;
	fma.rn.f32 	%f2401, %f2400, %f2392, 0f3F317218;
	fma.rn.f32 	%f2402, %f2401, %f2392, 0f3F800000;
	mul.f32 	%f2403, %f2402, %f2396;
	mul.f32 	%f2404, %f2403, %f2395;
	selp.f32 	%f4113, %f2393, %f2404, %p532;
	and.pred  	%p533, %p529, %p530;
	@%p533 bra 	$L__BB0_449;
	add.f32 	%f2405, %f344, %f344;
	mov.b32 	%r2562, %f2405;
	and.b32  	%r2563, %r2562, 2147483647;
	mov.b32 	%f4113, %r2563;
	bra.uni 	$L__BB0_449;
$L__BB0_448:
	mov.f32 	%f2406, 0f40000000;
	add.rn.f32 	%f4113, %f344, %f2406;
$L__BB0_449:
	abs.f32 	%f349, %f319;
	add.f32 	%f2407, %f4111, %f4113;
	mul.f32 	%f2408, %f47, %f47;
	setp.ltu.f32 	%p534, %f2407, %f2408;
	@%p534 bra 	$L__BB0_467;
	setp.ltu.f32 	%p535, %f349, 0f47CE4780;
	mov.u32 	%r4020, %r4024;
	mov.f32 	%f4114, %f4115;
	@%p535 bra 	$L__BB0_458;
	setp.eq.f32 	%p536, %f349, 0f7F800000;
	@%p536 bra 	$L__BB0_457;
	mov.b32 	%r575, %f319;
	shl.b32 	%r2565, %r575, 8;
	or.b32  	%r576, %r2565, -2147483648;
	mov.b64 	%rd1581, 0;
	mov.b32 	%r4017, 0;
$L__BB0_453:
	.pragma "nounroll";
	mul.wide.u32 	%rd934, %r4017, 4;
	mov.u64 	%rd935, __cudart_i2opi_f;
	add.s64 	%rd936, %rd935, %rd934;
	ld.global.nc.u32 	%r2566, [%rd936];
	mad.wide.u32 	%rd937, %r2566, %r576, %rd1581;
	shr.u64 	%rd1581, %rd937, 32;
	add.s64 	%rd938, %rd25, %rd934;
	st.local.u32 	[%rd938], %rd937;
	add.s32 	%r4017, %r4017, 1;
	setp.ne.s32 	%p537, %r4017, 6;
	@%p537 bra 	$L__BB0_453;
	shr.u32 	%r2567, %r575, 23;
	st.local.u32 	[%rd25+24], %rd1581;
	and.b32  	%r579, %r2567, 31;
	and.b32  	%r2568, %r2567, 224;
	add.s32 	%r2569, %r2568, -128;
	shr.u32 	%r2570, %r2569, 5;
	mul.wide.u32 	%rd939, %r2570, 4;
	sub.s64 	%rd170, %rd25, %rd939;
	ld.local.u32 	%r4018, [%rd170+24];
	ld.local.u32 	%r4019, [%rd170+20];
	setp.eq.s32 	%p538, %r579, 0;
	@%p538 bra 	$L__BB0_456;
	shf.l.wrap.b32 	%r4018, %r4019, %r4018, %r579;
	ld.local.u32 	%r2571, [%rd170+16];
	shf.l.wrap.b32 	%r4019, %r2571, %r4019, %r579;
$L__BB0_456:
	shr.u32 	%r2572, %r4018, 30;
	shf.l.wrap.b32 	%r2573, %r4019, %r4018, 2;
	shl.b32 	%r2574, %r4019, 2;
	shr.u32 	%r2575, %r2573, 31;
	add.s32 	%r2576, %r2575, %r2572;
	neg.s32 	%r2577, %r2576;
	setp.lt.s32 	%p539, %r575, 0;
	selp.b32 	%r4020, %r2577, %r2576, %p539;
	xor.b32  	%r2578, %r2573, %r575;
	shr.s32 	%r2579, %r2573, 31;
	xor.b32  	%r2580, %r2579, %r2573;
	xor.b32  	%r2581, %r2579, %r2574;
	cvt.u64.u32 	%rd940, %r2580;
	shl.b64 	%rd941, %rd940, 32;
	cvt.u64.u32 	%rd942, %r2581;
	or.b64  	%rd943, %rd941, %rd942;
	cvt.rn.f64.s64 	%fd123, %rd943;
	mul.f64 	%fd124, %fd123, 0d3BF921FB54442D19;
	cvt.rn.f32.f64 	%f2409, %fd124;
	neg.f32 	%f2410, %f2409;
	setp.lt.s32 	%p540, %r2578, 0;
	selp.f32 	%f4114, %f2410, %f2409, %p540;
	bra.uni 	$L__BB0_458;
$L__BB0_457:
	mov.f32 	%f2411, 0f00000000;
	mul.rn.f32 	%f4114, %f319, %f2411;
	mov.b32 	%r4020, 0;
$L__BB0_458:
	abs.f32 	%f353, %f319;
	setp.ltu.f32 	%p541, %f353, 0f47CE4780;
	mul.rn.f32 	%f2412, %f4114, %f4114;
	and.b32  	%r2583, %r4020, 1;
	setp.eq.b32 	%p542, %r2583, 1;
	selp.f32 	%f2413, 0f3F800000, %f4114, %p542;
	fma.rn.f32 	%f2414, %f2412, %f2413, 0f00000000;
	fma.rn.f32 	%f2415, %f2412, 0f37CBAC00, 0fBAB607ED;
	selp.f32 	%f2416, %f2415, 0fB94D4153, %p542;
	selp.f32 	%f2417, 0f3D2AAABB, 0f3C0885E4, %p542;
	fma.rn.f32 	%f2418, %f2416, %f2412, %f2417;
	selp.f32 	%f2419, 0fBEFFFFFF, 0fBE2AAAA8, %p542;
	fma.rn.f32 	%f2420, %f2418, %f2412, %f2419;
	fma.rn.f32 	%f2421, %f2420, %f2414, %f2413;
	and.b32  	%r2584, %r4020, 2;
	setp.eq.s32 	%p543, %r2584, 0;
	mov.f32 	%f2422, 0f00000000;
	sub.f32 	%f2423, %f2422, %f2421;
	selp.f32 	%f2424, %f2421, %f2423, %p543;
	mul.f32 	%f354, %f331, %f2424;
	@%p541 bra 	$L__BB0_466;
	setp.eq.f32 	%p544, %f353, 0f7F800000;
	@%p544 bra 	$L__BB0_465;
	mov.b32 	%r588, %f319;
	shl.b32 	%r2586, %r588, 8;
	or.b32  	%r589, %r2586, -2147483648;
	mov.b64 	%rd1582, 0;
	mov.b32 	%r4021, 0;
$L__BB0_461:
	.pragma "nounroll";
	mul.wide.u32 	%rd945, %r4021, 4;
	mov.u64 	%rd946, __cudart_i2opi_f;
	add.s64 	%rd947, %rd946, %rd945;
	ld.global.nc.u32 	%r2587, [%rd947];
	mad.wide.u32 	%rd948, %r2587, %r589, %rd1582;
	shr.u64 	%rd1582, %rd948, 32;
	add.s64 	%rd949, %rd24, %rd945;
	st.local.u32 	[%rd949], %rd948;
	add.s32 	%r4021, %r4021, 1;
	setp.ne.s32 	%p545, %r4021, 6;
	@%p545 bra 	$L__BB0_461;
	shr.u32 	%r2588, %r588, 23;
	st.local.u32 	[%rd24+24], %rd1582;
	and.b32  	%r592, %r2588, 31;
	and.b32  	%r2589, %r2588, 224;
	add.s32 	%r2590, %r2589, -128;
	shr.u32 	%r2591, %r2590, 5;
	mul.wide.u32 	%rd950, %r2591, 4;
	sub.s64 	%rd173, %rd24, %rd950;
	ld.local.u32 	%r4022, [%rd173+24];
	ld.local.u32 	%r4023, [%rd173+20];
	setp.eq.s32 	%p546, %r592, 0;
	@%p546 bra 	$L__BB0_464;
	shf.l.wrap.b32 	%r4022, %r4023, %r4022, %r592;
	ld.local.u32 	%r2592, [%rd173+16];
	shf.l.wrap.b32 	%r4023, %r2592, %r4023, %r592;
$L__BB0_464:
	shr.u32 	%r2593, %r4022, 30;
	shf.l.wrap.b32 	%r2594, %r4023, %r4022, 2;
	shl.b32 	%r2595, %r4023, 2;
	shr.u32 	%r2596, %r2594, 31;
	add.s32 	%r2597, %r2596, %r2593;
	neg.s32 	%r2598, %r2597;
	setp.lt.s32 	%p547, %r588, 0;
	selp.b32 	%r4024, %r2598, %r2597, %p547;
	xor.b32  	%r2599, %r2594, %r588;
	shr.s32 	%r2600, %r2594, 31;
	xor.b32  	%r2601, %r2600, %r2594;
	xor.b32  	%r2602, %r2600, %r2595;
	cvt.u64.u32 	%rd951, %r2601;
	shl.b64 	%rd952, %rd951, 32;
	cvt.u64.u32 	%rd953, %r2602;
	or.b64  	%rd954, %rd952, %rd953;
	cvt.rn.f64.s64 	%fd125, %rd954;
	mul.f64 	%fd126, %fd125, 0d3BF921FB54442D19;
	cvt.rn.f32.f64 	%f2425, %fd126;
	neg.f32 	%f2426, %f2425;
	setp.lt.s32 	%p548, %r2599, 0;
	selp.f32 	%f4115, %f2426, %f2425, %p548;
	bra.uni 	$L__BB0_466;
$L__BB0_465:
	mov.f32 	%f2427, 0f00000000;
	mul.rn.f32 	%f4115, %f319, %f2427;
	mov.b32 	%r4024, 0;
$L__BB0_466:
	sub.f32 	%f2428, %f354, %f46;
	add.s32 	%r2604, %r4024, 1;
	mul.rn.f32 	%f2429, %f4115, %f4115;
	and.b32  	%r2605, %r4024, 1;
	setp.eq.b32 	%p549, %r2605, 1;
	selp.f32 	%f2430, %f4115, 0f3F800000, %p549;
	fma.rn.f32 	%f2431, %f2429, %f2430, 0f00000000;
	fma.rn.f32 	%f2432, %f2429, 0f37CBAC00, 0fBAB607ED;
	selp.f32 	%f2433, 0fB94D4153, %f2432, %p549;
	selp.f32 	%f2434, 0f3C0885E4, 0f3D2AAABB, %p549;
	fma.rn.f32 	%f2435, %f2433, %f2429, %f2434;
	selp.f32 	%f2436, 0fBE2AAAA8, 0fBEFFFFFF, %p549;
	fma.rn.f32 	%f2437, %f2435, %f2429, %f2436;
	fma.rn.f32 	%f2438, %f2437, %f2431, %f2430;
	and.b32  	%r2606, %r2604, 2;
	setp.eq.s32 	%p550, %r2606, 0;
	mov.f32 	%f2439, 0f00000000;
	sub.f32 	%f2440, %f2439, %f2438;
	selp.f32 	%f2441, %f2438, %f2440, %p550;
	mul.f32 	%f2442, %f331, %f2441;
	sub.f32 	%f2443, %f2442, %f45;
	abs.f32 	%f2444, %f2443;
	abs.f32 	%f2445, %f2428;
	setp.gt.f32 	%p551, %f2445, %f2444;
	selp.f32 	%f2446, %f2445, %f2444, %p551;
	selp.f32 	%f2447, %f2444, %f2445, %p551;
	div.rn.f32 	%f2448, %f2447, %f2446;
	mul.f32 	%f2449, %f2448, %f2448;
	fma.rn.f32 	%f2450, %f2449, 0f3B33710B, 0fBC807748;
	fma.rn.f32 	%f2451, %f2450, %f2449, 0f3D2CDAB2;
	fma.rn.f32 	%f2452, %f2451, %f2449, 0fBD992D10;
	fma.rn.f32 	%f2453, %f2452, %f2449, 0f3DD9EA6C;
	fma.rn.f32 	%f2454, %f2453, %f2449, 0fBE117CB1;
	fma.rn.f32 	%f2455, %f2454, %f2449, 0f3E4CBCE0;
	fma.rn.f32 	%f2456, %f2455, %f2449, 0fBEAAAA7D;
	mul.f32 	%f2457, %f2449, %f2456;
	fma.rn.f32 	%f2458, %f2457, %f2448, %f2448;
	neg.f32 	%f2459, %f2458;
	fma.rn.f32 	%f2460, 0f3F6EE581, 0f3FD774EB, %f2459;
	selp.f32 	%f2461, %f2460, %f2458, %p551;
	selp.f32 	%f2462, 0f3F6EE581, 0f3FEEE581, %p551;
	selp.f32 	%f2463, %f2458, %f2459, %p551;
	mov.b32 	%r2607, %f2443;
	fma.rn.f32 	%f2464, %f2462, 0f3FD774EB, %f2463;
	setp.lt.s32 	%p552, %r2607, 0;
	selp.f32 	%f2465, %f2464, %f2461, %p552;
	add.f32 	%f2466, %f2445, %f2444;
	setp.eq.f32 	%p553, %f2446, 0f00000000;
	selp.f32 	%f2467, 0f40490FDB, 0f00000000, %p552;
	setp.eq.f32 	%p554, %f2444, %f2445;
	selp.f32 	%f2468, 0f4016CBE4, 0f3F490FDB, %p552;
	selp.f32 	%f2469, %f2468, %f2465, %p554;
	selp.f32 	%f2470, %f2467, %f2469, %p553;
	abs.f32 	%f2471, %f2466;
	setp.nan.f32 	%p555, %f2471, %f2471;
	copysign.f32 	%f2472, %f2428, %f2470;
	selp.f32 	%f2473, %f2466, %f2472, %p555;
	neg.f32 	%f4124, %f2473;
	bra.uni 	$L__BB0_534;
$L__BB0_467:
	setp.ltu.f32 	%p556, %f349, 0f47CE4780;
	mov.u32 	%r4028, %r4024;
	mov.f32 	%f4116, %f4115;
	@%p556 bra 	$L__BB0_475;
	setp.eq.f32 	%p557, %f349, 0f7F800000;
	@%p557 bra 	$L__BB0_474;
	mov.b64 	%rd1583, 0;
	mov.b32 	%r4025, 0;
$L__BB0_470:
	.pragma "nounroll";
	mul.wide.u32 	%rd956, %r4025, 4;
	mov.u64 	%rd957, __cudart_i2opi_f;
	add.s64 	%rd958, %rd957, %rd956;
	ld.global.nc.u32 	%r2609, [%rd958];
	mov.b32 	%r2610, %f319;
	shl.b32 	%r2611, %r2610, 8;
	or.b32  	%r2612, %r2611, -2147483648;
	mad.wide.u32 	%rd959, %r2609, %r2612, %rd1583;
	shr.u64 	%rd1583, %rd959, 32;
	add.s64 	%rd960, %rd23, %rd956;
	st.local.u32 	[%rd960], %rd959;
	add.s32 	%r4025, %r4025, 1;
	setp.ne.s32 	%p558, %r4025, 6;
	@%p558 bra 	$L__BB0_470;
	mov.b32 	%r2613, %f319;
	shr.u32 	%r2614, %r2613, 23;
	st.local.u32 	[%rd23+24], %rd1583;
	and.b32  	%r603, %r2614, 31;
	and.b32  	%r2615, %r2614, 224;
	add.s32 	%r2616, %r2615, -128;
	shr.u32 	%r2617, %r2616, 5;
	mul.wide.u32 	%rd961, %r2617, 4;
	sub.s64 	%rd176, %rd23, %rd961;
	ld.local.u32 	%r4026, [%rd176+24];
	ld.local.u32 	%r4027, [%rd176+20];
	setp.eq.s32 	%p559, %r603, 0;
	@%p559 bra 	$L__BB0_473;
	shf.l.wrap.b32 	%r4026, %r4027, %r4026, %r603;
	ld.local.u32 	%r2618, [%rd176+16];
	shf.l.wrap.b32 	%r4027, %r2618, %r4027, %r603;
$L__BB0_473:
	shr.u32 	%r2619, %r4026, 30;
	shf.l.wrap.b32 	%r2620, %r4027, %r4026, 2;
	shl.b32 	%r2621, %r4027, 2;
	shr.u32 	%r2622, %r2620, 31;
	add.s32 	%r2623, %r2622, %r2619;
	neg.s32 	%r2624, %r2623;
	mov.b32 	%r2625, %f319;
	setp.lt.s32 	%p560, %r2625, 0;
	selp.b32 	%r4028, %r2624, %r2623, %p560;
	xor.b32  	%r2626, %r2620, %r2625;
	shr.s32 	%r2627, %r2620, 31;
	xor.b32  	%r2628, %r2627, %r2620;
	xor.b32  	%r2629, %r2627, %r2621;
	cvt.u64.u32 	%rd962, %r2628;
	shl.b64 	%rd963, %rd962, 32;
	cvt.u64.u32 	%rd964, %r2629;
	or.b64  	%rd965, %rd963, %rd964;
	cvt.rn.f64.s64 	%fd127, %rd965;
	mul.f64 	%fd128, %fd127, 0d3BF921FB54442D19;
	cvt.rn.f32.f64 	%f2474, %fd128;
	neg.f32 	%f2475, %f2474;
	setp.lt.s32 	%p561, %r2626, 0;
	selp.f32 	%f4116, %f2475, %f2474, %p561;
	bra.uni 	$L__BB0_475;
$L__BB0_474:
	mov.f32 	%f2476, 0f00000000;
	mul.rn.f32 	%f4116, %f319, %f2476;
	mov.b32 	%r4028, 0;
$L__BB0_475:
	abs.f32 	%f362, %f319;
	setp.ltu.f32 	%p562, %f362, 0f47CE4780;
	add.s32 	%r2631, %r4028, 1;
	mul.rn.f32 	%f2477, %f4116, %f4116;
	and.b32  	%r2632, %r4028, 1;
	setp.eq.b32 	%p563, %r2632, 1;
	selp.f32 	%f2478, %f4116, 0f3F800000, %p563;
	fma.rn.f32 	%f2479, %f2477, %f2478, 0f00000000;
	fma.rn.f32 	%f2480, %f2477, 0f37CBAC00, 0fBAB607ED;
	selp.f32 	%f2481, 0fB94D4153, %f2480, %p563;
	selp.f32 	%f2482, 0f3C0885E4, 0f3D2AAABB, %p563;
	fma.rn.f32 	%f2483, %f2481, %f2477, %f2482;
	selp.f32 	%f2484, 0fBE2AAAA8, 0fBEFFFFFF, %p563;
	fma.rn.f32 	%f2485, %f2483, %f2477, %f2484;
	fma.rn.f32 	%f2486, %f2485, %f2479, %f2478;
	and.b32  	%r2633, %r2631, 2;
	setp.eq.s32 	%p564, %r2633, 0;
	mov.f32 	%f2487, 0f00000000;
	sub.f32 	%f2488, %f2487, %f2486;
	selp.f32 	%f363, %f2486, %f2488, %p564;
	mov.u32 	%r4032, %r4024;
	mov.f32 	%f4117, %f4115;
	@%p562 bra 	$L__BB0_483;
	setp.eq.f32 	%p565, %f362, 0f7F800000;
	@%p565 bra 	$L__BB0_482;
	mov.b64 	%rd1584, 0;
	mov.b32 	%r4029, 0;
$L__BB0_478:
	.pragma "nounroll";
	mul.wide.u32 	%rd967, %r4029, 4;
	mov.u64 	%rd968, __cudart_i2opi_f;
	add.s64 	%rd969, %rd968, %rd967;
	ld.global.nc.u32 	%r2635, [%rd969];
	mov.b32 	%r2636, %f319;
	shl.b32 	%r2637, %r2636, 8;
	or.b32  	%r2638, %r2637, -2147483648;
	mad.wide.u32 	%rd970, %r2635, %r2638, %rd1584;
	shr.u64 	%rd1584, %rd970, 32;
	add.s64 	%rd971, %rd22, %rd967;
	st.local.u32 	[%rd971], %rd970;
	add.s32 	%r4029, %r4029, 1;
	setp.ne.s32 	%p566, %r4029, 6;
	@%p566 bra 	$L__BB0_478;
	mov.b32 	%r2639, %f319;
	shr.u32 	%r2640, %r2639, 23;
	st.local.u32 	[%rd22+24], %rd1584;
	and.b32  	%r2641, %r2640, 31;
	and.b32  	%r2642, %r2640, 224;
	add.s32 	%r2643, %r2642, -128;
	shr.u32 	%r2644, %r2643, 5;
	mul.wide.u32 	%rd972, %r2644, 4;
	sub.s64 	%rd973, %rd22, %rd972;
	ld.local.u32 	%r4030, [%rd973+24];
	ld.local.u32 	%r4031, [%rd973+20];
	setp.eq.s32 	%p567, %r2641, 0;
	@%p567 bra 	$L__BB0_481;
	mov.b32 	%r2645, %f319;
	shr.u32 	%r2646, %r2645, 23;
	and.b32  	%r2647, %r2646, 31;
	shf.l.wrap.b32 	%r4030, %r4031, %r4030, %r2647;
	and.b32  	%r2648, %r2646, 224;
	add.s32 	%r2649, %r2648, -128;
	shr.u32 	%r2650, %r2649, 5;
	mul.wide.u32 	%rd974, %r2650, 4;
	sub.s64 	%rd975, %rd22, %rd974;
	ld.local.u32 	%r2651, [%rd975+16];
	shf.l.wrap.b32 	%r4031, %r2651, %r4031, %r2647;
$L__BB0_481:
	shr.u32 	%r2652, %r4030, 30;
	shf.l.wrap.b32 	%r2653, %r4031, %r4030, 2;
	shl.b32 	%r2654, %r4031, 2;
	shr.u32 	%r2655, %r2653, 31;
	add.s32 	%r2656, %r2655, %r2652;
	neg.s32 	%r2657, %r2656;
	mov.b32 	%r2658, %f319;
	setp.lt.s32 	%p568, %r2658, 0;
	selp.b32 	%r4032, %r2657, %r2656, %p568;
	xor.b32  	%r2659, %r2653, %r2658;
	shr.s32 	%r2660, %r2653, 31;
	xor.b32  	%r2661, %r2660, %r2653;
	xor.b32  	%r2662, %r2660, %r2654;
	cvt.u64.u32 	%rd976, %r2661;
	shl.b64 	%rd977, %rd976, 32;
	cvt.u64.u32 	%rd978, %r2662;
	or.b64  	%rd979, %rd977, %rd978;
	cvt.rn.f64.s64 	%fd129, %rd979;
	mul.f64 	%fd130, %fd129, 0d3BF921FB54442D19;
	cvt.rn.f32.f64 	%f2489, %fd130;
	neg.f32 	%f2490, %f2489;
	setp.lt.s32 	%p569, %r2659, 0;
	selp.f32 	%f4117, %f2490, %f2489, %p569;
	bra.uni 	$L__BB0_483;
$L__BB0_482:
	mov.f32 	%f2491, 0f00000000;
	mul.rn.f32 	%f4117, %f319, %f2491;
	mov.b32 	%r4032, 0;
$L__BB0_483:
	abs.f32 	%f367, %f319;
	setp.ltu.f32 	%p570, %f367, 0f47CE4780;
	mul.rn.f32 	%f2492, %f4117, %f4117;
	and.b32  	%r2664, %r4032, 1;
	setp.eq.b32 	%p571, %r2664, 1;
	selp.f32 	%f2493, 0f3F800000, %f4117, %p571;
	fma.rn.f32 	%f2494, %f2492, %f2493, 0f00000000;
	fma.rn.f32 	%f2495, %f2492, 0f37CBAC00, 0fBAB607ED;
	selp.f32 	%f2496, %f2495, 0fB94D4153, %p571;
	selp.f32 	%f2497, 0f3D2AAABB, 0f3C0885E4, %p571;
	fma.rn.f32 	%f2498, %f2496, %f2492, %f2497;
	selp.f32 	%f2499, 0fBEFFFFFF, 0fBE2AAAA8, %p571;
	fma.rn.f32 	%f2500, %f2498, %f2492, %f2499;
	fma.rn.f32 	%f2501, %f2500, %f2494, %f2493;
	and.b32  	%r2665, %r4032, 2;
	setp.eq.s32 	%p572, %r2665, 0;
	mov.f32 	%f2502, 0f00000000;
	sub.f32 	%f2503, %f2502, %f2501;
	selp.f32 	%f2504, %f2501, %f2503, %p572;
	mul.f32 	%f2505, %f45, %f2504;
	mul.f32 	%f2506, %f46, %f363;
	sub.f32 	%f2507, %f2506, %f2505;
	div.rn.f32 	%f2508, %f2507, %f47;
	abs.f32 	%f2509, %f2508;
	fma.rn.f32 	%f2510, %f2509, 0fBF000000, 0f3F000000;
	rsqrt.approx.ftz.f32 	%f2511, %f2510;
	mul.f32 	%f2512, %f2511, %f2510;
	mul.f32 	%f2513, %f2511, 0fBF000000;
	fma.rn.f32 	%f2514, %f2512, %f2513, 0f3F000000;
	fma.rn.f32 	%f2515, %f2512, %f2514, %f2512;
	setp.eq.f32 	%p573, %f2509, 0f3F800000;
	selp.f32 	%f2516, 0f00000000, %f2515, %p573;
	setp.gt.f32 	%p574, %f2509, 0f3F0F5C29;
	selp.f32 	%f2517, %f2516, %f2509, %p574;
	mul.f32 	%f2518, %f2517, %f2517;
	fma.rn.f32 	%f2519, %f2518, 0f3D4DD2F7, 0f3C99CA97;
	fma.rn.f32 	%f2520, %f2519, %f2518, 0f3D3F90E8;
	fma.rn.f32 	%f2521, %f2520, %f2518, 0f3D993CCF;
	fma.rn.f32 	%f2522, %f2521, %f2518, 0f3E2AAC04;
	mul.f32 	%f2523, %f2518, %f2522;
	fma.rn.f32 	%f2524, %f2523, %f2517, %f2517;
	mul.f32 	%f2525, %f2524, 0fC0000000;
	fma.rn.f32 	%f2526, 0f3F6EE581, 0f3FD774EB, %f2525;
	selp.f32 	%f2527, %f2526, %f2524, %p574;
	setp.num.f32 	%p575, %f2527, %f2527;
	copysign.f32 	%f2528, %f2508, %f2527;
	selp.f32 	%f2529, %f2528, %f2527, %p575;
	sub.f32 	%f368, %f2529, %f319;
	mov.u32 	%r4036, %r4024;
	mov.f32 	%f4118, %f4115;
	@%p570 bra 	$L__BB0_491;
	setp.eq.f32 	%p576, %f367, 0f7F800000;
	@%p576 bra 	$L__BB0_490;
	mov.b64 	%rd1585, 0;
	mov.b32 	%r4033, 0;
$L__BB0_486:
	.pragma "nounroll";
	mul.wide.u32 	%rd981, %r4033, 4;
	mov.u64 	%rd982, __cudart_i2opi_f;
	add.s64 	%rd983, %rd982, %rd981;
	ld.global.nc.u32 	%r2667, [%rd983];
	mov.b32 	%r2668, %f319;
	shl.b32 	%r2669, %r2668, 8;
	or.b32  	%r2670, %r2669, -2147483648;
	mad.wide.u32 	%rd984, %r2667, %r2670, %rd1585;
	shr.u64 	%rd1585, %rd984, 32;
	add.s64 	%rd985, %rd21, %rd981;
	st.local.u32 	[%rd985], %rd984;
	add.s32 	%r4033, %r4033, 1;
	setp.ne.s32 	%p577, %r4033, 6;
	@%p577 bra 	$L__BB0_486;
	mov.b32 	%r2671, %f319;
	shr.u32 	%r2672, %r2671, 23;
	st.local.u32 	[%rd21+24], %rd1585;
	and.b32  	%r2673, %r2672, 31;
	and.b32  	%r2674, %r2672, 224;
	add.s32 	%r2675, %r2674, -128;
	shr.u32 	%r2676, %r2675, 5;
	mul.wide.u32 	%rd986, %r2676, 4;
	sub.s64 	%rd987, %rd21, %rd986;
	ld.local.u32 	%r4034, [%rd987+24];
	ld.local.u32 	%r4035, [%rd987+20];
	setp.eq.s32 	%p578, %r2673, 0;
	@%p578 bra 	$L__BB0_489;
	mov.b32 	%r2677, %f319;
	shr.u32 	%r2678, %r2677, 23;
	and.b32  	%r2679, %r2678, 31;
	shf.l.wrap.b32 	%r4034, %r4035, %r4034, %r2679;
	and.b32  	%r2680, %r2678, 224;
	add.s32 	%r2681, %r2680, -128;
	shr.u32 	%r2682, %r2681, 5;
	mul.wide.u32 	%rd988, %r2682, 4;
	sub.s64 	%rd989, %rd21, %rd988;
	ld.local.u32 	%r2683, [%rd989+16];
	shf.l.wrap.b32 	%r4035, %r2683, %r4035, %r2679;
$L__BB0_489:
	shr.u32 	%r2684, %r4034, 30;
	shf.l.wrap.b32 	%r2685, %r4035, %r4034, 2;
	shl.b32 	%r2686, %r4035, 2;
	shr.u32 	%r2687, %r2685, 31;
	add.s32 	%r2688, %r2687, %r2684;
	neg.s32 	%r2689, %r2688;
	mov.b32 	%r2690, %f319;
	setp.lt.s32 	%p579, %r2690, 0;
	selp.b32 	%r4036, %r2689, %r2688, %p579;
	xor.b32  	%r2691, %r2685, %r2690;
	shr.s32 	%r2692, %r2685, 31;
	xor.b32  	%r2693, %r2692, %r2685;
	xor.b32  	%r2694, %r2692, %r2686;
	cvt.u64.u32 	%rd990, %r2693;
	shl.b64 	%rd991, %rd990, 32;
	cvt.u64.u32 	%rd992, %r2694;
	or.b64  	%rd993, %rd991, %rd992;
	cvt.rn.f64.s64 	%fd131, %rd993;
	mul.f64 	%fd132, %fd131, 0d3BF921FB54442D19;
	cvt.rn.f32.f64 	%f2530, %fd132;
	neg.f32 	%f2531, %f2530;
	setp.lt.s32 	%p580, %r2691, 0;
	selp.f32 	%f4118, %f2531, %f2530, %p580;
	bra.uni 	$L__BB0_491;
$L__BB0_490:
	mov.f32 	%f2532, 0f00000000;
	mul.rn.f32 	%f4118, %f319, %f2532;
	mov.b32 	%r4036, 0;
$L__BB0_491:
	abs.f32 	%f372, %f319;
	setp.ltu.f32 	%p581, %f372, 0f47CE4780;
	add.s32 	%r2696, %r4036, 1;
	mul.rn.f32 	%f2533, %f4118, %f4118;
	and.b32  	%r2697, %r4036, 1;
	setp.eq.b32 	%p582, %r2697, 1;
	selp.f32 	%f2534, %f4118, 0f3F800000, %p582;
	fma.rn.f32 	%f2535, %f2533, %f2534, 0f00000000;
	fma.rn.f32 	%f2536, %f2533, 0f37CBAC00, 0fBAB607ED;
	selp.f32 	%f2537, 0fB94D4153, %f2536, %p582;
	selp.f32 	%f2538, 0f3C0885E4, 0f3D2AAABB, %p582;
	fma.rn.f32 	%f2539, %f2537, %f2533, %f2538;
	selp.f32 	%f2540, 0fBE2AAAA8, 0fBEFFFFFF, %p582;
	fma.rn.f32 	%f2541, %f2539, %f2533, %f2540;
	fma.rn.f32 	%f2542, %f2541, %f2535, %f2534;
	and.b32  	%r2698, %r2696, 2;
	setp.eq.s32 	%p583, %r2698, 0;
	mov.f32 	%f2543, 0f00000000;
	sub.f32 	%f2544, %f2543, %f2542;
	selp.f32 	%f373, %f2542, %f2544, %p583;
	@%p581 bra 	$L__BB0_499;
	setp.eq.f32 	%p584, %f372, 0f7F800000;
	@%p584 bra 	$L__BB0_498;
	mov.b32 	%r632, %f319;
	shl.b32 	%r2700, %r632, 8;
	or.b32  	%r633, %r2700, -2147483648;
	mov.b64 	%rd1586, 0;
	mov.b32 	%r4037, 0;
$L__BB0_494:
	.pragma "nounroll";
	mul.wide.u32 	%rd995, %r4037, 4;
	mov.u64 	%rd996, __cudart_i2opi_f;
	add.s64 	%rd997, %rd996, %rd995;
	ld.global.nc.u32 	%r2701, [%rd997];
	mad.wide.u32 	%rd998, %r2701, %r633, %rd1586;
	shr.u64 	%rd1586, %rd998, 32;
	add.s64 	%rd999, %rd20, %rd995;
	st.local.u32 	[%rd999], %rd998;
	add.s32 	%r4037, %r4037, 1;
	setp.ne.s32 	%p585, %r4037, 6;
	@%p585 bra 	$L__BB0_494;
	shr.u32 	%r2702, %r632, 23;
	st.local.u32 	[%rd20+24], %rd1586;
	and.b32  	%r636, %r2702, 31;
	and.b32  	%r2703, %r2702, 224;
	add.s32 	%r2704, %r2703, -128;
	shr.u32 	%r2705, %r2704, 5;
	mul.wide.u32 	%rd1000, %r2705, 4;
	sub.s64 	%rd183, %rd20, %rd1000;
	ld.local.u32 	%r4038, [%rd183+24];
	ld.local.u32 	%r4039, [%rd183+20];
	setp.eq.s32 	%p586, %r636, 0;
	@%p586 bra 	$L__BB0_497;
	shf.l.wrap.b32 	%r4038, %r4039, %r4038, %r636;
	ld.local.u32 	%r2706, [%rd183+16];
	shf.l.wrap.b32 	%r4039, %r2706, %r4039, %r636;
$L__BB0_497:
	shr.u32 	%r2707, %r4038, 30;
	shf.l.wrap.b32 	%r2708, %r4039, %r4038, 2;
	shl.b32 	%r2709, %r4039, 2;
	shr.u32 	%r2710, %r2708, 31;
	add.s32 	%r2711, %r2710, %r2707;
	neg.s32 	%r2712, %r2711;
	setp.lt.s32 	%p587, %r632, 0;
	selp.b32 	%r4024, %r2712, %r2711, %p587;
	xor.b32  	%r2713, %r2708, %r632;
	shr.s32 	%r2714, %r2708, 31;
	xor.b32  	%r2715, %r2714, %r2708;
	xor.b32  	%r2716, %r2714, %r2709;
	cvt.u64.u32 	%rd1001, %r2715;
	shl.b64 	%rd1002, %rd1001, 32;
	cvt.u64.u32 	%rd1003, %r2716;
	or.b64  	%rd1004, %rd1002, %rd1003;
	cvt.rn.f64.s64 	%fd133, %rd1004;
	mul.f64 	%fd134, %fd133, 0d3BF921FB54442D19;
	cvt.rn.f32.f64 	%f2545, %fd134;
	neg.f32 	%f2546, %f2545;
	setp.lt.s32 	%p588, %r2713, 0;
	selp.f32 	%f4115, %f2546, %f2545, %p588;
	bra.uni 	$L__BB0_499;
$L__BB0_498:
	mov.f32 	%f2547, 0f00000000;
	mul.rn.f32 	%f4115, %f319, %f2547;
	mov.b32 	%r4024, 0;
$L__BB0_499:
	mul.rn.f32 	%f2548, %f4115, %f4115;
	and.b32  	%r2718, %r4024, 1;
	setp.eq.b32 	%p589, %r2718, 1;
	selp.f32 	%f2549, 0f3F800000, %f4115, %p589;
	fma.rn.f32 	%f2550, %f2548, %f2549, 0f00000000;
	fma.rn.f32 	%f2551, %f2548, 0f37CBAC00, 0fBAB607ED;
	selp.f32 	%f2552, %f2551, 0fB94D4153, %p589;
	selp.f32 	%f2553, 0f3D2AAABB, 0f3C0885E4, %p589;
	fma.rn.f32 	%f2554, %f2552, %f2548, %f2553;
	selp.f32 	%f2555, 0fBEFFFFFF, 0fBE2AAAA8, %p589;
	fma.rn.f32 	%f2556, %f2554, %f2548, %f2555;
	fma.rn.f32 	%f2557, %f2556, %f2550, %f2549;
	and.b32  	%r2719, %r4024, 2;
	setp.eq.s32 	%p590, %r2719, 0;
	mov.f32 	%f2558, 0f00000000;
	sub.f32 	%f2559, %f2558, %f2557;
	selp.f32 	%f2560, %f2557, %f2559, %p590;
	mul.f32 	%f2561, %f45, %f2560;
	mul.f32 	%f2562, %f46, %f373;
	sub.f32 	%f2563, %f2562, %f2561;
	div.rn.f32 	%f2564, %f2563, %f47;
	abs.f32 	%f2565, %f2564;
	fma.rn.f32 	%f2566, %f2565, 0fBF000000, 0f3F000000;
	rsqrt.approx.ftz.f32 	%f2567, %f2566;
	mul.f32 	%f2568, %f2567, %f2566;
	mul.f32 	%f2569, %f2567, 0fBF000000;
	fma.rn.f32 	%f2570, %f2568, %f2569, 0f3F000000;
	fma.rn.f32 	%f2571, %f2568, %f2570, %f2568;
	setp.eq.f32 	%p591, %f2565, 0f3F800000;
	selp.f32 	%f2572, 0f00000000, %f2571, %p591;
	setp.gt.f32 	%p592, %f2565, 0f3F0F5C29;
	selp.f32 	%f2573, %f2572, %f2565, %p592;
	mul.f32 	%f2574, %f2573, %f2573;
	fma.rn.f32 	%f2575, %f2574, 0f3D4DD2F7, 0f3C99CA97;
	fma.rn.f32 	%f2576, %f2575, %f2574, 0f3D3F90E8;
	fma.rn.f32 	%f2577, %f2576, %f2574, 0f3D993CCF;
	fma.rn.f32 	%f2578, %f2577, %f2574, 0f3E2AAC04;
	mul.f32 	%f2579, %f2574, %f2578;
	fma.rn.f32 	%f2580, %f2579, %f2573, %f2573;
	mul.f32 	%f2581, %f2580, 0fC0000000;
	fma.rn.f32 	%f2582, 0f3F6EE581, 0f3FD774EB, %f2581;
	selp.f32 	%f2583, %f2582, %f2580, %p592;
	setp.num.f32 	%p593, %f2583, %f2583;
	copysign.f32 	%f2584, %f2564, %f2583;
	selp.f32 	%f2585, %f2584, %f2583, %p593;
	cvt.f64.f32 	%fd135, %f2585;
	mov.f64 	%fd136, 0d400921FB54442D18;
	sub.f64 	%fd137, %fd136, %fd135;
	cvt.f64.f32 	%fd138, %f319;
	sub.f64 	%fd139, %fd137, %fd138;
	cvt.rn.f32.f64 	%f377, %fd139;
	sub.f32 	%f378, %f45, %f233;
	neg.f32 	%f379, %f368;
	mul.f32 	%f2586, %f368, 0fBF22F983;
	cvt.rni.s32.f32 	%r4048, %f2586;
	cvt.rn.f32.s32 	%f2587, %r4048;
	fma.rn.f32 	%f2588, %f2587, 0fBFC90FDA, %f379;
	fma.rn.f32 	%f2589, %f2587, 0fB3A22168, %f2588;
	fma.rn.f32 	%f4121, %f2587, 0fA7C234C5, %f2589;
	abs.f32 	%f381, %f379;
	setp.ltu.f32 	%p594, %f381, 0f47CE4780;
	mov.u32 	%r4044, %r4048;
	mov.f32 	%f4120, %f4121;
	@%p594 bra 	$L__BB0_507;
	setp.eq.f32 	%p595, %f381, 0f7F800000;
	@%p595 bra 	$L__BB0_506;
	mov.b64 	%rd1587, 0;
	mov.b32 	%r4041, 0;
$L__BB0_502:
	.pragma "nounroll";
	mul.wide.u32 	%rd1006, %r4041, 4;
	mov.u64 	%rd1007, __cudart_i2opi_f;
	add.s64 	%rd1008, %rd1007, %rd1006;
	ld.global.nc.u32 	%r2721, [%rd1008];
	mov.b32 	%r2722, %f379;
	shl.b32 	%r2723, %r2722, 8;
	or.b32  	%r2724, %r2723, -2147483648;
	mad.wide.u32 	%rd1009, %r2721, %r2724, %rd1587;
	shr.u64 	%rd1587, %rd1009, 32;
	add.s64 	%rd1010, %rd19, %rd1006;
	st.local.u32 	[%rd1010], %rd1009;
	add.s32 	%r4041, %r4041, 1;
	setp.ne.s32 	%p596, %r4041, 6;
	@%p596 bra 	$L__BB0_502;
	mov.b32 	%r2725, %f379;
	shr.u32 	%r2726, %r2725, 23;
	st.local.u32 	[%rd19+24], %rd1587;
	and.b32  	%r2727, %r2726, 31;
	and.b32  	%r2728, %r2726, 224;
	add.s32 	%r2729, %r2728, -128;
	shr.u32 	%r2730, %r2729, 5;
	mul.wide.u32 	%rd1011, %r2730, 4;
	sub.s64 	%rd1012, %rd19, %rd1011;
	ld.local.u32 	%r4042, [%rd1012+24];
	ld.local.u32 	%r4043, [%rd1012+20];
	setp.eq.s32 	%p597, %r2727, 0;
	@%p597 bra 	$L__BB0_505;
	mov.b32 	%r2731, %f379;
	shr.u32 	%r2732, %r2731, 23;
	and.b32  	%r2733, %r2732, 31;
	shf.l.wrap.b32 	%r4042, %r4043, %r4042, %r2733;
	and.b32  	%r2734, %r2732, 224;
	add.s32 	%r2735, %r2734, -128;
	shr.u32 	%r2736, %r2735, 5;
	mul.wide.u32 	%rd1013, %r2736, 4;
	sub.s64 	%rd1014, %rd19, %rd1013;
	ld.local.u32 	%r2737, [%rd1014+16];
	shf.l.wrap.b32 	%r4043, %r2737, %r4043, %r2733;
$L__BB0_505:
	shr.u32 	%r2738, %r4042, 30;
	shf.l.wrap.b32 	%r2739, %r4043, %r4042, 2;
	shl.b32 	%r2740, %r4043, 2;
	shr.u32 	%r2741, %r2739, 31;
	add.s32 	%r2742, %r2741, %r2738;
	neg.s32 	%r2743, %r2742;
	mov.b32 	%r2744, %f379;
	setp.lt.s32 	%p598, %r2744, 0;
	selp.b32 	%r4044, %r2743, %r2742, %p598;
	xor.b32  	%r2745, %r2739, %r2744;
	shr.s32 	%r2746, %r2739, 31;
	xor.b32  	%r2747, %r2746, %r2739;
	xor.b32  	%r2748, %r2746, %r2740;
	cvt.u64.u32 	%rd1015, %r2747;
	shl.b64 	%rd1016, %rd1015, 32;
	cvt.u64.u32 	%rd1017, %r2748;
	or.b64  	%rd1018, %rd1016, %rd1017;
	cvt.rn.f64.s64 	%fd140, %rd1018;
	mul.f64 	%fd141, %fd140, 0d3BF921FB54442D19;
	cvt.rn.f32.f64 	%f2590, %fd141;
	neg.f32 	%f2591, %f2590;
	setp.lt.s32 	%p599, %r2745, 0;
	selp.f32 	%f4120, %f2591, %f2590, %p599;
	bra.uni 	$L__BB0_507;
$L__BB0_506:
	mov.f32 	%f2592, 0f00000000;
	mul.rn.f32 	%f4120, %f379, %f2592;
	mov.b32 	%r4044, 0;
$L__BB0_507:
	abs.f32 	%f385, %f379;
	setp.ltu.f32 	%p600, %f385, 0f47CE4780;
	add.s32 	%r2750, %r4044, 1;
	mul.rn.f32 	%f2593, %f4120, %f4120;
	and.b32  	%r2751, %r4044, 1;
	setp.eq.b32 	%p601, %r2751, 1;
	selp.f32 	%f2594, %f4120, 0f3F800000, %p601;
	fma.rn.f32 	%f2595, %f2593, %f2594, 0f00000000;
	fma.rn.f32 	%f2596, %f2593, 0f37CBAC00, 0fBAB607ED;
	selp.f32 	%f2597, 0fB94D4153, %f2596, %p601;
	selp.f32 	%f2598, 0f3C0885E4, 0f3D2AAABB, %p601;
	fma.rn.f32 	%f2599, %f2597, %f2593, %f2598;
	selp.f32 	%f2600, 0fBE2AAAA8, 0fBEFFFFFF, %p601;
	fma.rn.f32 	%f2601, %f2599, %f2593, %f2600;
	fma.rn.f32 	%f2602, %f2601, %f2595, %f2594;
	and.b32  	%r2752, %r2750, 2;
	setp.eq.s32 	%p602, %r2752, 0;
	mov.f32 	%f2603, 0f00000000;
	sub.f32 	%f2604, %f2603, %f2602;
	selp.f32 	%f386, %f2602, %f2604, %p602;
	sub.f32 	%f387, %f46, %f234;
	@%p600 bra 	$L__BB0_515;
	setp.eq.f32 	%p603, %f385, 0f7F800000;
	@%p603 bra 	$L__BB0_514;
	mov.b32 	%r656, %f379;
	shl.b32 	%r2754, %r656, 8;
	or.b32  	%r657, %r2754, -2147483648;
	mov.b64 	%rd1588, 0;
	mov.b32 	%r4045, 0;
$L__BB0_510:
	.pragma "nounroll";
	mul.wide.u32 	%rd1020, %r4045, 4;
	mov.u64 	%rd1021, __cudart_i2opi_f;
	add.s64 	%rd1022, %rd1021, %rd1020;
	ld.global.nc.u32 	%r2755, [%rd1022];
	mad.wide.u32 	%rd1023, %r2755, %r657, %rd1588;
	shr.u64 	%rd1588, %rd1023, 32;
	add.s64 	%rd1024, %rd18, %rd1020;
	st.local.u32 	[%rd1024], %rd1023;
	add.s32 	%r4045, %r4045, 1;
	setp.ne.s32 	%p604, %r4045, 6;
	@%p604 bra 	$L__BB0_510;
	shr.u32 	%r2756, %r656, 23;
	st.local.u32 	[%rd18+24], %rd1588;
	and.b32  	%r660, %r2756, 31;
	and.b32  	%r2757, %r2756, 224;
	add.s32 	%r2758, %r2757, -128;
	shr.u32 	%r2759, %r2758, 5;
	mul.wide.u32 	%rd1025, %r2759, 4;
	sub.s64 	%rd188, %rd18, %rd1025;
	ld.local.u32 	%r4046, [%rd188+24];
	ld.local.u32 	%r4047, [%rd188+20];
	setp.eq.s32 	%p605, %r660, 0;
	@%p605 bra 	$L__BB0_513;
	shf.l.wrap.b32 	%r4046, %r4047, %r4046, %r660;
	ld.local.u32 	%r2760, [%rd188+16];
	shf.l.wrap.b32 	%r4047, %r2760, %r4047, %r660;
$L__BB0_513:
	shr.u32 	%r2761, %r4046, 30;
	shf.l.wrap.b32 	%r2762, %r4047, %r4046, 2;
	shl.b32 	%r2763, %r4047, 2;
	shr.u32 	%r2764, %r2762, 31;
	add.s32 	%r2765, %r2764, %r2761;
	neg.s32 	%r2766, %r2765;
	setp.lt.s32 	%p606, %r656, 0;
	selp.b32 	%r4048, %r2766, %r2765, %p606;
	xor.b32  	%r2767, %r2762, %r656;
	shr.s32 	%r2768, %r2762, 31;
	xor.b32  	%r2769, %r2768, %r2762;
	xor.b32  	%r2770, %r2768, %r2763;
	cvt.u64.u32 	%rd1026, %r2769;
	shl.b64 	%rd1027, %rd1026, 32;
	cvt.u64.u32 	%rd1028, %r2770;
	or.b64  	%rd1029, %rd1027, %rd1028;
	cvt.rn.f64.s64 	%fd142, %rd1029;
	mul.f64 	%fd143, %fd142, 0d3BF921FB54442D19;
	cvt.rn.f32.f64 	%f2605, %fd143;
	neg.f32 	%f2606, %f2605;
	setp.lt.s32 	%p607, %r2767, 0;
	selp.f32 	%f4121, %f2606, %f2605, %p607;
	bra.uni 	$L__BB0_515;
$L__BB0_514:
	mov.f32 	%f2607, 0f00000000;
	mul.rn.f32 	%f4121, %f379, %f2607;
	mov.b32 	%r4048, 0;
$L__BB0_515:
	mul.rn.f32 	%f2608, %f4121, %f4121;
	and.b32  	%r2772, %r4048, 1;
	setp.eq.b32 	%p608, %r2772, 1;
	selp.f32 	%f2609, 0f3F800000, %f4121, %p608;
	fma.rn.f32 	%f2610, %f2608, %f2609, 0f00000000;
	fma.rn.f32 	%f2611, %f2608, 0f37CBAC00, 0fBAB607ED;
	selp.f32 	%f2612, %f2611, 0fB94D4153, %p608;
	selp.f32 	%f2613, 0f3D2AAABB, 0f3C0885E4, %p608;
	fma.rn.f32 	%f2614, %f2612, %f2608, %f2613;
	selp.f32 	%f2615, 0fBEFFFFFF, 0fBE2AAAA8, %p608;
	fma.rn.f32 	%f2616, %f2614, %f2608, %f2615;
	fma.rn.f32 	%f2617, %f2616, %f2610, %f2609;
	and.b32  	%r2773, %r4048, 2;
	setp.eq.s32 	%p609, %r2773, 0;
	mov.f32 	%f2618, 0f00000000;
	sub.f32 	%f2619, %f2618, %f2617;
	selp.f32 	%f2620, %f2617, %f2619, %p609;
	mul.f32 	%f2621, %f387, %f2620;
	fma.rn.f32 	%f391, %f378, %f386, %f2621;
	neg.f32 	%f392, %f377;
	mul.f32 	%f2622, %f377, 0fBF22F983;
	cvt.rni.s32.f32 	%r4056, %f2622;
	cvt.rn.f32.s32 	%f2623, %r4056;
	fma.rn.f32 	%f2624, %f2623, 0fBFC90FDA, %f392;
	fma.rn.f32 	%f2625, %f2623, 0fB3A22168, %f2624;
	fma.rn.f32 	%f4123, %f2623, 0fA7C234C5, %f2625;
	abs.f32 	%f394, %f392;
	setp.ltu.f32 	%p610, %f394, 0f47CE4780;
	mov.u32 	%r4052, %r4056;
	mov.f32 	%f4122, %f4123;
	@%p610 bra 	$L__BB0_523;
	setp.eq.f32 	%p611, %f394, 0f7F800000;
	@%p611 bra 	$L__BB0_522;
	mov.b64 	%rd1589, 0;
	mov.b32 	%r4049, 0;
$L__BB0_518:
	.pragma "nounroll";
	mul.wide.u32 	%rd1031, %r4049, 4;
	mov.u64 	%rd1032, __cudart_i2opi_f;
	add.s64 	%rd1033, %rd1032, %rd1031;
	ld.global.nc.u32 	%r2775, [%rd1033];
	mov.b32 	%r2776, %f392;
	shl.b32 	%r2777, %r2776, 8;
	or.b32  	%r2778, %r2777, -2147483648;
	mad.wide.u32 	%rd1034, %r2775, %r2778, %rd1589;
	shr.u64 	%rd1589, %rd1034, 32;
	add.s64 	%rd1035, %rd17, %rd1031;
	st.local.u32 	[%rd1035], %rd1034;
	add.s32 	%r4049, %r4049, 1;
	setp.ne.s32 	%p612, %r4049, 6;
	@%p612 bra 	$L__BB0_518;
	mov.b32 	%r2779, %f392;
	shr.u32 	%r2780, %r2779, 23;
	st.local.u32 	[%rd17+24], %rd1589;
	and.b32  	%r2781, %r2780, 31;
	and.b32  	%r2782, %r2780, 224;
	add.s32 	%r2783, %r2782, -128;
	shr.u32 	%r2784, %r2783, 5;
	mul.wide.u32 	%rd1036, %r2784, 4;
	sub.s64 	%rd1037, %rd17, %rd1036;
	ld.local.u32 	%r4050, [%rd1037+24];
	ld.local.u32 	%r4051, [%rd1037+20];
	setp.eq.s32 	%p613, %r2781, 0;
	@%p613 bra 	$L__BB0_521;
	mov.b32 	%r2785, %f392;
	shr.u32 	%r2786, %r2785, 23;
	and.b32  	%r2787, %r2786, 31;
	shf.l.wrap.b32 	%r4050, %r4051, %r4050, %r2787;
	and.b32  	%r2788, %r2786, 224;
	add.s32 	%r2789, %r2788, -128;
	shr.u32 	%r2790, %r2789, 5;
	mul.wide.u32 	%rd1038, %r2790, 4;
	sub.s64 	%rd1039, %rd17, %rd1038;
	ld.local.u32 	%r2791, [%rd1039+16];
	shf.l.wrap.b32 	%r4051, %r2791, %r4051, %r2787;
$L__BB0_521:
	shr.u32 	%r2792, %r4050, 30;
	shf.l.wrap.b32 	%r2793, %r4051, %r4050, 2;
	shl.b32 	%r2794, %r4051, 2;
	shr.u32 	%r2795, %r2793, 31;
	add.s32 	%r2796, %r2795, %r2792;
	neg.s32 	%r2797, %r2796;
	mov.b32 	%r2798, %f392;
	setp.lt.s32 	%p614, %r2798, 0;
	selp.b32 	%r4052, %r2797, %r2796, %p614;
	xor.b32  	%r2799, %r2793, %r2798;
	shr.s32 	%r2800, %r2793, 31;
	xor.b32  	%r2801, %r2800, %r2793;
	xor.b32  	%r2802, %r2800, %r2794;
	cvt.u64.u32 	%rd1040, %r2801;
	shl.b64 	%rd1041, %rd1040, 32;
	cvt.u64.u32 	%rd1042, %r2802;
	or.b64  	%rd1043, %rd1041, %rd1042;
	cvt.rn.f64.s64 	%fd144, %rd1043;
	mul.f64 	%fd145, %fd144, 0d3BF921FB54442D19;
	cvt.rn.f32.f64 	%f2626, %fd145;
	neg.f32 	%f2627, %f2626;
	setp.lt.s32 	%p615, %r2799, 0;
	selp.f32 	%f4122, %f2627, %f2626, %p615;
	bra.uni 	$L__BB0_523;
$L__BB0_522:
	mov.f32 	%f2628, 0f00000000;
	mul.rn.f32 	%f4122, %f392, %f2628;
	mov.b32 	%r4052, 0;
$L__BB0_523:
	abs.f32 	%f398, %f392;
	setp.ltu.f32 	%p616, %f398, 0f47CE4780;
	add.s32 	%r2804, %r4052, 1;
	mul.rn.f32 	%f2629, %f4122, %f4122;
	and.b32  	%r2805, %r4052, 1;
	setp.eq.b32 	%p617, %r2805, 1;
	selp.f32 	%f2630, %f4122, 0f3F800000, %p617;
	fma.rn.f32 	%f2631, %f2629, %f2630, 0f00000000;
	fma.rn.f32 	%f2632, %f2629, 0f37CBAC00, 0fBAB607ED;
	selp.f32 	%f2633, 0fB94D4153, %f2632, %p617;
	selp.f32 	%f2634, 0f3C0885E4, 0f3D2AAABB, %p617;
	fma.rn.f32 	%f2635, %f2633, %f2629, %f2634;
	selp.f32 	%f2636, 0fBE2AAAA8, 0fBEFFFFFF, %p617;
	fma.rn.f32 	%f2637, %f2635, %f2629, %f2636;
	fma.rn.f32 	%f2638, %f2637, %f2631, %f2630;
	and.b32  	%r2806, %r2804, 2;
	setp.eq.s32 	%p618, %r2806, 0;
	mov.f32 	%f2639, 0f00000000;
	sub.f32 	%f2640, %f2639, %f2638;
	selp.f32 	%f2641, %f2638, %f2640, %p618;
	mul.f32 	%f399, %f378, %f2641;
	@%p616 bra 	$L__BB0_531;
	setp.eq.f32 	%p619, %f398, 0f7F800000;
	@%p619 bra 	$L__BB0_530;
	mov.b32 	%r680, %f392;
	shl.b32 	%r2808, %r680, 8;
	or.b32  	%r681, %r2808, -2147483648;
	mov.b64 	%rd1590, 0;
	mov.b32 	%r4053, 0;
$L__BB0_526:
	.pragma "nounroll";
	mul.wide.u32 	%rd1045, %r4053, 4;
	mov.u64 	%rd1046, __cudart_i2opi_f;
	add.s64 	%rd1047, %rd1046, %rd1045;
	ld.global.nc.u32 	%r2809, [%rd1047];
	mad.wide.u32 	%rd1048, %r2809, %r681, %rd1590;
	shr.u64 	%rd1590, %rd1048, 32;
	add.s64 	%rd1049, %rd16, %rd1045;
	st.local.u32 	[%rd1049], %rd1048;
	add.s32 	%r4053, %r4053, 1;
	setp.ne.s32 	%p620, %r4053, 6;
	@%p620 bra 	$L__BB0_526;
	shr.u32 	%r2810, %r680, 23;
	st.local.u32 	[%rd16+24], %rd1590;
	and.b32  	%r684, %r2810, 31;
	and.b32  	%r2811, %r2810, 224;
	add.s32 	%r2812, %r2811, -128;
	shr.u32 	%r2813, %r2812, 5;
	mul.wide.u32 	%rd1050, %r2813, 4;
	sub.s64 	%rd193, %rd16, %rd1050;
	ld.local.u32 	%r4054, [%rd193+24];
	ld.local.u32 	%r4055, [%rd193+20];
	setp.eq.s32 	%p621, %r684, 0;
	@%p621 bra 	$L__BB0_529;
	shf.l.wrap.b32 	%r4054, %r4055, %r4054, %r684;
	ld.local.u32 	%r2814, [%rd193+16];
	shf.l.wrap.b32 	%r4055, %r2814, %r4055, %r684;
$L__BB0_529:
	shr.u32 	%r2815, %r4054, 30;
	shf.l.wrap.b32 	%r2816, %r4055, %r4054, 2;
	shl.b32 	%r2817, %r4055, 2;
	shr.u32 	%r2818, %r2816, 31;
	add.s32 	%r2819, %r2818, %r2815;
	neg.s32 	%r2820, %r2819;
	setp.lt.s32 	%p622, %r680, 0;
	selp.b32 	%r4056, %r2820, %r2819, %p622;
	xor.b32  	%r2821, %r2816, %r680;
	shr.s32 	%r2822, %r2816, 31;
	xor.b32  	%r2823, %r2822, %r2816;
	xor.b32  	%r2824, %r2822, %r2817;
	cvt.u64.u32 	%rd1051, %r2823;
	shl.b64 	%rd1052, %rd1051, 32;
	cvt.u64.u32 	%rd1053, %r2824;
	or.b64  	%rd1054, %rd1052, %rd1053;
	cvt.rn.f64.s64 	%fd146, %rd1054;
	mul.f64 	%fd147, %fd146, 0d3BF921FB54442D19;
	cvt.rn.f32.f64 	%f2642, %fd147;
	neg.f32 	%f2643, %f2642;
	setp.lt.s32 	%p623, %r2821, 0;
	selp.f32 	%f4123, %f2643, %f2642, %p623;
	bra.uni 	$L__BB0_531;
$L__BB0_530:
	mov.f32 	%f2644, 0f00000000;
	mul.rn.f32 	%f4123, %f392, %f2644;
	mov.b32 	%r4056, 0;
$L__BB0_531:
	mul.rn.f32 	%f2645, %f4123, %f4123;
	and.b32  	%r2826, %r4056, 1;
	setp.eq.b32 	%p624, %r2826, 1;
	selp.f32 	%f2646, 0f3F800000, %f4123, %p624;
	fma.rn.f32 	%f2647, %f2645, %f2646, 0f00000000;
	fma.rn.f32 	%f2648, %f2645, 0f37CBAC00, 0fBAB607ED;
	selp.f32 	%f2649, %f2648, 0fB94D4153, %p624;
	selp.f32 	%f2650, 0f3D2AAABB, 0f3C0885E4, %p624;
	fma.rn.f32 	%f2651, %f2649, %f2645, %f2650;
	selp.f32 	%f2652, 0fBEFFFFFF, 0fBE2AAAA8, %p624;
	fma.rn.f32 	%f2653, %f2651, %f2645, %f2652;
	fma.rn.f32 	%f2654, %f2653, %f2647, %f2646;
	and.b32  	%r2827, %r4056, 2;
	setp.eq.s32 	%p625, %r2827, 0;
	mov.f32 	%f2655, 0f00000000;
	sub.f32 	%f2656, %f2655, %f2654;
	selp.f32 	%f2657, %f2654, %f2656, %p625;
	fma.rn.f32 	%f2658, %f387, %f2657, %f399;
	setp.lt.f32 	%p626, %f391, %f2658;
	selp.f32 	%f403, %f368, %f377, %p626;
	cvt.f64.f32 	%fd4, %f403;
	setp.lt.f64 	%p627, %fd4, 0dC00921FB54442D18;
	@%p627 bra 	$L__BB0_533;
	setp.gt.f64 	%p628, %fd4, 0d400921FB54442D18;
	add.f64 	%fd148, %fd4, 0dC01921FB54442D18;
	cvt.rn.f32.f64 	%f2659, %fd148;
	selp.f32 	%f4124, %f2659, %f403, %p628;
	bra.uni 	$L__BB0_534;
$L__BB0_533:
	add.f64 	%fd149, %fd4, 0d401921FB54442D18;
	cvt.rn.f32.f64 	%f4124, %fd149;
$L__BB0_534:
	sub.f32 	%f407, %f4124, %f4107;
	abs.f32 	%f2660, %f407;
	setp.lt.f32 	%p629, %f2660, 0f3C23D70A;
	@%p629 bra 	$L__BB0_536;
	setp.lt.f32 	%p630, %f407, 0f00000000;
	cvt.f64.f32 	%fd150, %f407;
	add.f64 	%fd151, %fd150, 0d401921FB54442D18;
	cvt.rn.f32.f64 	%f2661, %fd151;
	selp.f32 	%f2662, %f2661, %f407, %p630;
	sub.f32 	%f2663, %f235, %f49;
	div.rn.f32 	%f2664, %f2663, %f2662;
	add.f32 	%f4160, %f4160, %f2664;
	add.s32 	%r4170, %r4170, 1;
$L__BB0_536:
	setp.eq.s32 	%p631, %r11, 1;
	@%p631 bra 	$L__BB0_793;
	ld.param.u64 	%rd1531, [_Z20prepareTracks_kernelPKfiPfS1__param_0];
	abs.f32 	%f410, %f55;
	setp.ltu.f32 	%p632, %f410, 0f47CE4780;
	mov.u32 	%r2828, %ntid.x;
	mov.u32 	%r2829, %ctaid.x;
	mov.u32 	%r2830, %tid.x;
	mad.lo.s32 	%r2831, %r2828, %r2829, %r2830;
	mul.lo.s32 	%r2832, %r2831, 12;
	mad.lo.s32 	%r2833, %r11, 3, %r2832;
	cvta.to.global.u64 	%rd1055, %rd1531;
	mul.wide.s32 	%rd1056, %r2833, 4;
	add.s64 	%rd1057, %rd1055, %rd1056;
	ld.global.f32 	%f411, [%rd1057+36];
	ld.global.f32 	%f412, [%rd1057+40];
	ld.global.f32 	%f413, [%rd1057+44];
	mov.u32 	%r4061, %r4081;
	mov.f32 	%f4126, %f4133;
	@%p632 bra 	$L__BB0_545;
	setp.eq.f32 	%p633, %f410, 0f7F800000;
	@%p633 bra 	$L__BB0_544;
	mov.b32 	%r695, %f55;
	shl.b32 	%r2835, %r695, 8;
	or.b32  	%r696, %r2835, -2147483648;
	mov.b64 	%rd1591, 0;
	mov.b32 	%r4058, 0;
$L__BB0_540:
	.pragma "nounroll";
	mul.wide.u32 	%rd1059, %r4058, 4;
	mov.u64 	%rd1060, __cudart_i2opi_f;
	add.s64 	%rd1061, %rd1060, %rd1059;
	ld.global.nc.u32 	%r2836, [%rd1061];
	mad.wide.u32 	%rd1062, %r2836, %r696, %rd1591;
	shr.u64 	%rd1591, %rd1062, 32;
	add.s64 	%rd1063, %rd43, %rd1059;
	st.local.u32 	[%rd1063], %rd1062;
	add.s32 	%r4058, %r4058, 1;
	setp.ne.s32 	%p634, %r4058, 6;
	@%p634 bra 	$L__BB0_540;
	shr.u32 	%r2837, %r695, 23;
	st.local.u32 	[%rd43+24], %rd1591;
	and.b32  	%r699, %r2837, 31;
	and.b32  	%r2838, %r2837, 224;
	add.s32 	%r2839, %r2838, -128;
	shr.u32 	%r2840, %r2839, 5;
	mul.wide.u32 	%rd1064, %r2840, 4;
	sub.s64 	%rd196, %rd43, %rd1064;
	ld.local.u32 	%r4059, [%rd196+24];
	ld.local.u32 	%r4060, [%rd196+20];
	setp.eq.s32 	%p635, %r699, 0;
	@%p635 bra 	$L__BB0_543;
	shf.l.wrap.b32 	%r4059, %r4060, %r4059, %r699;
	ld.local.u32 	%r2841, [%rd196+16];
	shf.l.wrap.b32 	%r4060, %r2841, %r4060, %r699;
$L__BB0_543:
	shr.u32 	%r2842, %r4059, 30;
	shf.l.wrap.b32 	%r2843, %r4060, %r4059, 2;
	shl.b32 	%r2844, %r4060, 2;
	shr.u32 	%r2845, %r2843, 31;
	add.s32 	%r2846, %r2845, %r2842;
	neg.s32 	%r2847, %r2846;
	setp.lt.s32 	%p636, %r695, 0;
	selp.b32 	%r4061, %r2847, %r2846, %p636;
	xor.b32  	%r2848, %r2843, %r695;
	shr.s32 	%r2849, %r2843, 31;
	xor.b32  	%r2850, %r2849, %r2843;
	xor.b32  	%r2851, %r2849, %r2844;
	cvt.u64.u32 	%rd1065, %r2850;
	shl.b64 	%rd1066, %rd1065, 32;
	cvt.u64.u32 	%rd1067, %r2851;
	or.b64  	%rd1068, %rd1066, %rd1067;
	cvt.rn.f64.s64 	%fd152, %rd1068;
	mul.f64 	%fd153, %fd152, 0d3BF921FB54442D19;
	cvt.rn.f32.f64 	%f2665, %fd153;
	neg.f32 	%f2666, %f2665;
	setp.lt.s32 	%p637, %r2848, 0;
	selp.f32 	%f4126, %f2666, %f2665, %p637;
	bra.uni 	$L__BB0_545;
$L__BB0_544:
	mov.f32 	%f2667, 0f00000000;
	mul.rn.f32 	%f4126, %f55, %f2667;
	mov.b32 	%r4061, 0;
$L__BB0_545:
	add.s32 	%r2853, %r4061, 1;
	mul.rn.f32 	%f2668, %f4126, %f4126;
	and.b32  	%r2854, %r4061, 1;
	setp.eq.b32 	%p639, %r2854, 1;
	selp.f32 	%f2669, %f4126, 0f3F800000, %p639;
	fma.rn.f32 	%f2670, %f2668, %f2669, 0f00000000;
	fma.rn.f32 	%f2671, %f2668, 0f37CBAC00, 0fBAB607ED;
	selp.f32 	%f2672, 0fB94D4153, %f2671, %p639;
	selp.f32 	%f2673, 0f3C0885E4, 0f3D2AAABB, %p639;
	fma.rn.f32 	%f2674, %f2672, %f2668, %f2673;
	selp.f32 	%f2675, 0fBE2AAAA8, 0fBEFFFFFF, %p639;
	fma.rn.f32 	%f2676, %f2674, %f2668, %f2675;
	fma.rn.f32 	%f2677, %f2676, %f2670, %f2669;
	and.b32  	%r2855, %r2853, 2;
	setp.eq.s32 	%p640, %r2855, 0;
	mov.f32 	%f2678, 0f00000000;
	sub.f32 	%f2679, %f2678, %f2677;
	selp.f32 	%f417, %f2677, %f2679, %p640;
	mov.u32 	%r4065, %r4081;
	mov.f32 	%f4127, %f4133;
	@%p632 bra 	$L__BB0_553;
	setp.eq.f32 	%p641, %f410, 0f7F800000;
	@%p641 bra 	$L__BB0_552;
	mov.b32 	%r708, %f55;
	shl.b32 	%r2857, %r708, 8;
	or.b32  	%r709, %r2857, -2147483648;
	mov.b64 	%rd1592, 0;
	mov.b32 	%r4062, 0;
$L__BB0_548:
	.pragma "nounroll";
	mul.wide.u32 	%rd1070, %r4062, 4;
	mov.u64 	%rd1071, __cudart_i2opi_f;
	add.s64 	%rd1072, %rd1071, %rd1070;
	ld.global.nc.u32 	%r2858, [%rd1072];
	mad.wide.u32 	%rd1073, %r2858, %r709, %rd1592;
	shr.u64 	%rd1592, %rd1073, 32;
	add.s64 	%rd1074, %rd42, %rd1070;
	st.local.u32 	[%rd1074], %rd1073;
	add.s32 	%r4062, %r4062, 1;
	setp.ne.s32 	%p642, %r4062, 6;
	@%p642 bra 	$L__BB0_548;
	shr.u32 	%r2859, %r708, 23;
	st.local.u32 	[%rd42+24], %rd1592;
	and.b32  	%r712, %r2859, 31;
	and.b32  	%r2860, %r2859, 224;
	add.s32 	%r2861, %r2860, -128;
	shr.u32 	%r2862, %r2861, 5;
	mul.wide.u32 	%rd1075, %r2862, 4;
	sub.s64 	%rd199, %rd42, %rd1075;
	ld.local.u32 	%r4063, [%rd199+24];
	ld.local.u32 	%r4064, [%rd199+20];
	setp.eq.s32 	%p643, %r712, 0;
	@%p643 bra 	$L__BB0_551;
	shf.l.wrap.b32 	%r4063, %r4064, %r4063, %r712;
	ld.local.u32 	%r2863, [%rd199+16];
	shf.l.wrap.b32 	%r4064, %r2863, %r4064, %r712;
$L__BB0_551:
	shr.u32 	%r2864, %r4063, 30;
	shf.l.wrap.b32 	%r2865, %r4064, %r4063, 2;
	shl.b32 	%r2866, %r4064, 2;
	shr.u32 	%r2867, %r2865, 31;
	add.s32 	%r2868, %r2867, %r2864;
	neg.s32 	%r2869, %r2868;
	setp.lt.s32 	%p644, %r708, 0;
	selp.b32 	%r4065, %r2869, %r2868, %p644;
	xor.b32  	%r2870, %r2865, %r708;
	shr.s32 	%r2871, %r2865, 31;
	xor.b32  	%r2872, %r2871, %r2865;
	xor.b32  	%r2873, %r2871, %r2866;
	cvt.u64.u32 	%rd1076, %r2872;
	shl.b64 	%rd1077, %rd1076, 32;
	cvt.u64.u32 	%rd1078, %r2873;
	or.b64  	%rd1079, %rd1077, %rd1078;
	cvt.rn.f64.s64 	%fd154, %rd1079;
	mul.f64 	%fd155, %fd154, 0d3BF921FB54442D19;
	cvt.rn.f32.f64 	%f2680, %fd155;
	neg.f32 	%f2681, %f2680;
	setp.lt.s32 	%p645, %r2870, 0;
	selp.f32 	%f4127, %f2681, %f2680, %p645;
	bra.uni 	$L__BB0_553;
$L__BB0_552:
	mov.f32 	%f2682, 0f00000000;
	mul.rn.f32 	%f4127, %f55, %f2682;
	mov.b32 	%r4065, 0;
$L__BB0_553:
	mul.rn.f32 	%f2683, %f4127, %f4127;
	and.b32  	%r2875, %r4065, 1;
	setp.eq.b32 	%p647, %r2875, 1;
	selp.f32 	%f2684, 0f3F800000, %f4127, %p647;
	fma.rn.f32 	%f2685, %f2683, %f2684, 0f00000000;
	fma.rn.f32 	%f2686, %f2683, 0f37CBAC00, 0fBAB607ED;
	selp.f32 	%f2687, %f2686, 0fB94D4153, %p647;
	selp.f32 	%f2688, 0f3D2AAABB, 0f3C0885E4, %p647;
	fma.rn.f32 	%f2689, %f2687, %f2683, %f2688;
	selp.f32 	%f2690, 0fBEFFFFFF, 0fBE2AAAA8, %p647;
	fma.rn.f32 	%f2691, %f2689, %f2683, %f2690;
	fma.rn.f32 	%f2692, %f2691, %f2685, %f2684;
	and.b32  	%r2876, %r4065, 2;
	setp.eq.s32 	%p648, %r2876, 0;
	mov.f32 	%f2693, 0f00000000;
	sub.f32 	%f2694, %f2693, %f2692;
	selp.f32 	%f2695, %f2692, %f2694, %p648;
	mul.f32 	%f2696, %f46, %f2695;
	fma.rn.f32 	%f421, %f45, %f417, %f2696;
	mov.u32 	%r4069, %r4081;
	mov.f32 	%f4128, %f4133;
	@%p632 bra 	$L__BB0_561;
	setp.eq.f32 	%p649, %f410, 0f7F800000;
	@%p649 bra 	$L__BB0_560;
	mov.b32 	%r721, %f55;
	shl.b32 	%r2878, %r721, 8;
	or.b32  	%r722, %r2878, -2147483648;
	mov.b64 	%rd1593, 0;
	mov.b32 	%r4066, 0;
$L__BB0_556:
	.pragma "nounroll";
	mul.wide.u32 	%rd1081, %r4066, 4;
	mov.u64 	%rd1082, __cudart_i2opi_f;
	add.s64 	%rd1083, %rd1082, %rd1081;
	ld.global.nc.u32 	%r2879, [%rd1083];
	mad.wide.u32 	%rd1084, %r2879, %r722, %rd1593;
	shr.u64 	%rd1593, %rd1084, 32;
	add.s64 	%rd1085, %rd41, %rd1081;
	st.local.u32 	[%rd1085], %rd1084;
	add.s32 	%r4066, %r4066, 1;
	setp.ne.s32 	%p650, %r4066, 6;
	@%p650 bra 	$L__BB0_556;
	shr.u32 	%r2880, %r721, 23;
	st.local.u32 	[%rd41+24], %rd1593;
	and.b32  	%r725, %r2880, 31;
	and.b32  	%r2881, %r2880, 224;
	add.s32 	%r2882, %r2881, -128;
	shr.u32 	%r2883, %r2882, 5;
	mul.wide.u32 	%rd1086, %r2883, 4;
	sub.s64 	%rd202, %rd41, %rd1086;
	ld.local.u32 	%r4067, [%rd202+24];
	ld.local.u32 	%r4068, [%rd202+20];
	setp.eq.s32 	%p651, %r725, 0;
	@%p651 bra 	$L__BB0_559;
	shf.l.wrap.b32 	%r4067, %r4068, %r4067, %r725;
	ld.local.u32 	%r2884, [%rd202+16];
	shf.l.wrap.b32 	%r4068, %r2884, %r4068, %r725;
$L__BB0_559:
	shr.u32 	%r2885, %r4067, 30;
	shf.l.wrap.b32 	%r2886, %r4068, %r4067, 2;
	shl.b32 	%r2887, %r4068, 2;
	shr.u32 	%r2888, %r2886, 31;
	add.s32 	%r2889, %r2888, %r2885;
	neg.s32 	%r2890, %r2889;
	setp.lt.s32 	%p652, %r721, 0;
	selp.b32 	%r4069, %r2890, %r2889, %p652;
	xor.b32  	%r2891, %r2886, %r721;
	shr.s32 	%r2892, %r2886, 31;
	xor.b32  	%r2893, %r2892, %r2886;
	xor.b32  	%r2894, %r2892, %r2887;
	cvt.u64.u32 	%rd1087, %r2893;
	shl.b64 	%rd1088, %rd1087, 32;
	cvt.u64.u32 	%rd1089, %r2894;
	or.b64  	%rd1090, %rd1088, %rd1089;
	cvt.rn.f64.s64 	%fd156, %rd1090;
	mul.f64 	%fd157, %fd156, 0d3BF921FB54442D19;
	cvt.rn.f32.f64 	%f2697, %fd157;
	neg.f32 	%f2698, %f2697;
	setp.lt.s32 	%p653, %r2891, 0;
	selp.f32 	%f4128, %f2698, %f2697, %p653;
	bra.uni 	$L__BB0_561;
$L__BB0_560:
	mov.f32 	%f2699, 0f00000000;
	mul.rn.f32 	%f4128, %f55, %f2699;
	mov.b32 	%r4069, 0;
$L__BB0_561:
	add.s32 	%r2896, %r4069, 1;
	mul.rn.f32 	%f2701, %f4128, %f4128;
	and.b32  	%r2897, %r4069, 1;
	setp.eq.b32 	%p654, %r2897, 1;
	selp.f32 	%f2702, %f4128, 0f3F800000, %p654;
	fma.rn.f32 	%f2703, %f2701, %f2702, 0f00000000;
	fma.rn.f32 	%f2704, %f2701, 0f37CBAC00, 0fBAB607ED;
	selp.f32 	%f2705, 0fB94D4153, %f2704, %p654;
	selp.f32 	%f2706, 0f3C0885E4, 0f3D2AAABB, %p654;
	fma.rn.f32 	%f2707, %f2705, %f2701, %f2706;
	selp.f32 	%f2708, 0fBE2AAAA8, 0fBEFFFFFF, %p654;
	fma.rn.f32 	%f2709, %f2707, %f2701, %f2708;
	fma.rn.f32 	%f2710, %f2709, %f2703, %f2702;
	and.b32  	%r2898, %r2896, 2;
	setp.eq.s32 	%p655, %r2898, 0;
	mov.f32 	%f2711, 0f00000000;
	sub.f32 	%f2712, %f2711, %f2710;
	selp.f32 	%f2713, %f2710, %f2712, %p655;
	mul.f32 	%f2714, %f421, %f2713;
	sub.f32 	%f425, %f45, %f2714;
	abs.f32 	%f426, %f425;
	setp.eq.f32 	%p656, %f425, 0f3F800000;
	mov.f32 	%f4129, 0f3F800000;
	@%p656 bra 	$L__BB0_566;
	setp.nan.f32 	%p657, %f426, %f426;
	@%p657 bra 	$L__BB0_565;
	setp.lt.f32 	%p658, %f426, 0f00800000;
	mul.f32 	%f2715, %f426, 0f4B800000;
	selp.f32 	%f2716, %f2715, %f426, %p658;
	mov.b32 	%r2899, %f2716;
	add.s32 	%r2900, %r2899, -1060439283;
	and.b32  	%r2901, %r2900, -8388608;
	sub.s32 	%r2902, %r2899, %r2901;
	mov.b32 	%f2717, %r2902;
	cvt.rn.f32.s32 	%f2718, %r2901;
	selp.f32 	%f2719, 0fC1C00000, 0f00000000, %p658;
	fma.rn.f32 	%f2720, %f2718, 0f34000000, %f2719;
	add.f32 	%f2721, %f2717, 0fBF800000;
	add.f32 	%f2722, %f2717, 0f3F800000;
	rcp.approx.ftz.f32 	%f2723, %f2722;
	add.f32 	%f2724, %f2721, %f2721;
	mul.f32 	%f2725, %f2724, %f2723;
	mul.f32 	%f2726, %f2725, %f2725;
	neg.f32 	%f2727, %f2725;
	sub.f32 	%f2728, %f2721, %f2725;
	add.f32 	%f2729, %f2728, %f2728;
	fma.rn.f32 	%f2730, %f2727, %f2721, %f2729;
	mul.rn.f32 	%f2731, %f2723, %f2730;
	fma.rn.f32 	%f2732, %f2726, 0f3A2C32E4, 0f3B52E7DB;
	fma.rn.f32 	%f2733, %f2732, %f2726, 0f3C93BB73;
	fma.rn.f32 	%f2734, %f2733, %f2726, 0f3DF6384F;
	mul.rn.f32 	%f2735, %f2734, %f2726;
	fma.rn.f32 	%f2736, %f2725, 0f3FB8AA3B, %f2720;
	mul.f32 	%f2737, %f2735, 0f40400000;
	sub.f32 	%f2738, %f2720, %f2736;
	fma.rn.f32 	%f2739, %f2725, 0f3FB8AA3B, %f2738;
	fma.rn.f32 	%f2740, %f2731, 0f3FB8AA3B, %f2739;
	fma.rn.f32 	%f2741, %f2725, 0f32A55E34, %f2740;
	fma.rn.f32 	%f2742, %f2737, %f2731, %f2741;
	fma.rn.f32 	%f2743, %f2735, %f2725, %f2742;
	add.rn.f32 	%f2744, %f2736, %f2743;
	mov.f32 	%f2745, 0f40000000;
	mul.rn.f32 	%f2746, %f2744, %f2745;
	cvt.rni.f32.f32 	%f2747, %f2746;
	sub.f32 	%f2748, %f2746, %f2747;
	neg.f32 	%f2749, %f2746;
	fma.rn.f32 	%f2750, %f2744, 0f40000000, %f2749;
	neg.f32 	%f2751, %f2736;
	add.rn.f32 	%f2752, %f2744, %f2751;
	neg.f32 	%f2753, %f2752;
	add.rn.f32 	%f2754, %f2743, %f2753;
	fma.rn.f32 	%f2755, %f2754, 0f40000000, %f2750;
	add.f32 	%f2756, %f2748, %f2755;
	setp.gt.f32 	%p659, %f2747, 0f00000000;
	selp.b32 	%r2903, 0, -2097152000, %p659;
	setp.neu.f32 	%p660, %f425, 0f00000000;
	setp.neu.f32 	%p661, %f426, 0f7F800000;
	setp.lt.f32 	%p662, %f2746, 0f00000000;
	selp.f32 	%f2757, 0f00000000, 0f7F800000, %p662;
	abs.f32 	%f2758, %f2746;
	setp.gt.f32 	%p663, %f2758, 0f43180000;
	cvt.rzi.s32.f32 	%r2904, %f2747;
	shl.b32 	%r2905, %r2904, 23;
	sub.s32 	%r2906, %r2905, %r2903;
	mov.b32 	%f2759, %r2906;
	add.s32 	%r2907, %r2903, 2130706432;
	mov.b32 	%f2760, %r2907;
	fma.rn.f32 	%f2761, %f2756, 0f391FCB8E, 0f3AAF85ED;
	fma.rn.f32 	%f2762, %f2761, %f2756, 0f3C1D9856;
	fma.rn.f32 	%f2763, %f2762, %f2756, 0f3D6357BB;
	fma.rn.f32 	%f2764, %f2763, %f2756, 0f3E75FDEC;
	fma.rn.f32 	%f2765, %f2764, %f2756, 0f3F317218;
	fma.rn.f32 	%f2766, %f2765, %f2756, 0f3F800000;
	mul.f32 	%f2767, %f2766, %f2760;
	mul.f32 	%f2768, %f2767, %f2759;
	selp.f32 	%f4129, %f2757, %f2768, %p663;
	and.pred  	%p664, %p660, %p661;
	@%p664 bra 	$L__BB0_566;
	add.f32 	%f2769, %f425, %f425;
	mov.b32 	%r2908, %f2769;
	and.b32  	%r2909, %r2908, 2147483647;
	mov.b32 	%f4129, %r2909;
	bra.uni 	$L__BB0_566;
$L__BB0_565:
	mov.f32 	%f2770, 0f40000000;
	add.rn.f32 	%f4129, %f425, %f2770;
$L__BB0_566:
	mov.u32 	%r4073, %r4081;
	mov.f32 	%f4130, %f4133;
	@%p632 bra 	$L__BB0_574;
	setp.eq.f32 	%p666, %f410, 0f7F800000;
	@%p666 bra 	$L__BB0_573;
	mov.b32 	%r734, %f55;
	shl.b32 	%r2911, %r734, 8;
	or.b32  	%r735, %r2911, -2147483648;
	mov.b64 	%rd1594, 0;
	mov.b32 	%r4070, 0;
$L__BB0_569:
	.pragma "nounroll";
	mul.wide.u32 	%rd1092, %r4070, 4;
	mov.u64 	%rd1093, __cudart_i2opi_f;
	add.s64 	%rd1094, %rd1093, %rd1092;
	ld.global.nc.u32 	%r2912, [%rd1094];
	mad.wide.u32 	%rd1095, %r2912, %r735, %rd1594;
	shr.u64 	%rd1594, %rd1095, 32;
	add.s64 	%rd1096, %rd40, %rd1092;
	st.local.u32 	[%rd1096], %rd1095;
	add.s32 	%r4070, %r4070, 1;
	setp.ne.s32 	%p667, %r4070, 6;
	@%p667 bra 	$L__BB0_569;
	shr.u32 	%r2913, %r734, 23;
	st.local.u32 	[%rd40+24], %rd1594;
	and.b32  	%r738, %r2913, 31;
	and.b32  	%r2914, %r2913, 224;
	add.s32 	%r2915, %r2914, -128;
	shr.u32 	%r2916, %r2915, 5;
	mul.wide.u32 	%rd1097, %r2916, 4;
	sub.s64 	%rd205, %rd40, %rd1097;
	ld.local.u32 	%r4071, [%rd205+24];
	ld.local.u32 	%r4072, [%rd205+20];
	setp.eq.s32 	%p668, %r738, 0;
	@%p668 bra 	$L__BB0_572;
	shf.l.wrap.b32 	%r4071, %r4072, %r4071, %r738;
	ld.local.u32 	%r2917, [%rd205+16];
	shf.l.wrap.b32 	%r4072, %r2917, %r4072, %r738;
$L__BB0_572:
	shr.u32 	%r2918, %r4071, 30;
	shf.l.wrap.b32 	%r2919, %r4072, %r4071, 2;
	shl.b32 	%r2920, %r4072, 2;
	shr.u32 	%r2921, %r2919, 31;
	add.s32 	%r2922, %r2921, %r2918;
	neg.s32 	%r2923, %r2922;
	setp.lt.s32 	%p669, %r734, 0;
	selp.b32 	%r4073, %r2923, %r2922, %p669;
	xor.b32  	%r2924, %r2919, %r734;
	shr.s32 	%r2925, %r2919, 31;
	xor.b32  	%r2926, %r2925, %r2919;
	xor.b32  	%r2927, %r2925, %r2920;
	cvt.u64.u32 	%rd1098, %r2926;
	shl.b64 	%rd1099, %rd1098, 32;
	cvt.u64.u32 	%rd1100, %r2927;
	or.b64  	%rd1101, %rd1099, %rd1100;
	cvt.rn.f64.s64 	%fd158, %rd1101;
	mul.f64 	%fd159, %fd158, 0d3BF921FB54442D19;
	cvt.rn.f32.f64 	%f2771, %fd159;
	neg.f32 	%f2772, %f2771;
	setp.lt.s32 	%p670, %r2924, 0;
	selp.f32 	%f4130, %f2772, %f2771, %p670;
	bra.uni 	$L__BB0_574;
$L__BB0_573:
	mov.f32 	%f2773, 0f00000000;
	mul.rn.f32 	%f4130, %f55, %f2773;
	mov.b32 	%r4073, 0;
$L__BB0_574:
	mul.rn.f32 	%f2775, %f4130, %f4130;
	and.b32  	%r2929, %r4073, 1;
	setp.eq.b32 	%p671, %r2929, 1;
	selp.f32 	%f2776, 0f3F800000, %f4130, %p671;
	fma.rn.f32 	%f2777, %f2775, %f2776, 0f00000000;
	fma.rn.f32 	%f2778, %f2775, 0f37CBAC00, 0fBAB607ED;
	selp.f32 	%f2779, %f2778, 0fB94D4153, %p671;
	selp.f32 	%f2780, 0f3D2AAABB, 0f3C0885E4, %p671;
	fma.rn.f32 	%f2781, %f2779, %f2775, %f2780;
	selp.f32 	%f2782, 0fBEFFFFFF, 0fBE2AAAA8, %p671;
	fma.rn.f32 	%f2783, %f2781, %f2775, %f2782;
	fma.rn.f32 	%f2784, %f2783, %f2777, %f2776;
	and.b32  	%r2930, %r4073, 2;
	setp.eq.s32 	%p672, %r2930, 0;
	mov.f32 	%f2785, 0f00000000;
	sub.f32 	%f2786, %f2785, %f2784;
	selp.f32 	%f2787, %f2784, %f2786, %p672;
	mul.f32 	%f2788, %f421, %f2787;
	sub.f32 	%f434, %f46, %f2788;
	abs.f32 	%f435, %f434;
	setp.eq.f32 	%p673, %f434, 0f3F800000;
	mov.f32 	%f4131, 0f3F800000;
	@%p673 bra 	$L__BB0_579;
	setp.nan.f32 	%p674, %f435, %f435;
	@%p674 bra 	$L__BB0_578;
	setp.lt.f32 	%p675, %f435, 0f00800000;
	mul.f32 	%f2789, %f435, 0f4B800000;
	selp.f32 	%f2790, %f2789, %f435, %p675;
	mov.b32 	%r2931, %f2790;
	add.s32 	%r2932, %r2931, -1060439283;
	and.b32  	%r2933, %r2932, -8388608;
	sub.s32 	%r2934, %r2931, %r2933;
	mov.b32 	%f2791, %r2934;
	cvt.rn.f32.s32 	%f2792, %r2933;
	selp.f32 	%f2793, 0fC1C00000, 0f00000000, %p675;
	fma.rn.f32 	%f2794, %f2792, 0f34000000, %f2793;
	add.f32 	%f2795, %f2791, 0fBF800000;
	add.f32 	%f2796, %f2791, 0f3F800000;
	rcp.approx.ftz.f32 	%f2797, %f2796;
	add.f32 	%f2798, %f2795, %f2795;
	mul.f32 	%f2799, %f2798, %f2797;
	mul.f32 	%f2800, %f2799, %f2799;
	neg.f32 	%f2801, %f2799;
	sub.f32 	%f2802, %f2795, %f2799;
	add.f32 	%f2803, %f2802, %f2802;
	fma.rn.f32 	%f2804, %f2801, %f2795, %f2803;
	mul.rn.f32 	%f2805, %f2797, %f2804;
	fma.rn.f32 	%f2806, %f2800, 0f3A2C32E4, 0f3B52E7DB;
	fma.rn.f32 	%f2807, %f2806, %f2800, 0f3C93BB73;
	fma.rn.f32 	%f2808, %f2807, %f2800, 0f3DF6384F;
	mul.rn.f32 	%f2809, %f2808, %f2800;
	fma.rn.f32 	%f2810, %f2799, 0f3FB8AA3B, %f2794;
	mul.f32 	%f2811, %f2809, 0f40400000;
	sub.f32 	%f2812, %f2794, %f2810;
	fma.rn.f32 	%f2813, %f2799, 0f3FB8AA3B, %f2812;
	fma.rn.f32 	%f2814, %f2805, 0f3FB8AA3B, %f2813;
	fma.rn.f32 	%f2815, %f2799, 0f32A55E34, %f2814;
	fma.rn.f32 	%f2816, %f2811, %f2805, %f2815;
	fma.rn.f32 	%f2817, %f2809, %f2799, %f2816;
	add.rn.f32 	%f2818, %f2810, %f2817;
	mov.f32 	%f2819, 0f40000000;
	mul.rn.f32 	%f2820, %f2818, %f2819;
	cvt.rni.f32.f32 	%f2821, %f2820;
	sub.f32 	%f2822, %f2820, %f2821;
	neg.f32 	%f2823, %f2820;
	fma.rn.f32 	%f2824, %f2818, 0f40000000, %f2823;
	neg.f32 	%f2825, %f2810;
	add.rn.f32 	%f2826, %f2818, %f2825;
	neg.f32 	%f2827, %f2826;
	add.rn.f32 	%f2828, %f2817, %f2827;
	fma.rn.f32 	%f2829, %f2828, 0f40000000, %f2824;
	add.f32 	%f2830, %f2822, %f2829;
	setp.gt.f32 	%p676, %f2821, 0f00000000;
	selp.b32 	%r2935, 0, -2097152000, %p676;
	setp.neu.f32 	%p677, %f434, 0f00000000;
	setp.neu.f32 	%p678, %f435, 0f7F800000;
	setp.lt.f32 	%p679, %f2820, 0f00000000;
	selp.f32 	%f2831, 0f00000000, 0f7F800000, %p679;
	abs.f32 	%f2832, %f2820;
	setp.gt.f32 	%p680, %f2832, 0f43180000;
	cvt.rzi.s32.f32 	%r2936, %f2821;
	shl.b32 	%r2937, %r2936, 23;
	sub.s32 	%r2938, %r2937, %r2935;
	mov.b32 	%f2833, %r2938;
	add.s32 	%r2939, %r2935, 2130706432;
	mov.b32 	%f2834, %r2939;
	fma.rn.f32 	%f2835, %f2830, 0f391FCB8E, 0f3AAF85ED;
	fma.rn.f32 	%f2836, %f2835, %f2830, 0f3C1D9856;
	fma.rn.f32 	%f2837, %f2836, %f2830, 0f3D6357BB;
	fma.rn.f32 	%f2838, %f2837, %f2830, 0f3E75FDEC;
	fma.rn.f32 	%f2839, %f2838, %f2830, 0f3F317218;
	fma.rn.f32 	%f2840, %f2839, %f2830, 0f3F800000;
	mul.f32 	%f2841, %f2840, %f2834;
	mul.f32 	%f2842, %f2841, %f2833;
	selp.f32 	%f4131, %f2831, %f2842, %p680;
	and.pred  	%p681, %p677, %p678;
	@%p681 bra 	$L__BB0_579;
	add.f32 	%f2843, %f434, %f434;
	mov.b32 	%r2940, %f2843;
	and.b32  	%r2941, %r2940, 2147483647;
	mov.b32 	%f4131, %r2941;
	bra.uni 	$L__BB0_579;
$L__BB0_578:
	mov.f32 	%f2844, 0f40000000;
	add.rn.f32 	%f4131, %f434, %f2844;
$L__BB0_579:
	abs.f32 	%f440, %f55;
	add.f32 	%f2845, %f4129, %f4131;
	mul.f32 	%f2846, %f47, %f47;
	setp.ltu.f32 	%p682, %f2845, %f2846;
	@%p682 bra 	$L__BB0_597;
	setp.ltu.f32 	%p683, %f440, 0f47CE4780;
	mov.u32 	%r4077, %r4081;
	mov.f32 	%f4132, %f4133;
	@%p683 bra 	$L__BB0_588;
	setp.eq.f32 	%p684, %f440, 0f7F800000;
	@%p684 bra 	$L__BB0_587;
	mov.b32 	%r747, %f55;
	shl.b32 	%r2943, %r747, 8;
	or.b32  	%r748, %r2943, -2147483648;
	mov.b64 	%rd1595, 0;
	mov.b32 	%r4074, 0;
$L__BB0_583:
	.pragma "nounroll";
	mul.wide.u32 	%rd1103, %r4074, 4;
	mov.u64 	%rd1104, __cudart_i2opi_f;
	add.s64 	%rd1105, %rd1104, %rd1103;
	ld.global.nc.u32 	%r2944, [%rd1105];
	mad.wide.u32 	%rd1106, %r2944, %r748, %rd1595;
	shr.u64 	%rd1595, %rd1106, 32;
	add.s64 	%rd1107, %rd39, %rd1103;
	st.local.u32 	[%rd1107], %rd1106;
	add.s32 	%r4074, %r4074, 1;
	setp.ne.s32 	%p685, %r4074, 6;
	@%p685 bra 	$L__BB0_583;
	shr.u32 	%r2945, %r747, 23;
	st.local.u32 	[%rd39+24], %rd1595;
	and.b32  	%r751, %r2945, 31;
	and.b32  	%r2946, %r2945, 224;
	add.s32 	%r2947, %r2946, -128;
	shr.u32 	%r2948, %r2947, 5;
	mul.wide.u32 	%rd1108, %r2948, 4;
	sub.s64 	%rd208, %rd39, %rd1108;
	ld.local.u32 	%r4075, [%rd208+24];
	ld.local.u32 	%r4076, [%rd208+20];
	setp.eq.s32 	%p686, %r751, 0;
	@%p686 bra 	$L__BB0_586;
	shf.l.wrap.b32 	%r4075, %r4076, %r4075, %r751;
	ld.local.u32 	%r2949, [%rd208+16];
	shf.l.wrap.b32 	%r4076, %r2949, %r4076, %r751;
$L__BB0_586:
	shr.u32 	%r2950, %r4075, 30;
	shf.l.wrap.b32 	%r2951, %r4076, %r4075, 2;
	shl.b32 	%r2952, %r4076, 2;
	shr.u32 	%r2953, %r2951, 31;
	add.s32 	%r2954, %r2953, %r2950;
	neg.s32 	%r2955, %r2954;
	setp.lt.s32 	%p687, %r747, 0;
	selp.b32 	%r4077, %r2955, %r2954, %p687;
	xor.b32  	%r2956, %r2951, %r747;
	shr.s32 	%r2957, %r2951, 31;
	xor.b32  	%r2958, %r2957, %r2951;
	xor.b32  	%r2959, %r2957, %r2952;
	cvt.u64.u32 	%rd1109, %r2958;
	shl.b64 	%rd1110, %rd1109, 32;
	cvt.u64.u32 	%rd1111, %r2959;
	or.b64  	%rd1112, %rd1110, %rd1111;
	cvt.rn.f64.s64 	%fd160, %rd1112;
	mul.f64 	%fd161, %fd160, 0d3BF921FB54442D19;
	cvt.rn.f32.f64 	%f2847, %fd161;
	neg.f32 	%f2848, %f2847;
	setp.lt.s32 	%p688, %r2956, 0;
	selp.f32 	%f4132, %f2848, %f2847, %p688;
	bra.uni 	$L__BB0_588;
$L__BB0_587:
	mov.f32 	%f2849, 0f00000000;
	mul.rn.f32 	%f4132, %f55, %f2849;
	mov.b32 	%r4077, 0;
$L__BB0_588:
	mul.rn.f32 	%f2850, %f4132, %f4132;
	and.b32  	%r2961, %r4077, 1;
	setp.eq.b32 	%p690, %r2961, 1;
	selp.f32 	%f2851, 0f3F800000, %f4132, %p690;
	fma.rn.f32 	%f2852, %f2850, %f2851, 0f00000000;
	fma.rn.f32 	%f2853, %f2850, 0f37CBAC00, 0fBAB607ED;
	selp.f32 	%f2854, %f2853, 0fB94D4153, %p690;
	selp.f32 	%f2855, 0f3D2AAABB, 0f3C0885E4, %p690;
	fma.rn.f32 	%f2856, %f2854, %f2850, %f2855;
	selp.f32 	%f2857, 0fBEFFFFFF, 0fBE2AAAA8, %p690;
	fma.rn.f32 	%f2858, %f2856, %f2850, %f2857;
	fma.rn.f32 	%f2859, %f2858, %f2852, %f2851;
	and.b32  	%r2962, %r4077, 2;
	setp.eq.s32 	%p691, %r2962, 0;
	mov.f32 	%f2860, 0f00000000;
	sub.f32 	%f2861, %f2860, %f2859;
	selp.f32 	%f2862, %f2859, %f2861, %p691;
	mul.f32 	%f444, %f421, %f2862;
	@%p683 bra 	$L__BB0_596;
	setp.eq.f32 	%p692, %f440, 0f7F800000;
	@%p692 bra 	$L__BB0_595;
	mov.b32 	%r760, %f55;
	shl.b32 	%r2964, %r760, 8;
	or.b32  	%r761, %r2964, -2147483648;
	mov.b64 	%rd1596, 0;
	mov.b32 	%r4078, 0;
$L__BB0_591:
	.pragma "nounroll";
	mul.wide.u32 	%rd1114, %r4078, 4;
	mov.u64 	%rd1115, __cudart_i2opi_f;
	add.s64 	%rd1116, %rd1115, %rd1114;
	ld.global.nc.u32 	%r2965, [%rd1116];
	mad.wide.u32 	%rd1117, %r2965, %r761, %rd1596;
	shr.u64 	%rd1596, %rd1117, 32;
	add.s64 	%rd1118, %rd38, %rd1114;
	st.local.u32 	[%rd1118], %rd1117;
	add.s32 	%r4078, %r4078, 1;
	setp.ne.s32 	%p693, %r4078, 6;
	@%p693 bra 	$L__BB0_591;
	shr.u32 	%r2966, %r760, 23;
	st.local.u32 	[%rd38+24], %rd1596;
	and.b32  	%r764, %r2966, 31;
	and.b32  	%r2967, %r2966, 224;
	add.s32 	%r2968, %r2967, -128;
	shr.u32 	%r2969, %r2968, 5;
	mul.wide.u32 	%rd1119, %r2969, 4;
	sub.s64 	%rd211, %rd38, %rd1119;
	ld.local.u32 	%r4079, [%rd211+24];
	ld.local.u32 	%r4080, [%rd211+20];
	setp.eq.s32 	%p694, %r764, 0;
	@%p694 bra 	$L__BB0_594;
	shf.l.wrap.b32 	%r4079, %r4080, %r4079, %r764;
	ld.local.u32 	%r2970, [%rd211+16];
	shf.l.wrap.b32 	%r4080, %r2970, %r4080, %r764;
$L__BB0_594:
	shr.u32 	%r2971, %r4079, 30;
	shf.l.wrap.b32 	%r2972, %r4080, %r4079, 2;
	shl.b32 	%r2973, %r4080, 2;
	shr.u32 	%r2974, %r2972, 31;
	add.s32 	%r2975, %r2974, %r2971;
	neg.s32 	%r2976, %r2975;
	setp.lt.s32 	%p695, %r760, 0;
	selp.b32 	%r4081, %r2976, %r2975, %p695;
	xor.b32  	%r2977, %r2972, %r760;
	shr.s32 	%r2978, %r2972, 31;
	xor.b32  	%r2979, %r2978, %r2972;
	xor.b32  	%r2980, %r2978, %r2973;
	cvt.u64.u32 	%rd1120, %r2979;
	shl.b64 	%rd1121, %rd1120, 32;
	cvt.u64.u32 	%rd1122, %r2980;
	or.b64  	%rd1123, %rd1121, %rd1122;
	cvt.rn.f64.s64 	%fd162, %rd1123;
	mul.f64 	%fd163, %fd162, 0d3BF921FB54442D19;
	cvt.rn.f32.f64 	%f2863, %fd163;
	neg.f32 	%f2864, %f2863;
	setp.lt.s32 	%p696, %r2977, 0;
	selp.f32 	%f4133, %f2864, %f2863, %p696;
	bra.uni 	$L__BB0_596;
$L__BB0_595:
	mov.f32 	%f2865, 0f00000000;
	mul.rn.f32 	%f4133, %f55, %f2865;
	mov.b32 	%r4081, 0;
$L__BB0_596:
	sub.f32 	%f2866, %f444, %f46;
	add.s32 	%r2982, %r4081, 1;
	mul.rn.f32 	%f2867, %f4133, %f4133;
	and.b32  	%r2983, %r4081, 1;
	setp.eq.b32 	%p697, %r2983, 1;
	selp.f32 	%f2868, %f4133, 0f3F800000, %p697;
	fma.rn.f32 	%f2869, %f2867, %f2868, 0f00000000;
	fma.rn.f32 	%f2870, %f2867, 0f37CBAC00, 0fBAB607ED;
	selp.f32 	%f2871, 0fB94D4153, %f2870, %p697;
	selp.f32 	%f2872, 0f3C0885E4, 0f3D2AAABB, %p697;
	fma.rn.f32 	%f2873, %f2871, %f2867, %f2872;
	selp.f32 	%f2874, 0fBE2AAAA8, 0fBEFFFFFF, %p697;
	fma.rn.f32 	%f2875, %f2873, %f2867, %f2874;
	fma.rn.f32 	%f2876, %f2875, %f2869, %f2868;
	and.b32  	%r2984, %r2982, 2;
	setp.eq.s32 	%p698, %r2984, 0;
	mov.f32 	%f2877, 0f00000000;
	sub.f32 	%f2878, %f2877, %f2876;
	selp.f32 	%f2879, %f2876, %f2878, %p698;
	mul.f32 	%f2880, %f421, %f2879;
	sub.f32 	%f2881, %f2880, %f45;
	abs.f32 	%f2882, %f2881;
	abs.f32 	%f2883, %f2866;
	setp.gt.f32 	%p699, %f2883, %f2882;
	selp.f32 	%f2884, %f2883, %f2882, %p699;
	selp.f32 	%f2885, %f2882, %f2883, %p699;
	div.rn.f32 	%f2886, %f2885, %f2884;
	mul.f32 	%f2887, %f2886, %f2886;
	fma.rn.f32 	%f2888, %f2887, 0f3B33710B, 0fBC807748;
	fma.rn.f32 	%f2889, %f2888, %f2887, 0f3D2CDAB2;
	fma.rn.f32 	%f2890, %f2889, %f2887, 0fBD992D10;
	fma.rn.f32 	%f2891, %f2890, %f2887, 0f3DD9EA6C;
	fma.rn.f32 	%f2892, %f2891, %f2887, 0fBE117CB1;
	fma.rn.f32 	%f2893, %f2892, %f2887, 0f3E4CBCE0;
	fma.rn.f32 	%f2894, %f2893, %f2887, 0fBEAAAA7D;
	mul.f32 	%f2895, %f2887, %f2894;
	fma.rn.f32 	%f2896, %f2895, %f2886, %f2886;
	neg.f32 	%f2897, %f2896;
	fma.rn.f32 	%f2898, 0f3F6EE581, 0f3FD774EB, %f2897;
	selp.f32 	%f2899, %f2898, %f2896, %p699;
	selp.f32 	%f2900, 0f3F6EE581, 0f3FEEE581, %p699;
	selp.f32 	%f2901, %f2896, %f2897, %p699;
	mov.b32 	%r2985, %f2881;
	fma.rn.f32 	%f2902, %f2900, 0f3FD774EB, %f2901;
	setp.lt.s32 	%p700, %r2985, 0;
	selp.f32 	%f2903, %f2902, %f2899, %p700;
	add.f32 	%f2904, %f2883, %f2882;
	setp.eq.f32 	%p701, %f2884, 0f00000000;
	selp.f32 	%f2905, 0f40490FDB, 0f00000000, %p700;
	setp.eq.f32 	%p702, %f2882, %f2883;
	selp.f32 	%f2906, 0f4016CBE4, 0f3F490FDB, %p700;
	selp.f32 	%f2907, %f2906, %f2903, %p702;
	selp.f32 	%f2908, %f2905, %f2907, %p701;
	abs.f32 	%f2909, %f2904;
	setp.nan.f32 	%p703, %f2909, %f2909;
	copysign.f32 	%f2910, %f2866, %f2908;
	selp.f32 	%f2911, %f2904, %f2910, %p703;
	neg.f32 	%f4142, %f2911;
	bra.uni 	$L__BB0_664;
$L__BB0_597:
	setp.ltu.f32 	%p704, %f440, 0f47CE4780;
	mov.u32 	%r4085, %r4081;
	mov.f32 	%f4134, %f4133;
	@%p704 bra 	$L__BB0_605;
	setp.eq.f32 	%p705, %f440, 0f7F800000;
	@%p705 bra 	$L__BB0_604;
	mov.b32 	%r773, %f55;
	shl.b32 	%r2987, %r773, 8;
	or.b32  	%r774, %r2987, -2147483648;
	mov.b64 	%rd1597, 0;
	mov.b32 	%r4082, 0;
$L__BB0_600:
	.pragma "nounroll";
	mul.wide.u32 	%rd1125, %r4082, 4;
	mov.u64 	%rd1126, __cudart_i2opi_f;
	add.s64 	%rd1127, %rd1126, %rd1125;
	ld.global.nc.u32 	%r2988, [%rd1127];
	mad.wide.u32 	%rd1128, %r2988, %r774, %rd1597;
	shr.u64 	%rd1597, %rd1128, 32;
	add.s64 	%rd1129, %rd37, %rd1125;
	st.local.u32 	[%rd1129], %rd1128;
	add.s32 	%r4082, %r4082, 1;
	setp.ne.s32 	%p706, %r4082, 6;
	@%p706 bra 	$L__BB0_600;
	shr.u32 	%r2989, %r773, 23;
	st.local.u32 	[%rd37+24], %rd1597;
	and.b32  	%r777, %r2989, 31;
	and.b32  	%r2990, %r2989, 224;
	add.s32 	%r2991, %r2990, -128;
	shr.u32 	%r2992, %r2991, 5;
	mul.wide.u32 	%rd1130, %r2992, 4;
	sub.s64 	%rd214, %rd37, %rd1130;
	ld.local.u32 	%r4083, [%rd214+24];
	ld.local.u32 	%r4084, [%rd214+20];
	setp.eq.s32 	%p707, %r777, 0;
	@%p707 bra 	$L__BB0_603;
	shf.l.wrap.b32 	%r4083, %r4084, %r4083, %r777;
	ld.local.u32 	%r2993, [%rd214+16];
	shf.l.wrap.b32 	%r4084, %r2993, %r4084, %r777;
$L__BB0_603:
	shr.u32 	%r2994, %r4083, 30;
	shf.l.wrap.b32 	%r2995, %r4084, %r4083, 2;
	shl.b32 	%r2996, %r4084, 2;
	shr.u32 	%r2997, %r2995, 31;
	add.s32 	%r2998, %r2997, %r2994;
	neg.s32 	%r2999, %r2998;
	setp.lt.s32 	%p708, %r773, 0;
	selp.b32 	%r4085, %r2999, %r2998, %p708;
	xor.b32  	%r3000, %r2995, %r773;
	shr.s32 	%r3001, %r2995, 31;
	xor.b32  	%r3002, %r3001, %r2995;
	xor.b32  	%r3003, %r3001, %r2996;
	cvt.u64.u32 	%rd1131, %r3002;
	shl.b64 	%rd1132, %rd1131, 32;
	cvt.u64.u32 	%rd1133, %r3003;
	or.b64  	%rd1134, %rd1132, %rd1133;
	cvt.rn.f64.s64 	%fd164, %rd1134;
	mul.f64 	%fd165, %fd164, 0d3BF921FB54442D19;
	cvt.rn.f32.f64 	%f2912, %fd165;
	neg.f32 	%f2913, %f2912;
	setp.lt.s32 	%p709, %r3000, 0;
	selp.f32 	%f4134, %f2913, %f2912, %p709;
	bra.uni 	$L__BB0_605;
$L__BB0_604:
	mov.f32 	%f2914, 0f00000000;
	mul.rn.f32 	%f4134, %f55, %f2914;
	mov.b32 	%r4085, 0;
$L__BB0_605:
	add.s32 	%r3005, %r4085, 1;
	mul.rn.f32 	%f2915, %f4134, %f4134;
	and.b32  	%r3006, %r4085, 1;
	setp.eq.b32 	%p711, %r3006, 1;
	selp.f32 	%f2916, %f4134, 0f3F800000, %p711;
	fma.rn.f32 	%f2917, %f2915, %f2916, 0f00000000;
	fma.rn.f32 	%f2918, %f2915, 0f37CBAC00, 0fBAB607ED;
	selp.f32 	%f2919, 0fB94D4153, %f2918, %p711;
	selp.f32 	%f2920, 0f3C0885E4, 0f3D2AAABB, %p711;
	fma.rn.f32 	%f2921, %f2919, %f2915, %f2920;
	selp.f32 	%f2922, 0fBE2AAAA8, 0fBEFFFFFF, %p711;
	fma.rn.f32 	%f2923, %f2921, %f2915, %f2922;
	fma.rn.f32 	%f2924, %f2923, %f2917, %f2916;
	and.b32  	%r3007, %r3005, 2;
	setp.eq.s32 	%p712, %r3007, 0;
	mov.f32 	%f2925, 0f00000000;
	sub.f32 	%f2926, %f2925, %f2924;
	selp.f32 	%f452, %f2924, %f2926, %p712;
	mov.u32 	%r4089, %r4081;
	mov.f32 	%f4135, %f4133;
	@%p704 bra 	$L__BB0_613;
	setp.eq.f32 	%p713, %f440, 0f7F800000;
	@%p713 bra 	$L__BB0_612;
	mov.b32 	%r786, %f55;
	shl.b32 	%r3009, %r786, 8;
	or.b32  	%r787, %r3009, -2147483648;
	mov.b64 	%rd1598, 0;
	mov.b32 	%r4086, 0;
$L__BB0_608:
	.pragma "nounroll";
	mul.wide.u32 	%rd1136, %r4086, 4;
	mov.u64 	%rd1137, __cudart_i2opi_f;
	add.s64 	%rd1138, %rd1137, %rd1136;
	ld.global.nc.u32 	%r3010, [%rd1138];
	mad.wide.u32 	%rd1139, %r3010, %r787, %rd1598;
	shr.u64 	%rd1598, %rd1139, 32;
	add.s64 	%rd1140, %rd36, %rd1136;
	st.local.u32 	[%rd1140], %rd1139;
	add.s32 	%r4086, %r4086, 1;
	setp.ne.s32 	%p714, %r4086, 6;
	@%p714 bra 	$L__BB0_608;
	shr.u32 	%r3011, %r786, 23;
	st.local.u32 	[%rd36+24], %rd1598;
	and.b32  	%r790, %r3011, 31;
	and.b32  	%r3012, %r3011, 224;
	add.s32 	%r3013, %r3012, -128;
	shr.u32 	%r3014, %r3013, 5;
	mul.wide.u32 	%rd1141, %r3014, 4;
	sub.s64 	%rd217, %rd36, %rd1141;
	ld.local.u32 	%r4087, [%rd217+24];
	ld.local.u32 	%r4088, [%rd217+20];
	setp.eq.s32 	%p715, %r790, 0;
	@%p715 bra 	$L__BB0_611;
	shf.l.wrap.b32 	%r4087, %r4088, %r4087, %r790;
	ld.local.u32 	%r3015, [%rd217+16];
	shf.l.wrap.b32 	%r4088, %r3015, %r4088, %r790;
$L__BB0_611:
	shr.u32 	%r3016, %r4087, 30;
	shf.l.wrap.b32 	%r3017, %r4088, %r4087, 2;
	shl.b32 	%r3018, %r4088, 2;
	shr.u32 	%r3019, %r3017, 31;
	add.s32 	%r3020, %r3019, %r3016;
	neg.s32 	%r3021, %r3020;
	setp.lt.s32 	%p716, %r786, 0;
	selp.b32 	%r4089, %r3021, %r3020, %p716;
	xor.b32  	%r3022, %r3017, %r786;
	shr.s32 	%r3023, %r3017, 31;
	xor.b32  	%r3024, %r3023, %r3017;
	xor.b32  	%r3025, %r3023, %r3018;
	cvt.u64.u32 	%rd1142, %r3024;
	shl.b64 	%rd1143, %rd1142, 32;
	cvt.u64.u32 	%rd1144, %r3025;
	or.b64  	%rd1145, %rd1143, %rd1144;
	cvt.rn.f64.s64 	%fd166, %rd1145;
	mul.f64 	%fd167, %fd166, 0d3BF921FB54442D19;
	cvt.rn.f32.f64 	%f2927, %fd167;
	neg.f32 	%f2928, %f2927;
	setp.lt.s32 	%p717, %r3022, 0;
	selp.f32 	%f4135, %f2928, %f2927, %p717;
	bra.uni 	$L__BB0_613;
$L__BB0_612:
	mov.f32 	%f2929, 0f00000000;
	mul.rn.f32 	%f4135, %f55, %f2929;
	mov.b32 	%r4089, 0;
$L__BB0_613:
	mul.rn.f32 	%f2930, %f4135, %f4135;
	and.b32  	%r3027, %r4089, 1;
	setp.eq.b32 	%p719, %r3027, 1;
	selp.f32 	%f2931, 0f3F800000, %f4135, %p719;
	fma.rn.f32 	%f2932, %f2930, %f2931, 0f00000000;
	fma.rn.f32 	%f2933, %f2930, 0f37CBAC00, 0fBAB607ED;
	selp.f32 	%f2934, %f2933, 0fB94D4153, %p719;
	selp.f32 	%f2935, 0f3D2AAABB, 0f3C0885E4, %p719;
	fma.rn.f32 	%f2936, %f2934, %f2930, %f2935;
	selp.f32 	%f2937, 0fBEFFFFFF, 0fBE2AAAA8, %p719;
	fma.rn.f32 	%f2938, %f2936, %f2930, %f2937;
	fma.rn.f32 	%f2939, %f2938, %f2932, %f2931;
	and.b32  	%r3028, %r4089, 2;
	setp.eq.s32 	%p720, %r3028, 0;
	mov.f32 	%f2940, 0f00000000;
	sub.f32 	%f2941, %f2940, %f2939;
	selp.f32 	%f2942, %f2939, %f2941, %p720;
	mul.f32 	%f2943, %f45, %f2942;
	mul.f32 	%f2944, %f46, %f452;
	sub.f32 	%f2945, %f2944, %f2943;
	div.rn.f32 	%f2946, %f2945, %f47;
	abs.f32 	%f2947, %f2946;
	fma.rn.f32 	%f2948, %f2947, 0fBF000000, 0f3F000000;
	rsqrt.approx.ftz.f32 	%f2949, %f2948;
	mul.f32 	%f2950, %f2949, %f2948;
	mul.f32 	%f2951, %f2949, 0fBF000000;
	fma.rn.f32 	%f2952, %f2950, %f2951, 0f3F000000;
	fma.rn.f32 	%f2953, %f2950, %f2952, %f2950;
	setp.eq.f32 	%p721, %f2947, 0f3F800000;
	selp.f32 	%f2954, 0f00000000, %f2953, %p721;
	setp.gt.f32 	%p722, %f2947, 0f3F0F5C29;
	selp.f32 	%f2955, %f2954, %f2947, %p722;
	mul.f32 	%f2956, %f2955, %f2955;
	fma.rn.f32 	%f2957, %f2956, 0f3D4DD2F7, 0f3C99CA97;
	fma.rn.f32 	%f2958, %f2957, %f2956, 0f3D3F90E8;
	fma.rn.f32 	%f2959, %f2958, %f2956, 0f3D993CCF;
	fma.rn.f32 	%f2960, %f2959, %f2956, 0f3E2AAC04;
	mul.f32 	%f2961, %f2956, %f2960;
	fma.rn.f32 	%f2962, %f2961, %f2955, %f2955;
	mul.f32 	%f2963, %f2962, 0fC0000000;
	fma.rn.f32 	%f2964, 0f3F6EE581, 0f3FD774EB, %f2963;
	selp.f32 	%f2965, %f2964, %f2962, %p722;
	setp.num.f32 	%p723, %f2965, %f2965;
	copysign.f32 	%f2966, %f2946, %f2965;
	selp.f32 	%f2967, %f2966, %f2965, %p723;
	sub.f32 	%f456, %f2967, %f55;
	mov.u32 	%r4093, %r4081;
	mov.f32 	%f4136, %f4133;
	@%p704 bra 	$L__BB0_621;
	setp.eq.f32 	%p724, %f440, 0f7F800000;
	@%p724 bra 	$L__BB0_620;
	mov.b32 	%r799, %f55;
	shl.b32 	%r3030, %r799, 8;
	or.b32  	%r800, %r3030, -2147483648;
	mov.b64 	%rd1599, 0;
	mov.b32 	%r4090, 0;
$L__BB0_616:
	.pragma "nounroll";
	mul.wide.u32 	%rd1147, %r4090, 4;
	mov.u64 	%rd1148, __cudart_i2opi_f;
	add.s64 	%rd1149, %rd1148, %rd1147;
	ld.global.nc.u32 	%r3031, [%rd1149];
	mad.wide.u32 	%rd1150, %r3031, %r800, %rd1599;
	shr.u64 	%rd1599, %rd1150, 32;
	add.s64 	%rd1151, %rd35, %rd1147;
	st.local.u32 	[%rd1151], %rd1150;
	add.s32 	%r4090, %r4090, 1;
	setp.ne.s32 	%p725, %r4090, 6;
	@%p725 bra 	$L__BB0_616;
	shr.u32 	%r3032, %r799, 23;
	st.local.u32 	[%rd35+24], %rd1599;
	and.b32  	%r803, %r3032, 31;
	and.b32  	%r3033, %r3032, 224;
	add.s32 	%r3034, %r3033, -128;
	shr.u32 	%r3035, %r3034, 5;
	mul.wide.u32 	%rd1152, %r3035, 4;
	sub.s64 	%rd220, %rd35, %rd1152;
	ld.local.u32 	%r4091, [%rd220+24];
	ld.local.u32 	%r4092, [%rd220+20];
	setp.eq.s32 	%p726, %r803, 0;
	@%p726 bra 	$L__BB0_619;
	shf.l.wrap.b32 	%r4091, %r4092, %r4091, %r803;
	ld.local.u32 	%r3036, [%rd220+16];
	shf.l.wrap.b32 	%r4092, %r3036, %r4092, %r803;
$L__BB0_619:
	shr.u32 	%r3037, %r4091, 30;
	shf.l.wrap.b32 	%r3038, %r4092, %r4091, 2;
	shl.b32 	%r3039, %r4092, 2;
	shr.u32 	%r3040, %r3038, 31;
	add.s32 	%r3041, %r3040, %r3037;
	neg.s32 	%r3042, %r3041;
	setp.lt.s32 	%p727, %r799, 0;
	selp.b32 	%r4093, %r3042, %r3041, %p727;
	xor.b32  	%r3043, %r3038, %r799;
	shr.s32 	%r3044, %r3038, 31;
	xor.b32  	%r3045, %r3044, %r3038;
	xor.b32  	%r3046, %r3044, %r3039;
	cvt.u64.u32 	%rd1153, %r3045;
	shl.b64 	%rd1154, %rd1153, 32;
	cvt.u64.u32 	%rd1155, %r3046;
	or.b64  	%rd1156, %rd1154, %rd1155;
	cvt.rn.f64.s64 	%fd168, %rd1156;
	mul.f64 	%fd169, %fd168, 0d3BF921FB54442D19;
	cvt.rn.f32.f64 	%f2968, %fd169;
	neg.f32 	%f2969, %f2968;
	setp.lt.s32 	%p728, %r3043, 0;
	selp.f32 	%f4136, %f2969, %f2968, %p728;
	bra.uni 	$L__BB0_621;
$L__BB0_620:
	mov.f32 	%f2970, 0f00000000;
	mul.rn.f32 	%f4136, %f55, %f2970;
	mov.b32 	%r4093, 0;
$L__BB0_621:
	add.s32 	%r3048, %r4093, 1;
	mul.rn.f32 	%f2971, %f4136, %f4136;
	and.b32  	%r3049, %r4093, 1;
	setp.eq.b32 	%p730, %r3049, 1;
	selp.f32 	%f2972, %f4136, 0f3F800000, %p730;
	fma.rn.f32 	%f2973, %f2971, %f2972, 0f00000000;
	fma.rn.f32 	%f2974, %f2971, 0f37CBAC00, 0fBAB607ED;
	selp.f32 	%f2975, 0fB94D4153, %f2974, %p730;
	selp.f32 	%f2976, 0f3C0885E4, 0f3D2AAABB, %p730;
	fma.rn.f32 	%f2977, %f2975, %f2971, %f2976;
	selp.f32 	%f2978, 0fBE2AAAA8, 0fBEFFFFFF, %p730;
	fma.rn.f32 	%f2979, %f2977, %f2971, %f2978;
	fma.rn.f32 	%f2980, %f2979, %f2973, %f2972;
	and.b32  	%r3050, %r3048, 2;
	setp.eq.s32 	%p731, %r3050, 0;
	mov.f32 	%f2981, 0f00000000;
	sub.f32 	%f2982, %f2981, %f2980;
	selp.f32 	%f460, %f2980, %f2982, %p731;
	@%p704 bra 	$L__BB0_629;
	setp.eq.f32 	%p732, %f440, 0f7F800000;
	@%p732 bra 	$L__BB0_628;
	mov.b32 	%r812, %f55;
	shl.b32 	%r3052, %r812, 8;
	or.b32  	%r813, %r3052, -2147483648;
	mov.b64 	%rd1600, 0;
	mov.b32 	%r4094, 0;
$L__BB0_624:
	.pragma "nounroll";
	mul.wide.u32 	%rd1158, %r4094, 4;
	mov.u64 	%rd1159, __cudart_i2opi_f;
	add.s64 	%rd1160, %rd1159, %rd1158;
	ld.global.nc.u32 	%r3053, [%rd1160];
	mad.wide.u32 	%rd1161, %r3053, %r813, %rd1600;
	shr.u64 	%rd1600, %rd1161, 32;
	add.s64 	%rd1162, %rd34, %rd1158;
	st.local.u32 	[%rd1162], %rd1161;
	add.s32 	%r4094, %r4094, 1;
	setp.ne.s32 	%p733, %r4094, 6;
	@%p733 bra 	$L__BB0_624;
	shr.u32 	%r3054, %r812, 23;
	st.local.u32 	[%rd34+24], %rd1600;
	and.b32  	%r816, %r3054, 31;
	and.b32  	%r3055, %r3054, 224;
	add.s32 	%r3056, %r3055, -128;
	shr.u32 	%r3057, %r3056, 5;
	mul.wide.u32 	%rd1163, %r3057, 4;
	sub.s64 	%rd223, %rd34, %rd1163;
	ld.local.u32 	%r4095, [%rd223+24];
	ld.local.u32 	%r4096, [%rd223+20];
	setp.eq.s32 	%p734, %r816, 0;
	@%p734 bra 	$L__BB0_627;
	shf.l.wrap.b32 	%r4095, %r4096, %r4095, %r816;
	ld.local.u32 	%r3058, [%rd223+16];
	shf.l.wrap.b32 	%r4096, %r3058, %r4096, %r816;
$L__BB0_627:
	shr.u32 	%r3059, %r4095, 30;
	shf.l.wrap.b32 	%r3060, %r4096, %r4095, 2;
	shl.b32 	%r3061, %r4096, 2;
	shr.u32 	%r3062, %r3060, 31;
	add.s32 	%r3063, %r3062, %r3059;
	neg.s32 	%r3064, %r3063;
	setp.lt.s32 	%p735, %r812, 0;
	selp.b32 	%r4081, %r3064, %r3063, %p735;
	xor.b32  	%r3065, %r3060, %r812;
	shr.s32 	%r3066, %r3060, 31;
	xor.b32  	%r3067, %r3066, %r3060;
	xor.b32  	%r3068, %r3066, %r3061;
	cvt.u64.u32 	%rd1164, %r3067;
	shl.b64 	%rd1165, %rd1164, 32;
	cvt.u64.u32 	%rd1166, %r3068;
	or.b64  	%rd1167, %rd1165, %rd1166;
	cvt.rn.f64.s64 	%fd170, %rd1167;
	mul.f64 	%fd171, %fd170, 0d3BF921FB54442D19;
	cvt.rn.f32.f64 	%f2983, %fd171;
	neg.f32 	%f2984, %f2983;
	setp.lt.s32 	%p736, %r3065, 0;
	selp.f32 	%f4133, %f2984, %f2983, %p736;
	bra.uni 	$L__BB0_629;
$L__BB0_628:
	mov.f32 	%f2985, 0f00000000;
	mul.rn.f32 	%f4133, %f55, %f2985;
	mov.b32 	%r4081, 0;
$L__BB0_629:
	mul.rn.f32 	%f2986, %f4133, %f4133;
	and.b32  	%r3070, %r4081, 1;
	setp.eq.b32 	%p737, %r3070, 1;
	selp.f32 	%f2987, 0f3F800000, %f4133, %p737;
	fma.rn.f32 	%f2988, %f2986, %f2987, 0f00000000;
	fma.rn.f32 	%f2989, %f2986, 0f37CBAC00, 0fBAB607ED;
	selp.f32 	%f2990, %f2989, 0fB94D4153, %p737;
	selp.f32 	%f2991, 0f3D2AAABB, 0f3C0885E4, %p737;
	fma.rn.f32 	%f2992, %f2990, %f2986, %f2991;
	selp.f32 	%f2993, 0fBEFFFFFF, 0fBE2AAAA8, %p737;
	fma.rn.f32 	%f2994, %f2992, %f2986, %f2993;
	fma.rn.f32 	%f2995, %f2994, %f2988, %f2987;
	and.b32  	%r3071, %r4081, 2;
	setp.eq.s32 	%p738, %r3071, 0;
	mov.f32 	%f2996, 0f00000000;
	sub.f32 	%f2997, %f2996, %f2995;
	selp.f32 	%f2998, %f2995, %f2997, %p738;
	mul.f32 	%f2999, %f45, %f2998;
	mul.f32 	%f3000, %f46, %f460;
	sub.f32 	%f3001, %f3000, %f2999;
	div.rn.f32 	%f3002, %f3001, %f47;
	abs.f32 	%f3003, %f3002;
	fma.rn.f32 	%f3004, %f3003, 0fBF000000, 0f3F000000;
	rsqrt.approx.ftz.f32 	%f3005, %f3004;
	mul.f32 	%f3006, %f3005, %f3004;
	mul.f32 	%f3007, %f3005, 0fBF000000;
	fma.rn.f32 	%f3008, %f3006, %f3007, 0f3F000000;
	fma.rn.f32 	%f3009, %f3006, %f3008, %f3006;
	setp.eq.f32 	%p739, %f3003, 0f3F800000;
	selp.f32 	%f3010, 0f00000000, %f3009, %p739;
	setp.gt.f32 	%p740, %f3003, 0f3F0F5C29;
	selp.f32 	%f3011, %f3010, %f3003, %p740;
	mul.f32 	%f3012, %f3011, %f3011;
	fma.rn.f32 	%f3013, %f3012, 0f3D4DD2F7, 0f3C99CA97;
	fma.rn.f32 	%f3014, %f3013, %f3012, 0f3D3F90E8;
	fma.rn.f32 	%f3015, %f3014, %f3012, 0f3D993CCF;
	fma.rn.f32 	%f3016, %f3015, %f3012, 0f3E2AAC04;
	mul.f32 	%f3017, %f3012, %f3016;
	fma.rn.f32 	%f3018, %f3017, %f3011, %f3011;
	mul.f32 	%f3019, %f3018, 0fC0000000;
	fma.rn.f32 	%f3020, 0f3F6EE581, 0f3FD774EB, %f3019;
	selp.f32 	%f3021, %f3020, %f3018, %p740;
	setp.num.f32 	%p741, %f3021, %f3021;
	copysign.f32 	%f3022, %f3002, %f3021;
	selp.f32 	%f3023, %f3022, %f3021, %p741;
	cvt.f64.f32 	%fd172, %f3023;
	mov.f64 	%fd173, 0d400921FB54442D18;
	sub.f64 	%fd174, %fd173, %fd172;
	cvt.f64.f32 	%fd175, %f55;
	sub.f64 	%fd176, %fd174, %fd175;
	cvt.rn.f32.f64 	%f464, %fd176;
	neg.f32 	%f465, %f456;
	mul.f32 	%f3024, %f456, 0fBF22F983;
	cvt.rni.s32.f32 	%r4105, %f3024;
	cvt.rn.f32.s32 	%f3025, %r4105;
	fma.rn.f32 	%f3026, %f3025, 0fBFC90FDA, %f465;
	fma.rn.f32 	%f3027, %f3025, 0fB3A22168, %f3026;
	fma.rn.f32 	%f4139, %f3025, 0fA7C234C5, %f3027;
	abs.f32 	%f467, %f465;
	setp.ltu.f32 	%p742, %f467, 0f47CE4780;
	mov.u32 	%r4101, %r4105;
	mov.f32 	%f4138, %f4139;
	@%p742 bra 	$L__BB0_637;
	setp.eq.f32 	%p743, %f467, 0f7F800000;
	@%p743 bra 	$L__BB0_636;
	mov.b32 	%r826, %f465;
	shl.b32 	%r3073, %r826, 8;
	or.b32  	%r827, %r3073, -2147483648;
	mov.b64 	%rd1601, 0;
	mov.b32 	%r4098, 0;
$L__BB0_632:
	.pragma "nounroll";
	mul.wide.u32 	%rd1169, %r4098, 4;
	mov.u64 	%rd1170, __cudart_i2opi_f;
	add.s64 	%rd1171, %rd1170, %rd1169;
	ld.global.nc.u32 	%r3074, [%rd1171];
	mad.wide.u32 	%rd1172, %r3074, %r827, %rd1601;
	shr.u64 	%rd1601, %rd1172, 32;
	add.s64 	%rd1173, %rd33, %rd1169;
	st.local.u32 	[%rd1173], %rd1172;
	add.s32 	%r4098, %r4098, 1;
	setp.ne.s32 	%p744, %r4098, 6;
	@%p744 bra 	$L__BB0_632;
	shr.u32 	%r3075, %r826, 23;
	st.local.u32 	[%rd33+24], %rd1601;
	and.b32  	%r830, %r3075, 31;
	and.b32  	%r3076, %r3075, 224;
	add.s32 	%r3077, %r3076, -128;
	shr.u32 	%r3078, %r3077, 5;
	mul.wide.u32 	%rd1174, %r3078, 4;
	sub.s64 	%rd226, %rd33, %rd1174;
	ld.local.u32 	%r4099, [%rd226+24];
	ld.local.u32 	%r4100, [%rd226+20];
	setp.eq.s32 	%p745, %r830, 0;
	@%p745 bra 	$L__BB0_635;
	shf.l.wrap.b32 	%r4099, %r4100, %r4099, %r830;
	ld.local.u32 	%r3079, [%rd226+16];
	shf.l.wrap.b32 	%r4100, %r3079, %r4100, %r830;
$L__BB0_635:
	shr.u32 	%r3080, %r4099, 30;
	shf.l.wrap.b32 	%r3081, %r4100, %r4099, 2;
	shl.b32 	%r3082, %r4100, 2;
	shr.u32 	%r3083, %r3081, 31;
	add.s32 	%r3084, %r3083, %r3080;
	neg.s32 	%r3085, %r3084;
	setp.lt.s32 	%p746, %r826, 0;
	selp.b32 	%r4101, %r3085, %r3084, %p746;
	xor.b32  	%r3086, %r3081, %r826;
	shr.s32 	%r3087, %r3081, 31;
	xor.b32  	%r3088, %r3087, %r3081;
	xor.b32  	%r3089, %r3087, %r3082;
	cvt.u64.u32 	%rd1175, %r3088;
	shl.b64 	%rd1176, %rd1175, 32;
	cvt.u64.u32 	%rd1177, %r3089;
	or.b64  	%rd1178, %rd1176, %rd1177;
	cvt.rn.f64.s64 	%fd177, %rd1178;
	mul.f64 	%fd178, %fd177, 0d3BF921FB54442D19;
	cvt.rn.f32.f64 	%f3028, %fd178;
	neg.f32 	%f3029, %f3028;
	setp.lt.s32 	%p747, %r3086, 0;
	selp.f32 	%f4138, %f3029, %f3028, %p747;
	bra.uni 	$L__BB0_637;
$L__BB0_636:
	mov.f32 	%f3030, 0f00000000;
	mul.rn.f32 	%f4138, %f465, %f3030;
	mov.b32 	%r4101, 0;
$L__BB0_637:
	add.s32 	%r3091, %r4101, 1;
	mul.rn.f32 	%f3031, %f4138, %f4138;
	and.b32  	%r3092, %r4101, 1;
	setp.eq.b32 	%p749, %r3092, 1;
	selp.f32 	%f3032, %f4138, 0f3F800000, %p749;
	fma.rn.f32 	%f3033, %f3031, %f3032, 0f00000000;
	fma.rn.f32 	%f3034, %f3031, 0f37CBAC00, 0fBAB607ED;
	selp.f32 	%f3035, 0fB94D4153, %f3034, %p749;
	selp.f32 	%f3036, 0f3C0885E4, 0f3D2AAABB, %p749;
	fma.rn.f32 	%f3037, %f3035, %f3031, %f3036;
	selp.f32 	%f3038, 0fBE2AAAA8, 0fBEFFFFFF, %p749;
	fma.rn.f32 	%f3039, %f3037, %f3031, %f3038;
	fma.rn.f32 	%f3040, %f3039, %f3033, %f3032;
	and.b32  	%r3093, %r3091, 2;
	setp.eq.s32 	%p750, %r3093, 0;
	mov.f32 	%f3041, 0f00000000;
	sub.f32 	%f3042, %f3041, %f3040;
	selp.f32 	%f471, %f3040, %f3042, %p750;
	@%p742 bra 	$L__BB0_645;
	setp.eq.f32 	%p751, %f467, 0f7F800000;
	@%p751 bra 	$L__BB0_644;
	mov.b32 	%r839, %f465;
	shl.b32 	%r3095, %r839, 8;
	or.b32  	%r840, %r3095, -2147483648;
	mov.b64 	%rd1602, 0;
	mov.b32 	%r4102, 0;
$L__BB0_640:
	.pragma "nounroll";
	mul.wide.u32 	%rd1180, %r4102, 4;
	mov.u64 	%rd1181, __cudart_i2opi_f;
	add.s64 	%rd1182, %rd1181, %rd1180;
	ld.global.nc.u32 	%r3096, [%rd1182];
	mad.wide.u32 	%rd1183, %r3096, %r840, %rd1602;
	shr.u64 	%rd1602, %rd1183, 32;
	add.s64 	%rd1184, %rd32, %rd1180;
	st.local.u32 	[%rd1184], %rd1183;
	add.s32 	%r4102, %r4102, 1;
	setp.ne.s32 	%p752, %r4102, 6;
	@%p752 bra 	$L__BB0_640;
	shr.u32 	%r3097, %r839, 23;
	st.local.u32 	[%rd32+24], %rd1602;
	and.b32  	%r843, %r3097, 31;
	and.b32  	%r3098, %r3097, 224;
	add.s32 	%r3099, %r3098, -128;
	shr.u32 	%r3100, %r3099, 5;
	mul.wide.u32 	%rd1185, %r3100, 4;
	sub.s64 	%rd229, %rd32, %rd1185;
	ld.local.u32 	%r4103, [%rd229+24];
	ld.local.u32 	%r4104, [%rd229+20];
	setp.eq.s32 	%p753, %r843, 0;
	@%p753 bra 	$L__BB0_643;
	shf.l.wrap.b32 	%r4103, %r4104, %r4103, %r843;
	ld.local.u32 	%r3101, [%rd229+16];
	shf.l.wrap.b32 	%r4104, %r3101, %r4104, %r843;
$L__BB0_643:
	shr.u32 	%r3102, %r4103, 30;
	shf.l.wrap.b32 	%r3103, %r4104, %r4103, 2;
	shl.b32 	%r3104, %r4104, 2;
	shr.u32 	%r3105, %r3103, 31;
	add.s32 	%r3106, %r3105, %r3102;
	neg.s32 	%r3107, %r3106;
	setp.lt.s32 	%p754, %r839, 0;
	selp.b32 	%r4105, %r3107, %r3106, %p754;
	xor.b32  	%r3108, %r3103, %r839;
	shr.s32 	%r3109, %r3103, 31;
	xor.b32  	%r3110, %r3109, %r3103;
	xor.b32  	%r3111, %r3109, %r3104;
	cvt.u64.u32 	%rd1186, %r3110;
	shl.b64 	%rd1187, %rd1186, 32;
	cvt.u64.u32 	%rd1188, %r3111;
	or.b64  	%rd1189, %rd1187, %rd1188;
	cvt.rn.f64.s64 	%fd179, %rd1189;
	mul.f64 	%fd180, %fd179, 0d3BF921FB54442D19;
	cvt.rn.f32.f64 	%f3043, %fd180;
	neg.f32 	%f3044, %f3043;
	setp.lt.s32 	%p755, %r3108, 0;
	selp.f32 	%f4139, %f3044, %f3043, %p755;
	bra.uni 	$L__BB0_645;
$L__BB0_644:
	mov.f32 	%f3045, 0f00000000;
	mul.rn.f32 	%f4139, %f465, %f3045;
	mov.b32 	%r4105, 0;
$L__BB0_645:
	mul.rn.f32 	%f3046, %f4139, %f4139;
	and.b32  	%r3113, %r4105, 1;
	setp.eq.b32 	%p756, %r3113, 1;
	selp.f32 	%f3047, 0f3F800000, %f4139, %p756;
	fma.rn.f32 	%f3048, %f3046, %f3047, 0f00000000;
	fma.rn.f32 	%f3049, %f3046, 0f37CBAC00, 0fBAB607ED;
	selp.f32 	%f3050, %f3049, 0fB94D4153, %p756;
	selp.f32 	%f3051, 0f3D2AAABB, 0f3C0885E4, %p756;
	fma.rn.f32 	%f3052, %f3050, %f3046, %f3051;
	selp.f32 	%f3053, 0fBEFFFFFF, 0fBE2AAAA8, %p756;
	fma.rn.f32 	%f3054, %f3052, %f3046, %f3053;
	fma.rn.f32 	%f3055, %f3054, %f3048, %f3047;
	and.b32  	%r3114, %r4105, 2;
	setp.eq.s32 	%p757, %r3114, 0;
	mov.f32 	%f3056, 0f00000000;
	sub.f32 	%f3057, %f3056, %f3055;
	selp.f32 	%f3058, %f3055, %f3057, %p757;
	mul.f32 	%f3059, %f51, %f3058;
	fma.rn.f32 	%f475, %f50, %f471, %f3059;
	neg.f32 	%f476, %f464;
	mul.f32 	%f3060, %f464, 0fBF22F983;
	cvt.rni.s32.f32 	%r4113, %f3060;
	cvt.rn.f32.s32 	%f3061, %r4113;
	fma.rn.f32 	%f3062, %f3061, 0fBFC90FDA, %f476;
	fma.rn.f32 	%f3063, %f3061, 0fB3A22168, %f3062;
	fma.rn.f32 	%f4141, %f3061, 0fA7C234C5, %f3063;
	abs.f32 	%f478, %f476;
	setp.ltu.f32 	%p758, %f478, 0f47CE4780;
	mov.u32 	%r4109, %r4113;
	mov.f32 	%f4140, %f4141;
	@%p758 bra 	$L__BB0_653;
	setp.eq.f32 	%p759, %f478, 0f7F800000;
	@%p759 bra 	$L__BB0_652;
	mov.b32 	%r853, %f476;
	shl.b32 	%r3116, %r853, 8;
	or.b32  	%r854, %r3116, -2147483648;
	mov.b64 	%rd1603, 0;
	mov.b32 	%r4106, 0;
$L__BB0_648:
	.pragma "nounroll";
	mul.wide.u32 	%rd1191, %r4106, 4;
	mov.u64 	%rd1192, __cudart_i2opi_f;
	add.s64 	%rd1193, %rd1192, %rd1191;
	ld.global.nc.u32 	%r3117, [%rd1193];
	mad.wide.u32 	%rd1194, %r3117, %r854, %rd1603;
	shr.u64 	%rd1603, %rd1194, 32;
	add.s64 	%rd1195, %rd31, %rd1191;
	st.local.u32 	[%rd1195], %rd1194;
	add.s32 	%r4106, %r4106, 1;
	setp.ne.s32 	%p760, %r4106, 6;
	@%p760 bra 	$L__BB0_648;
	shr.u32 	%r3118, %r853, 23;
	st.local.u32 	[%rd31+24], %rd1603;
	and.b32  	%r857, %r3118, 31;
	and.b32  	%r3119, %r3118, 224;
	add.s32 	%r3120, %r3119, -128;
	shr.u32 	%r3121, %r3120, 5;
	mul.wide.u32 	%rd1196, %r3121, 4;
	sub.s64 	%rd232, %rd31, %rd1196;
	ld.local.u32 	%r4107, [%rd232+24];
	ld.local.u32 	%r4108, [%rd232+20];
	setp.eq.s32 	%p761, %r857, 0;
	@%p761 bra 	$L__BB0_651;
	shf.l.wrap.b32 	%r4107, %r4108, %r4107, %r857;
	ld.local.u32 	%r3122, [%rd232+16];
	shf.l.wrap.b32 	%r4108, %r3122, %r4108, %r857;
$L__BB0_651:
	shr.u32 	%r3123, %r4107, 30;
	shf.l.wrap.b32 	%r3124, %r4108, %r4107, 2;
	shl.b32 	%r3125, %r4108, 2;
	shr.u32 	%r3126, %r3124, 31;
	add.s32 	%r3127, %r3126, %r3123;
	neg.s32 	%r3128, %r3127;
	setp.lt.s32 	%p762, %r853, 0;
	selp.b32 	%r4109, %r3128, %r3127, %p762;
	xor.b32  	%r3129, %r3124, %r853;
	shr.s32 	%r3130, %r3124, 31;
	xor.b32  	%r3131, %r3130, %r3124;
	xor.b32  	%r3132, %r3130, %r3125;
	cvt.u64.u32 	%rd1197, %r3131;
	shl.b64 	%rd1198, %rd1197, 32;
	cvt.u64.u32 	%rd1199, %r3132;
	or.b64  	%rd1200, %rd1198, %rd1199;
	cvt.rn.f64.s64 	%fd181, %rd1200;
	mul.f64 	%fd182, %fd181, 0d3BF921FB54442D19;
	cvt.rn.f32.f64 	%f3064, %fd182;
	neg.f32 	%f3065, %f3064;
	setp.lt.s32 	%p763, %r3129, 0;
	selp.f32 	%f4140, %f3065, %f3064, %p763;
	bra.uni 	$L__BB0_653;
$L__BB0_652:
	mov.f32 	%f3066, 0f00000000;
	mul.rn.f32 	%f4140, %f476, %f3066;
	mov.b32 	%r4109, 0;
$L__BB0_653:
	add.s32 	%r3134, %r4109, 1;
	mul.rn.f32 	%f3067, %f4140, %f4140;
	and.b32  	%r3135, %r4109, 1;
	setp.eq.b32 	%p765, %r3135, 1;
	selp.f32 	%f3068, %f4140, 0f3F800000, %p765;
	fma.rn.f32 	%f3069, %f3067, %f3068, 0f00000000;
	fma.rn.f32 	%f3070, %f3067, 0f37CBAC00, 0fBAB607ED;
	selp.f32 	%f3071, 0fB94D4153, %f3070, %p765;
	selp.f32 	%f3072, 0f3C0885E4, 0f3D2AAABB, %p765;
	fma.rn.f32 	%f3073, %f3071, %f3067, %f3072;
	selp.f32 	%f3074, 0fBE2AAAA8, 0fBEFFFFFF, %p765;
	fma.rn.f32 	%f3075, %f3073, %f3067, %f3074;
	fma.rn.f32 	%f3076, %f3075, %f3069, %f3068;
	and.b32  	%r3136, %r3134, 2;
	setp.eq.s32 	%p766, %r3136, 0;
	mov.f32 	%f3077, 0f00000000;
	sub.f32 	%f3078, %f3077, %f3076;
	selp.f32 	%f3079, %f3076, %f3078, %p766;
	mul.f32 	%f482, %f50, %f3079;
	@%p758 bra 	$L__BB0_661;
	setp.eq.f32 	%p767, %f478, 0f7F800000;
	@%p767 bra 	$L__BB0_660;
	mov.b32 	%r866, %f476;
	shl.b32 	%r3138, %r866, 8;
	or.b32  	%r867, %r3138, -2147483648;
	mov.b64 	%rd1604, 0;
	mov.b32 	%r4110, 0;
$L__BB0_656:
	.pragma "nounroll";
	mul.wide.u32 	%rd1202, %r4110, 4;
	mov.u64 	%rd1203, __cudart_i2opi_f;
	add.s64 	%rd1204, %rd1203, %rd1202;
	ld.global.nc.u32 	%r3139, [%rd1204];
	mad.wide.u32 	%rd1205, %r3139, %r867, %rd1604;
	shr.u64 	%rd1604, %rd1205, 32;
	add.s64 	%rd1206, %rd30, %rd1202;
	st.local.u32 	[%rd1206], %rd1205;
	add.s32 	%r4110, %r4110, 1;
	setp.ne.s32 	%p768, %r4110, 6;
	@%p768 bra 	$L__BB0_656;
	shr.u32 	%r3140, %r866, 23;
	st.local.u32 	[%rd30+24], %rd1604;
	and.b32  	%r870, %r3140, 31;
	and.b32  	%r3141, %r3140, 224;
	add.s32 	%r3142, %r3141, -128;
	shr.u32 	%r3143, %r3142, 5;
	mul.wide.u32 	%rd1207, %r3143, 4;
	sub.s64 	%rd235, %rd30, %rd1207;
	ld.local.u32 	%r4111, [%rd235+24];
	ld.local.u32 	%r4112, [%rd235+20];
	setp.eq.s32 	%p769, %r870, 0;
	@%p769 bra 	$L__BB0_659;
	shf.l.wrap.b32 	%r4111, %r4112, %r4111, %r870;
	ld.local.u32 	%r3144, [%rd235+16];
	shf.l.wrap.b32 	%r4112, %r3144, %r4112, %r870;
$L__BB0_659:
	shr.u32 	%r3145, %r4111, 30;
	shf.l.wrap.b32 	%r3146, %r4112, %r4111, 2;
	shl.b32 	%r3147, %r4112, 2;
	shr.u32 	%r3148, %r3146, 31;
	add.s32 	%r3149, %r3148, %r3145;
	neg.s32 	%r3150, %r3149;
	setp.lt.s32 	%p770, %r866, 0;
	selp.b32 	%r4113, %r3150, %r3149, %p770;
	xor.b32  	%r3151, %r3146, %r866;
	shr.s32 	%r3152, %r3146, 31;
	xor.b32  	%r3153, %r3152, %r3146;
	xor.b32  	%r3154, %r3152, %r3147;
	cvt.u64.u32 	%rd1208, %r3153;
	shl.b64 	%rd1209, %rd1208, 32;
	cvt.u64.u32 	%rd1210, %r3154;
	or.b64  	%rd1211, %rd1209, %rd1210;
	cvt.rn.f64.s64 	%fd183, %rd1211;
	mul.f64 	%fd184, %fd183, 0d3BF921FB54442D19;
	cvt.rn.f32.f64 	%f3080, %fd184;
	neg.f32 	%f3081, %f3080;
	setp.lt.s32 	%p771, %r3151, 0;
	selp.f32 	%f4141, %f3081, %f3080, %p771;
	bra.uni 	$L__BB0_661;
$L__BB0_660:
	mov.f32 	%f3082, 0f00000000;
	mul.rn.f32 	%f4141, %f476, %f3082;
	mov.b32 	%r4113, 0;
$L__BB0_661:
	mul.rn.f32 	%f3083, %f4141, %f4141;
	and.b32  	%r3156, %r4113, 1;
	setp.eq.b32 	%p772, %r3156, 1;
	selp.f32 	%f3084, 0f3F800000, %f4141, %p772;
	fma.rn.f32 	%f3085, %f3083, %f3084, 0f00000000;
	fma.rn.f32 	%f3086, %f3083, 0f37CBAC00, 0fBAB607ED;
	selp.f32 	%f3087, %f3086, 0fB94D4153, %p772;
	selp.f32 	%f3088, 0f3D2AAABB, 0f3C0885E4, %p772;
	fma.rn.f32 	%f3089, %f3087, %f3083, %f3088;
	selp.f32 	%f3090, 0fBEFFFFFF, 0fBE2AAAA8, %p772;
	fma.rn.f32 	%f3091, %f3089, %f3083, %f3090;
	fma.rn.f32 	%f3092, %f3091, %f3085, %f3084;
	and.b32  	%r3157, %r4113, 2;
	setp.eq.s32 	%p773, %r3157, 0;
	mov.f32 	%f3093, 0f00000000;
	sub.f32 	%f3094, %f3093, %f3092;
	selp.f32 	%f3095, %f3092, %f3094, %p773;
	fma.rn.f32 	%f3096, %f51, %f3095, %f482;
	setp.lt.f32 	%p774, %f475, %f3096;
	selp.f32 	%f486, %f456, %f464, %p774;
	cvt.f64.f32 	%fd5, %f486;
	setp.lt.f64 	%p775, %fd5, 0dC00921FB54442D18;
	@%p775 bra 	$L__BB0_663;
	setp.gt.f64 	%p776, %fd5, 0d400921FB54442D18;
	add.f64 	%fd185, %fd5, 0dC01921FB54442D18;
	cvt.rn.f32.f64 	%f3097, %fd185;
	selp.f32 	%f4142, %f3097, %f486, %p776;
	bra.uni 	$L__BB0_664;
$L__BB0_663:
	add.f64 	%fd186, %fd5, 0d401921FB54442D18;
	cvt.rn.f32.f64 	%f4142, %fd186;
$L__BB0_664:
	abs.f32 	%f3098, %f411;
	abs.f32 	%f3099, %f412;
	setp.gt.f32 	%p777, %f3099, %f3098;
	selp.f32 	%f3100, %f3099, %f3098, %p777;
	selp.f32 	%f3101, %f3098, %f3099, %p777;
	div.rn.f32 	%f3102, %f3101, %f3100;
	mul.f32 	%f3103, %f3102, %f3102;
	fma.rn.f32 	%f3104, %f3103, 0f3B33710B, 0fBC807748;
	fma.rn.f32 	%f3105, %f3104, %f3103, 0f3D2CDAB2;
	fma.rn.f32 	%f3106, %f3105, %f3103, 0fBD992D10;
	fma.rn.f32 	%f3107, %f3106, %f3103, 0f3DD9EA6C;
	fma.rn.f32 	%f3108, %f3107, %f3103, 0fBE117CB1;
	fma.rn.f32 	%f3109, %f3108, %f3103, 0f3E4CBCE0;
	fma.rn.f32 	%f3110, %f3109, %f3103, 0fBEAAAA7D;
	mul.f32 	%f3111, %f3103, %f3110;
	fma.rn.f32 	%f3112, %f3111, %f3102, %f3102;
	neg.f32 	%f3113, %f3112;
	fma.rn.f32 	%f3114, 0f3F6EE581, 0f3FD774EB, %f3113;
	selp.f32 	%f3115, %f3114, %f3112, %p777;
	selp.f32 	%f3116, 0f3F6EE581, 0f3FEEE581, %p777;
	selp.f32 	%f3117, %f3112, %f3113, %p777;
	mov.b32 	%r3158, %f411;
	fma.rn.f32 	%f3118, %f3116, 0f3FD774EB, %f3117;
	setp.lt.s32 	%p778, %r3158, 0;
	selp.f32 	%f3119, %f3118, %f3115, %p778;
	add.f32 	%f3120, %f3098, %f3099;
	setp.eq.f32 	%p779, %f3100, 0f00000000;
	selp.f32 	%f3121, 0f40490FDB, 0f00000000, %p778;
	setp.eq.f32 	%p780, %f3098, %f3099;
	selp.f32 	%f3122, 0f4016CBE4, 0f3F490FDB, %p778;
	selp.f32 	%f3123, %f3122, %f3119, %p780;
	selp.f32 	%f3124, %f3121, %f3123, %p779;
	abs.f32 	%f3125, %f3120;
	setp.nan.f32 	%p781, %f3125, %f3125;
	copysign.f32 	%f3126, %f412, %f3124;
	selp.f32 	%f490, %f3120, %f3126, %p781;
	mul.f32 	%f3127, %f490, 0f3F22F983;
	cvt.rni.s32.f32 	%r4137, %f3127;
	cvt.rn.f32.s32 	%f3128, %r4137;
	fma.rn.f32 	%f3129, %f3128, 0fBFC90FDA, %f490;
	fma.rn.f32 	%f3130, %f3128, 0fB3A22168, %f3129;
	fma.rn.f32 	%f4150, %f3128, 0fA7C234C5, %f3130;
	abs.f32 	%f492, %f490;
	setp.ltu.f32 	%p782, %f492, 0f47CE4780;
	mov.u32 	%r4117, %r4137;
	mov.f32 	%f4143, %f4150;
	@%p782 bra 	$L__BB0_672;
	setp.eq.f32 	%p783, %f492, 0f7F800000;
	@%p783 bra 	$L__BB0_671;
	mov.b32 	%r880, %f490;
	shl.b32 	%r3160, %r880, 8;
	or.b32  	%r881, %r3160, -2147483648;
	mov.b64 	%rd1605, 0;
	mov.b32 	%r4114, 0;
$L__BB0_667:
	.pragma "nounroll";
	mul.wide.u32 	%rd1213, %r4114, 4;
	mov.u64 	%rd1214, __cudart_i2opi_f;
	add.s64 	%rd1215, %rd1214, %rd1213;
	ld.global.nc.u32 	%r3161, [%rd1215];
	mad.wide.u32 	%rd1216, %r3161, %r881, %rd1605;
	shr.u64 	%rd1605, %rd1216, 32;
	add.s64 	%rd1217, %rd29, %rd1213;
	st.local.u32 	[%rd1217], %rd1216;
	add.s32 	%r4114, %r4114, 1;
	setp.ne.s32 	%p784, %r4114, 6;
	@%p784 bra 	$L__BB0_667;
	shr.u32 	%r3162, %r880, 23;
	st.local.u32 	[%rd29+24], %rd1605;
	and.b32  	%r884, %r3162, 31;
	and.b32  	%r3163, %r3162, 224;
	add.s32 	%r3164, %r3163, -128;
	shr.u32 	%r3165, %r3164, 5;
	mul.wide.u32 	%rd1218, %r3165, 4;
	sub.s64 	%rd238, %rd29, %rd1218;
	ld.local.u32 	%r4115, [%rd238+24];
	ld.local.u32 	%r4116, [%rd238+20];
	setp.eq.s32 	%p785, %r884, 0;
	@%p785 bra 	$L__BB0_670;
	shf.l.wrap.b32 	%r4115, %r4116, %r4115, %r884;
	ld.local.u32 	%r3166, [%rd238+16];
	shf.l.wrap.b32 	%r4116, %r3166, %r4116, %r884;
$L__BB0_670:
	shr.u32 	%r3167, %r4115, 30;
	shf.l.wrap.b32 	%r3168, %r4116, %r4115, 2;
	shl.b32 	%r3169, %r4116, 2;
	shr.u32 	%r3170, %r3168, 31;
	add.s32 	%r3171, %r3170, %r3167;
	neg.s32 	%r3172, %r3171;
	setp.lt.s32 	%p786, %r880, 0;
	selp.b32 	%r4117, %r3172, %r3171, %p786;
	xor.b32  	%r3173, %r3168, %r880;
	shr.s32 	%r3174, %r3168, 31;
	xor.b32  	%r3175, %r3174, %r3168;
	xor.b32  	%r3176, %r3174, %r3169;
	cvt.u64.u32 	%rd1219, %r3175;
	shl.b64 	%rd1220, %rd1219, 32;
	cvt.u64.u32 	%rd1221, %r3176;
	or.b64  	%rd1222, %rd1220, %rd1221;
	cvt.rn.f64.s64 	%fd187, %rd1222;
	mul.f64 	%fd188, %fd187, 0d3BF921FB54442D19;
	cvt.rn.f32.f64 	%f3131, %fd188;
	neg.f32 	%f3132, %f3131;
	setp.lt.s32 	%p787, %r3173, 0;
	selp.f32 	%f4143, %f3132, %f3131, %p787;
	bra.uni 	$L__BB0_672;
$L__BB0_671:
	mov.f32 	%f3133, 0f00000000;
	mul.rn.f32 	%f4143, %f490, %f3133;
	mov.b32 	%r4117, 0;
$L__BB0_672:
	add.s32 	%r3178, %r4117, 1;
	mul.rn.f32 	%f3134, %f4143, %f4143;
	and.b32  	%r3179, %r4117, 1;
	setp.eq.b32 	%p789, %r3179, 1;
	selp.f32 	%f3135, %f4143, 0f3F800000, %p789;
	fma.rn.f32 	%f3136, %f3134, %f3135, 0f00000000;
	fma.rn.f32 	%f3137, %f3134, 0f37CBAC00, 0fBAB607ED;
	selp.f32 	%f3138, 0fB94D4153, %f3137, %p789;
	selp.f32 	%f3139, 0f3C0885E4, 0f3D2AAABB, %p789;
	fma.rn.f32 	%f3140, %f3138, %f3134, %f3139;
	selp.f32 	%f3141, 0fBE2AAAA8, 0fBEFFFFFF, %p789;
	fma.rn.f32 	%f3142, %f3140, %f3134, %f3141;
	fma.rn.f32 	%f3143, %f3142, %f3136, %f3135;
	and.b32  	%r3180, %r3178, 2;
	setp.eq.s32 	%p790, %r3180, 0;
	mov.f32 	%f3144, 0f00000000;
	sub.f32 	%f3145, %f3144, %f3143;
	selp.f32 	%f496, %f3143, %f3145, %p790;
	mov.u32 	%r4121, %r4137;
	mov.f32 	%f4144, %f4150;
	@%p782 bra 	$L__BB0_680;
	setp.eq.f32 	%p791, %f492, 0f7F800000;
	@%p791 bra 	$L__BB0_679;
	mov.b32 	%r893, %f490;
	shl.b32 	%r3182, %r893, 8;
	or.b32  	%r894, %r3182, -2147483648;
	mov.b64 	%rd1606, 0;
	mov.b32 	%r4118, 0;
$L__BB0_675:
	.pragma "nounroll";
	mul.wide.u32 	%rd1224, %r4118, 4;
	mov.u64 	%rd1225, __cudart_i2opi_f;
	add.s64 	%rd1226, %rd1225, %rd1224;
	ld.global.nc.u32 	%r3183, [%rd1226];
	mad.wide.u32 	%rd1227, %r3183, %r894, %rd1606;
	shr.u64 	%rd1606, %rd1227, 32;
	add.s64 	%rd1228, %rd28, %rd1224;
	st.local.u32 	[%rd1228], %rd1227;
	add.s32 	%r4118, %r4118, 1;
	setp.ne.s32 	%p792, %r4118, 6;
	@%p792 bra 	$L__BB0_675;
	shr.u32 	%r3184, %r893, 23;
	st.local.u32 	[%rd28+24], %rd1606;
	and.b32  	%r897, %r3184, 31;
	and.b32  	%r3185, %r3184, 224;
	add.s32 	%r3186, %r3185, -128;
	shr.u32 	%r3187, %r3186, 5;
	mul.wide.u32 	%rd1229, %r3187, 4;
	sub.s64 	%rd241, %rd28, %rd1229;
	ld.local.u32 	%r4119, [%rd241+24];
	ld.local.u32 	%r4120, [%rd241+20];
	setp.eq.s32 	%p793, %r897, 0;
	@%p793 bra 	$L__BB0_678;
	shf.l.wrap.b32 	%r4119, %r4120, %r4119, %r897;
	ld.local.u32 	%r3188, [%rd241+16];
	shf.l.wrap.b32 	%r4120, %r3188, %r4120, %r897;
$L__BB0_678:
	shr.u32 	%r3189, %r4119, 30;
	shf.l.wrap.b32 	%r3190, %r4120, %r4119, 2;
	shl.b32 	%r3191, %r4120, 2;
	shr.u32 	%r3192, %r3190, 31;
	add.s32 	%r3193, %r3192, %r3189;
	neg.s32 	%r3194, %r3193;
	setp.lt.s32 	%p794, %r893, 0;
	selp.b32 	%r4121, %r3194, %r3193, %p794;
	xor.b32  	%r3195, %r3190, %r893;
	shr.s32 	%r3196, %r3190, 31;
	xor.b32  	%r3197, %r3196, %r3190;
	xor.b32  	%r3198, %r3196, %r3191;
	cvt.u64.u32 	%rd1230, %r3197;
	shl.b64 	%rd1231, %rd1230, 32;
	cvt.u64.u32 	%rd1232, %r3198;
	or.b64  	%rd1233, %rd1231, %rd1232;
	cvt.rn.f64.s64 	%fd189, %rd1233;
	mul.f64 	%fd190, %fd189, 0d3BF921FB54442D19;
	cvt.rn.f32.f64 	%f3146, %fd190;
	neg.f32 	%f3147, %f3146;
	setp.lt.s32 	%p795, %r3195, 0;
	selp.f32 	%f4144, %f3147, %f3146, %p795;
	bra.uni 	$L__BB0_680;
$L__BB0_679:
	mov.f32 	%f3148, 0f00000000;
	mul.rn.f32 	%f4144, %f490, %f3148;
	mov.b32 	%r4121, 0;
$L__BB0_680:
	mul.rn.f32 	%f3149, %f4144, %f4144;
	and.b32  	%r3200, %r4121, 1;
	setp.eq.b32 	%p797, %r3200, 1;
	selp.f32 	%f3150, 0f3F800000, %f4144, %p797;
	fma.rn.f32 	%f3151, %f3149, %f3150, 0f00000000;
	fma.rn.f32 	%f3152, %f3149, 0f37CBAC00, 0fBAB607ED;
	selp.f32 	%f3153, %f3152, 0fB94D4153, %p797;
	selp.f32 	%f3154, 0f3D2AAABB, 0f3C0885E4, %p797;
	fma.rn.f32 	%f3155, %f3153, %f3149, %f3154;
	selp.f32 	%f3156, 0fBEFFFFFF, 0fBE2AAAA8, %p797;
	fma.rn.f32 	%f3157, %f3155, %f3149, %f3156;
	fma.rn.f32 	%f3158, %f3157, %f3151, %f3150;
	and.b32  	%r3201, %r4121, 2;
	setp.eq.s32 	%p798, %r3201, 0;
	mov.f32 	%f3159, 0f00000000;
	sub.f32 	%f3160, %f3159, %f3158;
	selp.f32 	%f3161, %f3158, %f3160, %p798;
	mul.f32 	%f3162, %f46, %f3161;
	fma.rn.f32 	%f500, %f45, %f496, %f3162;
	mov.u32 	%r4125, %r4137;
	mov.f32 	%f4145, %f4150;
	@%p782 bra 	$L__BB0_688;
	setp.eq.f32 	%p799, %f492, 0f7F800000;
	@%p799 bra 	$L__BB0_687;
	mov.b32 	%r906, %f490;
	shl.b32 	%r3203, %r906, 8;
	or.b32  	%r907, %r3203, -2147483648;
	mov.b64 	%rd1607, 0;
	mov.b32 	%r4122, 0;
$L__BB0_683:
	.pragma "nounroll";
	mul.wide.u32 	%rd1235, %r4122, 4;
	mov.u64 	%rd1236, __cudart_i2opi_f;
	add.s64 	%rd1237, %rd1236, %rd1235;
	ld.global.nc.u32 	%r3204, [%rd1237];
	mad.wide.u32 	%rd1238, %r3204, %r907, %rd1607;
	shr.u64 	%rd1607, %rd1238, 32;
	add.s64 	%rd1239, %rd27, %rd1235;
	st.local.u32 	[%rd1239], %rd1238;
	add.s32 	%r4122, %r4122, 1;
	setp.ne.s32 	%p800, %r4122, 6;
	@%p800 bra 	$L__BB0_683;
	shr.u32 	%r3205, %r906, 23;
	st.local.u32 	[%rd27+24], %rd1607;
	and.b32  	%r910, %r3205, 31;
	and.b32  	%r3206, %r3205, 224;
	add.s32 	%r3207, %r3206, -128;
	shr.u32 	%r3208, %r3207, 5;
	mul.wide.u32 	%rd1240, %r3208, 4;
	sub.s64 	%rd244, %rd27, %rd1240;
	ld.local.u32 	%r4123, [%rd244+24];
	ld.local.u32 	%r4124, [%rd244+20];
	setp.eq.s32 	%p801, %r910, 0;
	@%p801 bra 	$L__BB0_686;
	shf.l.wrap.b32 	%r4123, %r4124, %r4123, %r910;
	ld.local.u32 	%r3209, [%rd244+16];
	shf.l.wrap.b32 	%r4124, %r3209, %r4124, %r910;
$L__BB0_686:
	shr.u32 	%r3210, %r4123, 30;
	shf.l.wrap.b32 	%r3211, %r4124, %r4123, 2;
	shl.b32 	%r3212, %r4124, 2;
	shr.u32 	%r3213, %r3211, 31;
	add.s32 	%r3214, %r3213, %r3210;
	neg.s32 	%r3215, %r3214;
	setp.lt.s32 	%p802, %r906, 0;
	selp.b32 	%r4125, %r3215, %r3214, %p802;
	xor.b32  	%r3216, %r3211, %r906;
	shr.s32 	%r3217, %r3211, 31;
	xor.b32  	%r3218, %r3217, %r3211;
	xor.b32  	%r3219, %r3217, %r3212;
	cvt.u64.u32 	%rd1241, %r3218;
	shl.b64 	%rd1242, %rd1241, 32;
	cvt.u64.u32 	%rd1243, %r3219;
	or.b64  	%rd1244, %rd1242, %rd1243;
	cvt.rn.f64.s64 	%fd191, %rd1244;
	mul.f64 	%fd192, %fd191, 0d3BF921FB54442D19;
	cvt.rn.f32.f64 	%f3163, %fd192;
	neg.f32 	%f3164, %f3163;
	setp.lt.s32 	%p803, %r3216, 0;
	selp.f32 	%f4145, %f3164, %f3163, %p803;
	bra.uni 	$L__BB0_688;
$L__BB0_687:
	mov.f32 	%f3165, 0f00000000;
	mul.rn.f32 	%f4145, %f490, %f3165;
	mov.b32 	%r4125, 0;
$L__BB0_688:
	add.s32 	%r3221, %r4125, 1;
	mul.rn.f32 	%f3167, %f4145, %f4145;
	and.b32  	%r3222, %r4125, 1;
	setp.eq.b32 	%p804, %r3222, 1;
	selp.f32 	%f3168, %f4145, 0f3F800000, %p804;
	fma.rn.f32 	%f3169, %f3167, %f3168, 0f00000000;
	fma.rn.f32 	%f3170, %f3167, 0f37CBAC00, 0fBAB607ED;
	selp.f32 	%f3171, 0fB94D4153, %f3170, %p804;
	selp.f32 	%f3172, 0f3C0885E4, 0f3D2AAABB, %p804;
	fma.rn.f32 	%f3173, %f3171, %f3167, %f3172;
	selp.f32 	%f3174, 0fBE2AAAA8, 0fBEFFFFFF, %p804;
	fma.rn.f32 	%f3175, %f3173, %f3167, %f3174;
	fma.rn.f32 	%f3176, %f3175, %f3169, %f3168;
	and.b32  	%r3223, %r3221, 2;
	setp.eq.s32 	%p805, %r3223, 0;
	mov.f32 	%f3177, 0f00000000;
	sub.f32 	%f3178, %f3177, %f3176;
	selp.f32 	%f3179, %f3176, %f3178, %p805;
	mul.f32 	%f3180, %f500, %f3179;
	sub.f32 	%f504, %f45, %f3180;
	abs.f32 	%f505, %f504;
	setp.eq.f32 	%p806, %f504, 0f3F800000;
	mov.f32 	%f4146, 0f3F800000;
	@%p806 bra 	$L__BB0_693;
	setp.nan.f32 	%p807, %f505, %f505;
	@%p807 bra 	$L__BB0_692;
	setp.lt.f32 	%p808, %f505, 0f00800000;
	mul.f32 	%f3181, %f505, 0f4B800000;
	selp.f32 	%f3182, %f3181, %f505, %p808;
	mov.b32 	%r3224, %f3182;
	add.s32 	%r3225, %r3224, -1060439283;
	and.b32  	%r3226, %r3225, -8388608;
	sub.s32 	%r3227, %r3224, %r3226;
	mov.b32 	%f3183, %r3227;
	cvt.rn.f32.s32 	%f3184, %r3226;
	selp.f32 	%f3185, 0fC1C00000, 0f00000000, %p808;
	fma.rn.f32 	%f3186, %f3184, 0f34000000, %f3185;
	add.f32 	%f3187, %f3183, 0fBF800000;
	add.f32 	%f3188, %f3183, 0f3F800000;
	rcp.approx.ftz.f32 	%f3189, %f3188;
	add.f32 	%f3190, %f3187, %f3187;
	mul.f32 	%f3191, %f3190, %f3189;
	mul.f32 	%f3192, %f3191, %f3191;
	neg.f32 	%f3193, %f3191;
	sub.f32 	%f3194, %f3187, %f3191;
	add.f32 	%f3195, %f3194, %f3194;
	fma.rn.f32 	%f3196, %f3193, %f3187, %f3195;
	mul.rn.f32 	%f3197, %f3189, %f3196;
	fma.rn.f32 	%f3198, %f3192, 0f3A2C32E4, 0f3B52E7DB;
	fma.rn.f32 	%f3199, %f3198, %f3192, 0f3C93BB73;
	fma.rn.f32 	%f3200, %f3199, %f3192, 0f3DF6384F;
	mul.rn.f32 	%f3201, %f3200, %f3192;
	fma.rn.f32 	%f3202, %f3191, 0f3FB8AA3B, %f3186;
	mul.f32 	%f3203, %f3201, 0f40400000;
	sub.f32 	%f3204, %f3186, %f3202;
	fma.rn.f32 	%f3205, %f3191, 0f3FB8AA3B, %f3204;
	fma.rn.f32 	%f3206, %f3197, 0f3FB8AA3B, %f3205;
	fma.rn.f32 	%f3207, %f3191, 0f32A55E34, %f3206;
	fma.rn.f32 	%f3208, %f3203, %f3197, %f3207;
	fma.rn.f32 	%f3209, %f3201, %f3191, %f3208;
	add.rn.f32 	%f3210, %f3202, %f3209;
	mov.f32 	%f3211, 0f40000000;
	mul.rn.f32 	%f3212, %f3210, %f3211;
	cvt.rni.f32.f32 	%f3213, %f3212;
	sub.f32 	%f3214, %f3212, %f3213;
	neg.f32 	%f3215, %f3212;
	fma.rn.f32 	%f3216, %f3210, 0f40000000, %f3215;
	neg.f32 	%f3217, %f3202;
	add.rn.f32 	%f3218, %f3210, %f3217;
	neg.f32 	%f3219, %f3218;
	add.rn.f32 	%f3220, %f3209, %f3219;
	fma.rn.f32 	%f3221, %f3220, 0f40000000, %f3216;
	add.f32 	%f3222, %f3214, %f3221;
	setp.gt.f32 	%p809, %f3213, 0f00000000;
	selp.b32 	%r3228, 0, -2097152000, %p809;
	setp.neu.f32 	%p810, %f504, 0f00000000;
	setp.neu.f32 	%p811, %f505, 0f7F800000;
	setp.lt.f32 	%p812, %f3212, 0f00000000;
	selp.f32 	%f3223, 0f00000000, 0f7F800000, %p812;
	abs.f32 	%f3224, %f3212;
	setp.gt.f32 	%p813, %f3224, 0f43180000;
	cvt.rzi.s32.f32 	%r3229, %f3213;
	shl.b32 	%r3230, %r3229, 23;
	sub.s32 	%r3231, %r3230, %r3228;
	mov.b32 	%f3225, %r3231;
	add.s32 	%r3232, %r3228, 2130706432;
	mov.b32 	%f3226, %r3232;
	fma.rn.f32 	%f3227, %f3222, 0f391FCB8E, 0f3AAF85ED;
	fma.rn.f32 	%f3228, %f3227, %f3222, 0f3C1D9856;
	fma.rn.f32 	%f3229, %f3228, %f3222, 0f3D6357BB;
	fma.rn.f32 	%f3230, %f3229, %f3222, 0f3E75FDEC;
	fma.rn.f32 	%f3231, %f3230, %f3222, 0f3F317218;
	fma.rn.f32 	%f3232, %f3231, %f3222, 0f3F800000;
	mul.f32 	%f3233, %f3232, %f3226;
	mul.f32 	%f3234, %f3233, %f3225;
	selp.f32 	%f4146, %f3223, %f3234, %p813;
	and.pred  	%p814, %p810, %p811;
	@%p814 bra 	$L__BB0_693;
	add.f32 	%f3235, %f504, %f504;
	mov.b32 	%r3233, %f3235;
	and.b32  	%r3234, %r3233, 2147483647;
	mov.b32 	%f4146, %r3234;
	bra.uni 	$L__BB0_693;
$L__BB0_692:
	mov.f32 	%f3236, 0f40000000;
	add.rn.f32 	%f4146, %f504, %f3236;
$L__BB0_693:
	mov.u32 	%r4129, %r4137;
	mov.f32 	%f4147, %f4150;
	@%p782 bra 	$L__BB0_701;
	setp.eq.f32 	%p816, %f492, 0f7F800000;
	@%p816 bra 	$L__BB0_700;
	mov.b32 	%r919, %f490;
	shl.b32 	%r3236, %r919, 8;
	or.b32  	%r920, %r3236, -2147483648;
	mov.b64 	%rd1608, 0;
	mov.b32 	%r4126, 0;
$L__BB0_696:
	.pragma "nounroll";
	mul.wide.u32 	%rd1246, %r4126, 4;
	mov.u64 	%rd1247, __cudart_i2opi_f;
	add.s64 	%rd1248, %rd1247, %rd1246;
	ld.global.nc.u32 	%r3237, [%rd1248];
	mad.wide.u32 	%rd1249, %r3237, %r920, %rd1608;
	shr.u64 	%rd1608, %rd1249, 32;
	add.s64 	%rd1250, %rd26, %rd1246;
	st.local.u32 	[%rd1250], %rd1249;
	add.s32 	%r4126, %r4126, 1;
	setp.ne.s32 	%p817, %r4126, 6;
	@%p817 bra 	$L__BB0_696;
	shr.u32 	%r3238, %r919, 23;
	st.local.u32 	[%rd26+24], %rd1608;
	and.b32  	%r923, %r3238, 31;
	and.b32  	%r3239, %r3238, 224;
	add.s32 	%r3240, %r3239, -128;
	shr.u32 	%r3241, %r3240, 5;
	mul.wide.u32 	%rd1251, %r3241, 4;
	sub.s64 	%rd247, %rd26, %rd1251;
	ld.local.u32 	%r4127, [%rd247+24];
	ld.local.u32 	%r4128, [%rd247+20];
	setp.eq.s32 	%p818, %r923, 0;
	@%p818 bra 	$L__BB0_699;
	shf.l.wrap.b32 	%r4127, %r4128, %r4127, %r923;
	ld.local.u32 	%r3242, [%rd247+16];
	shf.l.wrap.b32 	%r4128, %r3242, %r4128, %r923;
$L__BB0_699:
	shr.u32 	%r3243, %r4127, 30;
	shf.l.wrap.b32 	%r3244, %r4128, %r4127, 2;
	shl.b32 	%r3245, %r4128, 2;
	shr.u32 	%r3246, %r3244, 31;
	add.s32 	%r3247, %r3246, %r3243;
	neg.s32 	%r3248, %r3247;
	setp.lt.s32 	%p819, %r919, 0;
	selp.b32 	%r4129, %r3248, %r3247, %p819;
	xor.b32  	%r3249, %r3244, %r919;
	shr.s32 	%r3250, %r3244, 31;
	xor.b32  	%r3251, %r3250, %r3244;
	xor.b32  	%r3252, %r3250, %r3245;
	cvt.u64.u32 	%rd1252, %r3251;
	shl.b64 	%rd1253, %rd1252, 32;
	cvt.u64.u32 	%rd1254, %r3252;
	or.b64  	%rd1255, %rd1253, %rd1254;
	cvt.rn.f64.s64 	%fd193, %rd1255;
	mul.f64 	%fd194, %fd193, 0d3BF921FB54442D19;
	cvt.rn.f32.f64 	%f3237, %fd194;
	neg.f32 	%f3238, %f3237;
	setp.lt.s32 	%p820, %r3249, 0;
	selp.f32 	%f4147, %f3238, %f3237, %p820;
	bra.uni 	$L__BB0_701;
$L__BB0_700:
	mov.f32 	%f3239, 0f00000000;
	mul.rn.f32 	%f4147, %f490, %f3239;
	mov.b32 	%r4129, 0;
$L__BB0_701:
	mul.rn.f32 	%f3241, %f4147, %f4147;
	and.b32  	%r3254, %r4129, 1;
	setp.eq.b32 	%p821, %r3254, 1;
	selp.f32 	%f3242, 0f3F800000, %f4147, %p821;
	fma.rn.f32 	%f3243, %f3241, %f3242, 0f00000000;
	fma.rn.f32 	%f3244, %f3241, 0f37CBAC00, 0fBAB607ED;
	selp.f32 	%f3245, %f3244, 0fB94D4153, %p821;
	selp.f32 	%f3246, 0f3D2AAABB, 0f3C0885E4, %p821;
	fma.rn.f32 	%f3247, %f3245, %f3241, %f3246;
	selp.f32 	%f3248, 0fBEFFFFFF, 0fBE2AAAA8, %p821;
	fma.rn.f32 	%f3249, %f3247, %f3241, %f3248;
	fma.rn.f32 	%f3250, %f3249, %f3243, %f3242;
	and.b32  	%r3255, %r4129, 2;
	setp.eq.s32 	%p822, %r3255, 0;
	mov.f32 	%f3251, 0f00000000;
	sub.f32 	%f3252, %f3251, %f3250;
	selp.f32 	%f3253, %f3250, %f3252, %p822;
	mul.f32 	%f3254, %f500, %f3253;
	sub.f32 	%f513, %f46, %f3254;
	abs.f32 	%f514, %f513;
	setp.eq.f32 	%p823, %f513, 0f3F800000;
	mov.f32 	%f4148, 0f3F800000;
	@%p823 bra 	$L__BB0_706;
	setp.nan.f32 	%p824, %f514, %f514;
	@%p824 bra 	$L__BB0_705;
	setp.lt.f32 	%p825, %f514, 0f00800000;
	mul.f32 	%f3255, %f514, 0f4B800000;
	selp.f32 	%f3256, %f3255, %f514, %p825;
	mov.b32 	%r3256, %f3256;
	add.s32 	%r3257, %r3256, -1060439283;
	and.b32  	%r3258, %r3257, -8388608;
	sub.s32 	%r3259, %r3256, %r3258;
	mov.b32 	%f3257, %r3259;
	cvt.rn.f32.s32 	%f3258, %r3258;
	selp.f32 	%f3259, 0fC1C00000, 0f00000000, %p825;
	fma.rn.f32 	%f3260, %f3258, 0f34000000, %f3259;
	add.f32 	%f3261, %f3257, 0fBF800000;
	add.f32 	%f3262, %f3257, 0f3F800000;
	rcp.approx.ftz.f32 	%f3263, %f3262;
	add.f32 	%f3264, %f3261, %f3261;
	mul.f32 	%f3265, %f3264, %f3263;
	mul.f32 	%f3266, %f3265, %f3265;
	neg.f32 	%f3267, %f3265;
	sub.f32 	%f3268, %f3261, %f3265;
	add.f32 	%f3269, %f3268, %f3268;
	fma.rn.f32 	%f3270, %f3267, %f3261, %f3269;
	mul.rn.f32 	%f3271, %f3263, %f3270;
	fma.rn.f32 	%f3272, %f3266, 0f3A2C32E4, 0f3B52E7DB;
	fma.rn.f32 	%f3273, %f3272, %f3266, 0f3C93BB73;
	fma.rn.f32 	%f3274, %f3273, %f3266, 0f3DF6384F;
	mul.rn.f32 	%f3275, %f3274, %f3266;
	fma.rn.f32 	%f3276, %f3265, 0f3FB8AA3B, %f3260;
	mul.f32 	%f3277, %f3275, 0f40400000;
	sub.f32 	%f3278, %f3260, %f3276;
	fma.rn.f32 	%f3279, %f3265, 0f3FB8AA3B, %f3278;
	fma.rn.f32 	%f3280, %f3271, 0f3FB8AA3B, %f3279;
	fma.rn.f32 	%f3281, %f3265, 0f32A55E34, %f3280;
	fma.rn.f32 	%f3282, %f3277, %f3271, %f3281;
	fma.rn.f32 	%f3283, %f3275, %f3265, %f3282;
	add.rn.f32 	%f3284, %f3276, %f3283;
	mov.f32 	%f3285, 0f40000000;
	mul.rn.f32 	%f3286, %f3284, %f3285;
	cvt.rni.f32.f32 	%f3287, %f3286;
	sub.f32 	%f3288, %f3286, %f3287;
	neg.f32 	%f3289, %f3286;
	fma.rn.f32 	%f3290, %f3284, 0f40000000, %f3289;
	neg.f32 	%f3291, %f3276;
	add.rn.f32 	%f3292, %f3284, %f3291;
	neg.f32 	%f3293, %f3292;
	add.rn.f32 	%f3294, %f3283, %f3293;
	fma.rn.f32 	%f3295, %f3294, 0f40000000, %f3290;
	add.f32 	%f3296, %f3288, %f3295;
	setp.gt.f32 	%p826, %f3287, 0f00000000;
	selp.b32 	%r3260, 0, -2097152000, %p826;
	setp.neu.f32 	%p827, %f513, 0f00000000;
	setp.neu.f32 	%p828, %f514, 0f7F800000;
	setp.lt.f32 	%p829, %f3286, 0f00000000;
	selp.f32 	%f3297, 0f00000000, 0f7F800000, %p829;
	abs.f32 	%f3298, %f3286;
	setp.gt.f32 	%p830, %f3298, 0f43180000;
	cvt.rzi.s32.f32 	%r3261, %f3287;
	shl.b32 	%r3262, %r3261, 23;
	sub.s32 	%r3263, %r3262, %r3260;
	mov.b32 	%f3299, %r3263;
	add.s32 	%r3264, %r3260, 2130706432;
	mov.b32 	%f3300, %r3264;
	fma.rn.f32 	%f3301, %f3296, 0f391FCB8E, 0f3AAF85ED;
	fma.rn.f32 	%f3302, %f3301, %f3296, 0f3C1D9856;
	fma.rn.f32 	%f3303, %f3302, %f3296, 0f3D6357BB;
	fma.rn.f32 	%f3304, %f3303, %f3296, 0f3E75FDEC;
	fma.rn.f32 	%f3305, %f3304, %f3296, 0f3F317218;
	fma.rn.f32 	%f3306, %f3305, %f3296, 0f3F800000;
	mul.f32 	%f3307, %f3306, %f3300;
	mul.f32 	%f3308, %f3307, %f3299;
	selp.f32 	%f4148, %f3297, %f3308, %p830;
	and.pred  	%p831, %p827, %p828;
	@%p831 bra 	$L__BB0_706;
	add.f32 	%f3309, %f513, %f513;
	mov.b32 	%r3265, %f3309;
	and.b32  	%r3266, %r3265, 2147483647;
	mov.b32 	%f4148, %r3266;
	bra.uni 	$L__BB0_706;
$L__BB0_705:
	mov.f32 	%f3310, 0f40000000;
	add.rn.f32 	%f4148, %f513, %f3310;
$L__BB0_706:
	add.f32 	%f3311, %f4146, %f4148;
	mul.f32 	%f3312, %f47, %f47;
	setp.ltu.f32 	%p832, %f3311, %f3312;
	@%p832 bra 	$L__BB0_724;
	mov.u32 	%r4133, %r4137;
	mov.f32 	%f4149, %f4150;
	@%p782 bra 	$L__BB0_715;
	setp.eq.f32 	%p834, %f492, 0f7F800000;
	@%p834 bra 	$L__BB0_714;
	mov.b32 	%r932, %f490;
	shl.b32 	%r3268, %r932, 8;
	or.b32  	%r933, %r3268, -2147483648;
	mov.b64 	%rd1609, 0;
	mov.b32 	%r4130, 0;
$L__BB0_710:
	.pragma "nounroll";
	mul.wide.u32 	%rd1257, %r4130, 4;
	mov.u64 	%rd1258, __cudart_i2opi_f;
	add.s64 	%rd1259, %rd1258, %rd1257;
	ld.global.nc.u32 	%r3269, [%rd1259];
	mad.wide.u32 	%rd1260, %r3269, %r933, %rd1609;
	shr.u64 	%rd1609, %rd1260, 32;
	add.s64 	%rd1261, %rd25, %rd1257;
	st.local.u32 	[%rd1261], %rd1260;
	add.s32 	%r4130, %r4130, 1;
	setp.ne.s32 	%p835, %r4130, 6;
	@%p835 bra 	$L__BB0_710;
	shr.u32 	%r3270, %r932, 23;
	st.local.u32 	[%rd25+24], %rd1609;
	and.b32  	%r936, %r3270, 31;
	and.b32  	%r3271, %r3270, 224;
	add.s32 	%r3272, %r3271, -128;
	shr.u32 	%r3273, %r3272, 5;
	mul.wide.u32 	%rd1262, %r3273, 4;
	sub.s64 	%rd250, %rd25, %rd1262;
	ld.local.u32 	%r4131, [%rd250+24];
	ld.local.u32 	%r4132, [%rd250+20];
	setp.eq.s32 	%p836, %r936, 0;
	@%p836 bra 	$L__BB0_713;
	shf.l.wrap.b32 	%r4131, %r4132, %r4131, %r936;
	ld.local.u32 	%r3274, [%rd250+16];
	shf.l.wrap.b32 	%r4132, %r3274, %r4132, %r936;
$L__BB0_713:
	shr.u32 	%r3275, %r4131, 30;
	shf.l.wrap.b32 	%r3276, %r4132, %r4131, 2;
	shl.b32 	%r3277, %r4132, 2;
	shr.u32 	%r3278, %r3276, 31;
	add.s32 	%r3279, %r3278, %r3275;
	neg.s32 	%r3280, %r3279;
	setp.lt.s32 	%p837, %r932, 0;
	selp.b32 	%r4133, %r3280, %r3279, %p837;
	xor.b32  	%r3281, %r3276, %r932;
	shr.s32 	%r3282, %r3276, 31;
	xor.b32  	%r3283, %r3282, %r3276;
	xor.b32  	%r3284, %r3282, %r3277;
	cvt.u64.u32 	%rd1263, %r3283;
	shl.b64 	%rd1264, %rd1263, 32;
	cvt.u64.u32 	%rd1265, %r3284;
	or.b64  	%rd1266, %rd1264, %rd1265;
	cvt.rn.f64.s64 	%fd195, %rd1266;
	mul.f64 	%fd196, %fd195, 0d3BF921FB54442D19;
	cvt.rn.f32.f64 	%f3313, %fd196;
	neg.f32 	%f3314, %f3313;
	setp.lt.s32 	%p838, %r3281, 0;
	selp.f32 	%f4149, %f3314, %f3313, %p838;
	bra.uni 	$L__BB0_715;
$L__BB0_714:
	mov.f32 	%f3315, 0f00000000;
	mul.rn.f32 	%f4149, %f490, %f3315;
	mov.b32 	%r4133, 0;
$L__BB0_715:
	mul.rn.f32 	%f3316, %f4149, %f4149;
	and.b32  	%r3286, %r4133, 1;
	setp.eq.b32 	%p840, %r3286, 1;
	selp.f32 	%f3317, 0f3F800000, %f4149, %p840;
	fma.rn.f32 	%f3318, %f3316, %f3317, 0f00000000;
	fma.rn.f32 	%f3319, %f3316, 0f37CBAC00, 0fBAB607ED;
	selp.f32 	%f3320, %f3319, 0fB94D4153, %p840;
	selp.f32 	%f3321, 0f3D2AAABB, 0f3C0885E4, %p840;
	fma.rn.f32 	%f3322, %f3320, %f3316, %f3321;
	selp.f32 	%f3323, 0fBEFFFFFF, 0fBE2AAAA8, %p840;
	fma.rn.f32 	%f3324, %f3322, %f3316, %f3323;
	fma.rn.f32 	%f3325, %f3324, %f3318, %f3317;
	and.b32  	%r3287, %r4133, 2;
	setp.eq.s32 	%p841, %r3287, 0;
	mov.f32 	%f3326, 0f00000000;
	sub.f32 	%f3327, %f3326, %f3325;
	selp.f32 	%f3328, %f3325, %f3327, %p841;
	mul.f32 	%f522, %f500, %f3328;
	@%p782 bra 	$L__BB0_723;
	setp.eq.f32 	%p842, %f492, 0f7F800000;
	@%p842 bra 	$L__BB0_722;
	mov.b32 	%r945, %f490;
	shl.b32 	%r3289, %r945, 8;
	or.b32  	%r946, %r3289, -2147483648;
	mov.b64 	%rd1610, 0;
	mov.b32 	%r4134, 0;
$L__BB0_718:
	.pragma "nounroll";
	mul.wide.u32 	%rd1268, %r4134, 4;
	mov.u64 	%rd1269, __cudart_i2opi_f;
	add.s64 	%rd1270, %rd1269, %rd1268;
	ld.global.nc.u32 	%r3290, [%rd1270];
	mad.wide.u32 	%rd1271, %r3290, %r946, %rd1610;
	shr.u64 	%rd1610, %rd1271, 32;
	add.s64 	%rd1272, %rd24, %rd1268;
	st.local.u32 	[%rd1272], %rd1271;
	add.s32 	%r4134, %r4134, 1;
	setp.ne.s32 	%p843, %r4134, 6;
	@%p843 bra 	$L__BB0_718;
	shr.u32 	%r3291, %r945, 23;
	st.local.u32 	[%rd24+24], %rd1610;
	and.b32  	%r949, %r3291, 31;
	and.b32  	%r3292, %r3291, 224;
	add.s32 	%r3293, %r3292, -128;
	shr.u32 	%r3294, %r3293, 5;
	mul.wide.u32 	%rd1273, %r3294, 4;
	sub.s64 	%rd253, %rd24, %rd1273;
	ld.local.u32 	%r4135, [%rd253+24];
	ld.local.u32 	%r4136, [%rd253+20];
	setp.eq.s32 	%p844, %r949, 0;
	@%p844 bra 	$L__BB0_721;
	shf.l.wrap.b32 	%r4135, %r4136, %r4135, %r949;
	ld.local.u32 	%r3295, [%rd253+16];
	shf.l.wrap.b32 	%r4136, %r3295, %r4136, %r949;
$L__BB0_721:
	shr.u32 	%r3296, %r4135, 30;
	shf.l.wrap.b32 	%r3297, %r4136, %r4135, 2;
	shl.b32 	%r3298, %r4136, 2;
	shr.u32 	%r3299, %r3297, 31;
	add.s32 	%r3300, %r3299, %r3296;
	neg.s32 	%r3301, %r3300;
	setp.lt.s32 	%p845, %r945, 0;
	selp.b32 	%r4137, %r3301, %r3300, %p845;
	xor.b32  	%r3302, %r3297, %r945;
	shr.s32 	%r3303, %r3297, 31;
	xor.b32  	%r3304, %r3303, %r3297;
	xor.b32  	%r3305, %r3303, %r3298;
	cvt.u64.u32 	%rd1274, %r3304;
	shl.b64 	%rd1275, %rd1274, 32;
	cvt.u64.u32 	%rd1276, %r3305;
	or.b64  	%rd1277, %rd1275, %rd1276;
	cvt.rn.f64.s64 	%fd197, %rd1277;
	mul.f64 	%fd198, %fd197, 0d3BF921FB54442D19;
	cvt.rn.f32.f64 	%f3329, %fd198;
	neg.f32 	%f3330, %f3329;
	setp.lt.s32 	%p846, %r3302, 0;
	selp.f32 	%f4150, %f3330, %f3329, %p846;
	bra.uni 	$L__BB0_723;
$L__BB0_722:
	mov.f32 	%f3331, 0f00000000;
	mul.rn.f32 	%f4150, %f490, %f3331;
	mov.b32 	%r4137, 0;
$L__BB0_723:
	sub.f32 	%f3332, %f522, %f46;
	add.s32 	%r3307, %r4137, 1;
	mul.rn.f32 	%f3333, %f4150, %f4150;
	and.b32  	%r3308, %r4137, 1;
	setp.eq.b32 	%p847, %r3308, 1;
	selp.f32 	%f3334, %f4150, 0f3F800000, %p847;
	fma.rn.f32 	%f3335, %f3333, %f3334, 0f00000000;
	fma.rn.f32 	%f3336, %f3333, 0f37CBAC00, 0fBAB607ED;
	selp.f32 	%f3337, 0fB94D4153, %f3336, %p847;
	selp.f32 	%f3338, 0f3C0885E4, 0f3D2AAABB, %p847;
	fma.rn.f32 	%f3339, %f3337, %f3333, %f3338;
	selp.f32 	%f3340, 0fBE2AAAA8, 0fBEFFFFFF, %p847;
	fma.rn.f32 	%f3341, %f3339, %f3333, %f3340;
	fma.rn.f32 	%f3342, %f3341, %f3335, %f3334;
	and.b32  	%r3309, %r3307, 2;
	setp.eq.s32 	%p848, %r3309, 0;
	mov.f32 	%f3343, 0f00000000;
	sub.f32 	%f3344, %f3343, %f3342;
	selp.f32 	%f3345, %f3342, %f3344, %p848;
	mul.f32 	%f3346, %f500, %f3345;
	sub.f32 	%f3347, %f3346, %f45;
	abs.f32 	%f3348, %f3347;
	abs.f32 	%f3349, %f3332;
	setp.gt.f32 	%p849, %f3349, %f3348;
	selp.f32 	%f3350, %f3349, %f3348, %p849;
	selp.f32 	%f3351, %f3348, %f3349, %p849;
	div.rn.f32 	%f3352, %f3351, %f3350;
	mul.f32 	%f3353, %f3352, %f3352;
	fma.rn.f32 	%f3354, %f3353, 0f3B33710B, 0fBC807748;
	fma.rn.f32 	%f3355, %f3354, %f3353, 0f3D2CDAB2;
	fma.rn.f32 	%f3356, %f3355, %f3353, 0fBD992D10;
	fma.rn.f32 	%f3357, %f3356, %f3353, 0f3DD9EA6C;
	fma.rn.f32 	%f3358, %f3357, %f3353, 0fBE117CB1;
	fma.rn.f32 	%f3359, %f3358, %f3353, 0f3E4CBCE0;
	fma.rn.f32 	%f3360, %f3359, %f3353, 0fBEAAAA7D;
	mul.f32 	%f3361, %f3353, %f3360;
	fma.rn.f32 	%f3362, %f3361, %f3352, %f3352;
	neg.f32 	%f3363, %f3362;
	fma.rn.f32 	%f3364, 0f3F6EE581, 0f3FD774EB, %f3363;
	selp.f32 	%f3365, %f3364, %f3362, %p849;
	selp.f32 	%f3366, 0f3F6EE581, 0f3FEEE581, %p849;
	selp.f32 	%f3367, %f3362, %f3363, %p849;
	mov.b32 	%r3310, %f3347;
	fma.rn.f32 	%f3368, %f3366, 0f3FD774EB, %f3367;
	setp.lt.s32 	%p850, %r3310, 0;
	selp.f32 	%f3369, %f3368, %f3365, %p850;
	add.f32 	%f3370, %f3349, %f3348;
	setp.eq.f32 	%p851, %f3350, 0f00000000;
	selp.f32 	%f3371, 0f40490FDB, 0f00000000, %p850;
	setp.eq.f32 	%p852, %f3348, %f3349;
	selp.f32 	%f3372, 0f4016CBE4, 0f3F490FDB, %p850;
	selp.f32 	%f3373, %f3372, %f3369, %p852;
	selp.f32 	%f3374, %f3371, %f3373, %p851;
	abs.f32 	%f3375, %f3370;
	setp.nan.f32 	%p853, %f3375, %f3375;
	copysign.f32 	%f3376, %f3332, %f3374;
	selp.f32 	%f3377, %f3370, %f3376, %p853;
	neg.f32 	%f4159, %f3377;
	bra.uni 	$L__BB0_791;
$L__BB0_724:
	mov.u32 	%r4141, %r4137;
	mov.f32 	%f4151, %f4150;
	@%p782 bra 	$L__BB0_732;
	setp.eq.f32 	%p855, %f492, 0f7F800000;
	@%p855 bra 	$L__BB0_731;
	mov.b32 	%r958, %f490;
	shl.b32 	%r3312, %r958, 8;
	or.b32  	%r959, %r3312, -2147483648;
	mov.b64 	%rd1611, 0;
	mov.b32 	%r4138, 0;
$L__BB0_727:
	.pragma "nounroll";
	mul.wide.u32 	%rd1279, %r4138, 4;
	mov.u64 	%rd1280, __cudart_i2opi_f;
	add.s64 	%rd1281, %rd1280, %rd1279;
	ld.global.nc.u32 	%r3313, [%rd1281];
	mad.wide.u32 	%rd1282, %r3313, %r959, %rd1611;
	shr.u64 	%rd1611, %rd1282, 32;
	add.s64 	%rd1283, %rd23, %rd1279;
	st.local.u32 	[%rd1283], %rd1282;
	add.s32 	%r4138, %r4138, 1;
	setp.ne.s32 	%p856, %r4138, 6;
	@%p856 bra 	$L__BB0_727;
	shr.u32 	%r3314, %r958, 23;
	st.local.u32 	[%rd23+24], %rd1611;
	and.b32  	%r962, %r3314, 31;
	and.b32  	%r3315, %r3314, 224;
	add.s32 	%r3316, %r3315, -128;
	shr.u32 	%r3317, %r3316, 5;
	mul.wide.u32 	%rd1284, %r3317, 4;
	sub.s64 	%rd256, %rd23, %rd1284;
	ld.local.u32 	%r4139, [%rd256+24];
	ld.local.u32 	%r4140, [%rd256+20];
	setp.eq.s32 	%p857, %r962, 0;
	@%p857 bra 	$L__BB0_730;
	shf.l.wrap.b32 	%r4139, %r4140, %r4139, %r962;
	ld.local.u32 	%r3318, [%rd256+16];
	shf.l.wrap.b32 	%r4140, %r3318, %r4140, %r962;
$L__BB0_730:
	shr.u32 	%r3319, %r4139, 30;
	shf.l.wrap.b32 	%r3320, %r4140, %r4139, 2;
	shl.b32 	%r3321, %r4140, 2;
	shr.u32 	%r3322, %r3320, 31;
	add.s32 	%r3323, %r3322, %r3319;
	neg.s32 	%r3324, %r3323;
	setp.lt.s32 	%p858, %r958, 0;
	selp.b32 	%r4141, %r3324, %r3323, %p858;
	xor.b32  	%r3325, %r3320, %r958;
	shr.s32 	%r3326, %r3320, 31;
	xor.b32  	%r3327, %r3326, %r3320;
	xor.b32  	%r3328, %r3326, %r3321;
	cvt.u64.u32 	%rd1285, %r3327;
	shl.b64 	%rd1286, %rd1285, 32;
	cvt.u64.u32 	%rd1287, %r3328;
	or.b64  	%rd1288, %rd1286, %rd1287;
	cvt.rn.f64.s64 	%fd199, %rd1288;
	mul.f64 	%fd200, %fd199, 0d3BF921FB54442D19;
	cvt.rn.f32.f64 	%f3378, %fd200;
	neg.f32 	%f3379, %f3378;
	setp.lt.s32 	%p859, %r3325, 0;
	selp.f32 	%f4151, %f3379, %f3378, %p859;
	bra.uni 	$L__BB0_732;
$L__BB0_731:
	mov.f32 	%f3380, 0f00000000;
	mul.rn.f32 	%f4151, %f490, %f3380;
	mov.b32 	%r4141, 0;
$L__BB0_732:
	add.s32 	%r3330, %r4141, 1;
	mul.rn.f32 	%f3381, %f4151, %f4151;
	and.b32  	%r3331, %r4141, 1;
	setp.eq.b32 	%p861, %r3331, 1;
	selp.f32 	%f3382, %f4151, 0f3F800000, %p861;
	fma.rn.f32 	%f3383, %f3381, %f3382, 0f00000000;
	fma.rn.f32 	%f3384, %f3381, 0f37CBAC00, 0fBAB607ED;
	selp.f32 	%f3385, 0fB94D4153, %f3384, %p861;
	selp.f32 	%f3386, 0f3C0885E4, 0f3D2AAABB, %p861;
	fma.rn.f32 	%f3387, %f3385, %f3381, %f3386;
	selp.f32 	%f3388, 0fBE2AAAA8, 0fBEFFFFFF, %p861;
	fma.rn.f32 	%f3389, %f3387, %f3381, %f3388;
	fma.rn.f32 	%f3390, %f3389, %f3383, %f3382;
	and.b32  	%r3332, %r3330, 2;
	setp.eq.s32 	%p862, %r3332, 0;
	mov.f32 	%f3391, 0f00000000;
	sub.f32 	%f3392, %f3391, %f3390;
	selp.f32 	%f530, %f3390, %f3392, %p862;
	mov.u32 	%r4145, %r4137;
	mov.f32 	%f4152, %f4150;
	@%p782 bra 	$L__BB0_740;
	setp.eq.f32 	%p863, %f492, 0f7F800000;
	@%p863 bra 	$L__BB0_739;
	mov.b32 	%r971, %f490;
	shl.b32 	%r3334, %r971, 8;
	or.b32  	%r972, %r3334, -2147483648;
	mov.b64 	%rd1612, 0;
	mov.b32 	%r4142, 0;
$L__BB0_735:
	.pragma "nounroll";
	mul.wide.u32 	%rd1290, %r4142, 4;
	mov.u64 	%rd1291, __cudart_i2opi_f;
	add.s64 	%rd1292, %rd1291, %rd1290;
	ld.global.nc.u32 	%r3335, [%rd1292];
	mad.wide.u32 	%rd1293, %r3335, %r972, %rd1612;
	shr.u64 	%rd1612, %rd1293, 32;
	add.s64 	%rd1294, %rd22, %rd1290;
	st.local.u32 	[%rd1294], %rd1293;
	add.s32 	%r4142, %r4142, 1;
	setp.ne.s32 	%p864, %r4142, 6;
	@%p864 bra 	$L__BB0_735;
	shr.u32 	%r3336, %r971, 23;
	st.local.u32 	[%rd22+24], %rd1612;
	and.b32  	%r975, %r3336, 31;
	and.b32  	%r3337, %r3336, 224;
	add.s32 	%r3338, %r3337, -128;
	shr.u32 	%r3339, %r3338, 5;
	mul.wide.u32 	%rd1295, %r3339, 4;
	sub.s64 	%rd259, %rd22, %rd1295;
	ld.local.u32 	%r4143, [%rd259+24];
	ld.local.u32 	%r4144, [%rd259+20];
	setp.eq.s32 	%p865, %r975, 0;
	@%p865 bra 	$L__BB0_738;
	shf.l.wrap.b32 	%r4143, %r4144, %r4143, %r975;
	ld.local.u32 	%r3340, [%rd259+16];
	shf.l.wrap.b32 	%r4144, %r3340, %r4144, %r975;
$L__BB0_738:
	shr.u32 	%r3341, %r4143, 30;
	shf.l.wrap.b32 	%r3342, %r4144, %r4143, 2;
	shl.b32 	%r3343, %r4144, 2;
	shr.u32 	%r3344, %r3342, 31;
	add.s32 	%r3345, %r3344, %r3341;
	neg.s32 	%r3346, %r3345;
	setp.lt.s32 	%p866, %r971, 0;
	selp.b32 	%r4145, %r3346, %r3345, %p866;
	xor.b32  	%r3347, %r3342, %r971;
	shr.s32 	%r3348, %r3342, 31;
	xor.b32  	%r3349, %r3348, %r3342;
	xor.b32  	%r3350, %r3348, %r3343;
	cvt.u64.u32 	%rd1296, %r3349;
	shl.b64 	%rd1297, %rd1296, 32;
	cvt.u64.u32 	%rd1298, %r3350;
	or.b64  	%rd1299, %rd1297, %rd1298;
	cvt.rn.f64.s64 	%fd201, %rd1299;
	mul.f64 	%fd202, %fd201, 0d3BF921FB54442D19;
	cvt.rn.f32.f64 	%f3393, %fd202;
	neg.f32 	%f3394, %f3393;
	setp.lt.s32 	%p867, %r3347, 0;
	selp.f32 	%f4152, %f3394, %f3393, %p867;
	bra.uni 	$L__BB0_740;
$L__BB0_739:
	mov.f32 	%f3395, 0f00000000;
	mul.rn.f32 	%f4152, %f490, %f3395;
	mov.b32 	%r4145, 0;
$L__BB0_740:
	mul.rn.f32 	%f3396, %f4152, %f4152;
	and.b32  	%r3352, %r4145, 1;
	setp.eq.b32 	%p869, %r3352, 1;
	selp.f32 	%f3397, 0f3F800000, %f4152, %p869;
	fma.rn.f32 	%f3398, %f3396, %f3397, 0f00000000;
	fma.rn.f32 	%f3399, %f3396, 0f37CBAC00, 0fBAB607ED;
	selp.f32 	%f3400, %f3399, 0fB94D4153, %p869;
	selp.f32 	%f3401, 0f3D2AAABB, 0f3C0885E4, %p869;
	fma.rn.f32 	%f3402, %f3400, %f3396, %f3401;
	selp.f32 	%f3403, 0fBEFFFFFF, 0fBE2AAAA8, %p869;
	fma.rn.f32 	%f3404, %f3402, %f3396, %f3403;
	fma.rn.f32 	%f3405, %f3404, %f3398, %f3397;
	and.b32  	%r3353, %r4145, 2;
	setp.eq.s32 	%p870, %r3353, 0;
	mov.f32 	%f3406, 0f00000000;
	sub.f32 	%f3407, %f3406, %f3405;
	selp.f32 	%f3408, %f3405, %f3407, %p870;
	mul.f32 	%f3409, %f45, %f3408;
	mul.f32 	%f3410, %f46, %f530;
	sub.f32 	%f3411, %f3410, %f3409;
	div.rn.f32 	%f3412, %f3411, %f47;
	abs.f32 	%f3413, %f3412;
	fma.rn.f32 	%f3414, %f3413, 0fBF000000, 0f3F000000;
	rsqrt.approx.ftz.f32 	%f3415, %f3414;
	mul.f32 	%f3416, %f3415, %f3414;
	mul.f32 	%f3417, %f3415, 0fBF000000;
	fma.rn.f32 	%f3418, %f3416, %f3417, 0f3F000000;
	fma.rn.f32 	%f3419, %f3416, %f3418, %f3416;
	setp.eq.f32 	%p871, %f3413, 0f3F800000;
	selp.f32 	%f3420, 0f00000000, %f3419, %p871;
	setp.gt.f32 	%p872, %f3413, 0f3F0F5C29;
	selp.f32 	%f3421, %f3420, %f3413, %p872;
	mul.f32 	%f3422, %f3421, %f3421;
	fma.rn.f32 	%f3423, %f3422, 0f3D4DD2F7, 0f3C99CA97;
	fma.rn.f32 	%f3424, %f3423, %f3422, 0f3D3F90E8;
	fma.rn.f32 	%f3425, %f3424, %f3422, 0f3D993CCF;
	fma.rn.f32 	%f3426, %f3425, %f3422, 0f3E2AAC04;
	mul.f32 	%f3427, %f3422, %f3426;
	fma.rn.f32 	%f3428, %f3427, %f3421, %f3421;
	mul.f32 	%f3429, %f3428, 0fC0000000;
	fma.rn.f32 	%f3430, 0f3F6EE581, 0f3FD774EB, %f3429;
	selp.f32 	%f3431, %f3430, %f3428, %p872;
	setp.num.f32 	%p873, %f3431, %f3431;
	copysign.f32 	%f3432, %f3412, %f3431;
	selp.f32 	%f3433, %f3432, %f3431, %p873;
	sub.f32 	%f534, %f3433, %f490;
	mov.u32 	%r4149, %r4137;
	mov.f32 	%f4153, %f4150;
	@%p782 bra 	$L__BB0_748;
	setp.eq.f32 	%p874, %f492, 0f7F800000;
	@%p874 bra 	$L__BB0_747;
	mov.b32 	%r984, %f490;
	shl.b32 	%r3355, %r984, 8;
	or.b32  	%r985, %r3355, -2147483648;
	mov.b64 	%rd1613, 0;
	mov.b32 	%r4146, 0;
$L__BB0_743:
	.pragma "nounroll";
	mul.wide.u32 	%rd1301, %r4146, 4;
	mov.u64 	%rd1302, __cudart_i2opi_f;
	add.s64 	%rd1303, %rd1302, %rd1301;
	ld.global.nc.u32 	%r3356, [%rd1303];
	mad.wide.u32 	%rd1304, %r3356, %r985, %rd1613;
	shr.u64 	%rd1613, %rd1304, 32;
	add.s64 	%rd1305, %rd21, %rd1301;
	st.local.u32 	[%rd1305], %rd1304;
	add.s32 	%r4146, %r4146, 1;
	setp.ne.s32 	%p875, %r4146, 6;
	@%p875 bra 	$L__BB0_743;
	shr.u32 	%r3357, %r984, 23;
	st.local.u32 	[%rd21+24], %rd1613;
	and.b32  	%r988, %r3357, 31;
	and.b32  	%r3358, %r3357, 224;
	add.s32 	%r3359, %r3358, -128;
	shr.u32 	%r3360, %r3359, 5;
	mul.wide.u32 	%rd1306, %r3360, 4;
	sub.s64 	%rd262, %rd21, %rd1306;
	ld.local.u32 	%r4147, [%rd262+24];
	ld.local.u32 	%r4148, [%rd262+20];
	setp.eq.s32 	%p876, %r988, 0;
	@%p876 bra 	$L__BB0_746;
	shf.l.wrap.b32 	%r4147, %r4148, %r4147, %r988;
	ld.local.u32 	%r3361, [%rd262+16];
	shf.l.wrap.b32 	%r4148, %r3361, %r4148, %r988;
$L__BB0_746:
	shr.u32 	%r3362, %r4147, 30;
	shf.l.wrap.b32 	%r3363, %r4148, %r4147, 2;
	shl.b32 	%r3364, %r4148, 2;
	shr.u32 	%r3365, %r3363, 31;
	add.s32 	%r3366, %r3365, %r3362;
	neg.s32 	%r3367, %r3366;
	setp.lt.s32 	%p877, %r984, 0;
	selp.b32 	%r4149, %r3367, %r3366, %p877;
	xor.b32  	%r3368, %r3363, %r984;
	shr.s32 	%r3369, %r3363, 31;
	xor.b32  	%r3370, %r3369, %r3363;
	xor.b32  	%r3371, %r3369, %r3364;
	cvt.u64.u32 	%rd1307, %r3370;
	shl.b64 	%rd1308, %rd1307, 32;
	cvt.u64.u32 	%rd1309, %r3371;
	or.b64  	%rd1310, %rd1308, %rd1309;
	cvt.rn.f64.s64 	%fd203, %rd1310;
	mul.f64 	%fd204, %fd203, 0d3BF921FB54442D19;
	cvt.rn.f32.f64 	%f3434, %fd204;
	neg.f32 	%f3435, %f3434;
	setp.lt.s32 	%p878, %r3368, 0;
	selp.f32 	%f4153, %f3435, %f3434, %p878;
	bra.uni 	$L__BB0_748;
$L__BB0_747:
	mov.f32 	%f3436, 0f00000000;
	mul.rn.f32 	%f4153, %f490, %f3436;
	mov.b32 	%r4149, 0;
$L__BB0_748:
	add.s32 	%r3373, %r4149, 1;
	mul.rn.f32 	%f3437, %f4153, %f4153;
	and.b32  	%r3374, %r4149, 1;
	setp.eq.b32 	%p880, %r3374, 1;
	selp.f32 	%f3438, %f4153, 0f3F800000, %p880;
	fma.rn.f32 	%f3439, %f3437, %f3438, 0f00000000;
	fma.rn.f32 	%f3440, %f3437, 0f37CBAC00, 0fBAB607ED;
	selp.f32 	%f3441, 0fB94D4153, %f3440, %p880;
	selp.f32 	%f3442, 0f3C0885E4, 0f3D2AAABB, %p880;
	fma.rn.f32 	%f3443, %f3441, %f3437, %f3442;
	selp.f32 	%f3444, 0fBE2AAAA8, 0fBEFFFFFF, %p880;
	fma.rn.f32 	%f3445, %f3443, %f3437, %f3444;
	fma.rn.f32 	%f3446, %f3445, %f3439, %f3438;
	and.b32  	%r3375, %r3373, 2;
	setp.eq.s32 	%p881, %r3375, 0;
	mov.f32 	%f3447, 0f00000000;
	sub.f32 	%f3448, %f3447, %f3446;
	selp.f32 	%f538, %f3446, %f3448, %p881;
	@%p782 bra 	$L__BB0_756;
	setp.eq.f32 	%p882, %f492, 0f7F800000;
	@%p882 bra 	$L__BB0_755;
	mov.b32 	%r997, %f490;
	shl.b32 	%r3377, %r997, 8;
	or.b32  	%r998, %r3377, -2147483648;
	mov.b64 	%rd1614, 0;
	mov.b32 	%r4150, 0;
$L__BB0_751:
	.pragma "nounroll";
	mul.wide.u32 	%rd1312, %r4150, 4;
	mov.u64 	%rd1313, __cudart_i2opi_f;
	add.s64 	%rd1314, %rd1313, %rd1312;
	ld.global.nc.u32 	%r3378, [%rd1314];
	mad.wide.u32 	%rd1315, %r3378, %r998, %rd1614;
	shr.u64 	%rd1614, %rd1315, 32;
	add.s64 	%rd1316, %rd20, %rd1312;
	st.local.u32 	[%rd1316], %rd1315;
	add.s32 	%r4150, %r4150, 1;
	setp.ne.s32 	%p883, %r4150, 6;
	@%p883 bra 	$L__BB0_751;
	shr.u32 	%r3379, %r997, 23;
	st.local.u32 	[%rd20+24], %rd1614;
	and.b32  	%r1001, %r3379, 31;
	and.b32  	%r3380, %r3379, 224;
	add.s32 	%r3381, %r3380, -128;
	shr.u32 	%r3382, %r3381, 5;
	mul.wide.u32 	%rd1317, %r3382, 4;
	sub.s64 	%rd265, %rd20, %rd1317;
	ld.local.u32 	%r4151, [%rd265+24];
	ld.local.u32 	%r4152, [%rd265+20];
	setp.eq.s32 	%p884, %r1001, 0;
	@%p884 bra 	$L__BB0_754;
	shf.l.wrap.b32 	%r4151, %r4152, %r4151, %r1001;
	ld.local.u32 	%r3383, [%rd265+16];
	shf.l.wrap.b32 	%r4152, %r3383, %r4152, %r1001;
$L__BB0_754:
	shr.u32 	%r3384, %r4151, 30;
	shf.l.wrap.b32 	%r3385, %r4152, %r4151, 2;
	shl.b32 	%r3386, %r4152, 2;
	shr.u32 	%r3387, %r3385, 31;
	add.s32 	%r3388, %r3387, %r3384;
	neg.s32 	%r3389, %r3388;
	setp.lt.s32 	%p885, %r997, 0;
	selp.b32 	%r4137, %r3389, %r3388, %p885;
	xor.b32  	%r3390, %r3385, %r997;
	shr.s32 	%r3391, %r3385, 31;
	xor.b32  	%r3392, %r3391, %r3385;
	xor.b32  	%r3393, %r3391, %r3386;
	cvt.u64.u32 	%rd1318, %r3392;
	shl.b64 	%rd1319, %rd1318, 32;
	cvt.u64.u32 	%rd1320, %r3393;
	or.b64  	%rd1321, %rd1319, %rd1320;
	cvt.rn.f64.s64 	%fd205, %rd1321;
	mul.f64 	%fd206, %fd205, 0d3BF921FB54442D19;
	cvt.rn.f32.f64 	%f3449, %fd206;
	neg.f32 	%f3450, %f3449;
	setp.lt.s32 	%p886, %r3390, 0;
	selp.f32 	%f4150, %f3450, %f3449, %p886;
	bra.uni 	$L__BB0_756;
$L__BB0_755:
	mov.f32 	%f3451, 0f00000000;
	mul.rn.f32 	%f4150, %f490, %f3451;
	mov.b32 	%r4137, 0;
$L__BB0_756:
	mul.rn.f32 	%f3452, %f4150, %f4150;
	and.b32  	%r3395, %r4137, 1;
	setp.eq.b32 	%p887, %r3395, 1;
	selp.f32 	%f3453, 0f3F800000, %f4150, %p887;
	fma.rn.f32 	%f3454, %f3452, %f3453, 0f00000000;
	fma.rn.f32 	%f3455, %f3452, 0f37CBAC00, 0fBAB607ED;
	selp.f32 	%f3456, %f3455, 0fB94D4153, %p887;
	selp.f32 	%f3457, 0f3D2AAABB, 0f3C0885E4, %p887;
	fma.rn.f32 	%f3458, %f3456, %f3452, %f3457;
	selp.f32 	%f3459, 0fBEFFFFFF, 0fBE2AAAA8, %p887;
	fma.rn.f32 	%f3460, %f3458, %f3452, %f3459;
	fma.rn.f32 	%f3461, %f3460, %f3454, %f3453;
	and.b32  	%r3396, %r4137, 2;
	setp.eq.s32 	%p888, %r3396, 0;
	mov.f32 	%f3462, 0f00000000;
	sub.f32 	%f3463, %f3462, %f3461;
	selp.f32 	%f3464, %f3461, %f3463, %p888;
	mul.f32 	%f3465, %f45, %f3464;
	mul.f32 	%f3466, %f46, %f538;
	sub.f32 	%f3467, %f3466, %f3465;
	div.rn.f32 	%f3468, %f3467, %f47;
	abs.f32 	%f3469, %f3468;
	fma.rn.f32 	%f3470, %f3469, 0fBF000000, 0f3F000000;
	rsqrt.approx.ftz.f32 	%f3471, %f3470;
	mul.f32 	%f3472, %f3471, %f3470;
	mul.f32 	%f3473, %f3471, 0fBF000000;
	fma.rn.f32 	%f3474, %f3472, %f3473, 0f3F000000;
	fma.rn.f32 	%f3475, %f3472, %f3474, %f3472;
	setp.eq.f32 	%p889, %f3469, 0f3F800000;
	selp.f32 	%f3476, 0f00000000, %f3475, %p889;
	setp.gt.f32 	%p890, %f3469, 0f3F0F5C29;
	selp.f32 	%f3477, %f3476, %f3469, %p890;
	mul.f32 	%f3478, %f3477, %f3477;
	fma.rn.f32 	%f3479, %f3478, 0f3D4DD2F7, 0f3C99CA97;
	fma.rn.f32 	%f3480, %f3479, %f3478, 0f3D3F90E8;
	fma.rn.f32 	%f3481, %f3480, %f3478, 0f3D993CCF;
	fma.rn.f32 	%f3482, %f3481, %f3478, 0f3E2AAC04;
	mul.f32 	%f3483, %f3478, %f3482;
	fma.rn.f32 	%f3484, %f3483, %f3477, %f3477;
	mul.f32 	%f3485, %f3484, 0fC0000000;
	fma.rn.f32 	%f3486, 0f3F6EE581, 0f3FD774EB, %f3485;
	selp.f32 	%f3487, %f3486, %f3484, %p890;
	setp.num.f32 	%p891, %f3487, %f3487;
	copysign.f32 	%f3488, %f3468, %f3487;
	selp.f32 	%f3489, %f3488, %f3487, %p891;
	cvt.f64.f32 	%fd207, %f3489;
	mov.f64 	%fd208, 0d400921FB54442D18;
	sub.f64 	%fd209, %fd208, %fd207;
	cvt.f64.f32 	%fd210, %f490;
	sub.f64 	%fd211, %fd209, %fd210;
	cvt.rn.f32.f64 	%f542, %fd211;
	sub.f32 	%f543, %f45, %f411;
	neg.f32 	%f544, %f534;
	mul.f32 	%f3490, %f534, 0fBF22F983;
	cvt.rni.s32.f32 	%r4161, %f3490;
	cvt.rn.f32.s32 	%f3491, %r4161;
	fma.rn.f32 	%f3492, %f3491, 0fBFC90FDA, %f544;
	fma.rn.f32 	%f3493, %f3491, 0fB3A22168, %f3492;
	fma.rn.f32 	%f4156, %f3491, 0fA7C234C5, %f3493;
	abs.f32 	%f546, %f544;
	setp.ltu.f32 	%p892, %f546, 0f47CE4780;
	mov.u32 	%r4157, %r4161;
	mov.f32 	%f4155, %f4156;
	@%p892 bra 	$L__BB0_764;
	setp.eq.f32 	%p893, %f546, 0f7F800000;
	@%p893 bra 	$L__BB0_763;
	mov.b32 	%r1011, %f544;
	shl.b32 	%r3398, %r1011, 8;
	or.b32  	%r1012, %r3398, -2147483648;
	mov.b64 	%rd1615, 0;
	mov.b32 	%r4154, 0;
$L__BB0_759:
	.pragma "nounroll";
	mul.wide.u32 	%rd1323, %r4154, 4;
	mov.u64 	%rd1324, __cudart_i2opi_f;
	add.s64 	%rd1325, %rd1324, %rd1323;
	ld.global.nc.u32 	%r3399, [%rd1325];
	mad.wide.u32 	%rd1326, %r3399, %r1012, %rd1615;
	shr.u64 	%rd1615, %rd1326, 32;
	add.s64 	%rd1327, %rd19, %rd1323;
	st.local.u32 	[%rd1327], %rd1326;
	add.s32 	%r4154, %r4154, 1;
	setp.ne.s32 	%p894, %r4154, 6;
	@%p894 bra 	$L__BB0_759;
	shr.u32 	%r3400, %r1011, 23;
	st.local.u32 	[%rd19+24], %rd1615;
	and.b32  	%r1015, %r3400, 31;
	and.b32  	%r3401, %r3400, 224;
	add.s32 	%r3402, %r3401, -128;
	shr.u32 	%r3403, %r3402, 5;
	mul.wide.u32 	%rd1328, %r3403, 4;
	sub.s64 	%rd268, %rd19, %rd1328;
	ld.local.u32 	%r4155, [%rd268+24];
	ld.local.u32 	%r4156, [%rd268+20];
	setp.eq.s32 	%p895, %r1015, 0;
	@%p895 bra 	$L__BB0_762;
	shf.l.wrap.b32 	%r4155, %r4156, %r4155, %r1015;
	ld.local.u32 	%r3404, [%rd268+16];
	shf.l.wrap.b32 	%r4156, %r3404, %r4156, %r1015;
$L__BB0_762:
	shr.u32 	%r3405, %r4155, 30;
	shf.l.wrap.b32 	%r3406, %r4156, %r4155, 2;
	shl.b32 	%r3407, %r4156, 2;
	shr.u32 	%r3408, %r3406, 31;
	add.s32 	%r3409, %r3408, %r3405;
	neg.s32 	%r3410, %r3409;
	setp.lt.s32 	%p896, %r1011, 0;
	selp.b32 	%r4157, %r3410, %r3409, %p896;
	xor.b32  	%r3411, %r3406, %r1011;
	shr.s32 	%r3412, %r3406, 31;
	xor.b32  	%r3413, %r3412, %r3406;
	xor.b32  	%r3414, %r3412, %r3407;
	cvt.u64.u32 	%rd1329, %r3413;
	shl.b64 	%rd1330, %rd1329, 32;
	cvt.u64.u32 	%rd1331, %r3414;
	or.b64  	%rd1332, %rd1330, %rd1331;
	cvt.rn.f64.s64 	%fd212, %rd1332;
	mul.f64 	%fd213, %fd212, 0d3BF921FB54442D19;
	cvt.rn.f32.f64 	%f3494, %fd213;
	neg.f32 	%f3495, %f3494;
	setp.lt.s32 	%p897, %r3411, 0;
	selp.f32 	%f4155, %f3495, %f3494, %p897;
	bra.uni 	$L__BB0_764;
$L__BB0_763:
	mov.f32 	%f3496, 0f00000000;
	mul.rn.f32 	%f4155, %f544, %f3496;
	mov.b32 	%r4157, 0;
$L__BB0_764:
	add.s32 	%r3416, %r4157, 1;
	mul.rn.f32 	%f3497, %f4155, %f4155;
	and.b32  	%r3417, %r4157, 1;
	setp.eq.b32 	%p899, %r3417, 1;
	selp.f32 	%f3498, %f4155, 0f3F800000, %p899;
	fma.rn.f32 	%f3499, %f3497, %f3498, 0f00000000;
	fma.rn.f32 	%f3500, %f3497, 0f37CBAC00, 0fBAB607ED;
	selp.f32 	%f3501, 0fB94D4153, %f3500, %p899;
	selp.f32 	%f3502, 0f3C0885E4, 0f3D2AAABB, %p899;
	fma.rn.f32 	%f3503, %f3501, %f3497, %f3502;
	selp.f32 	%f3504, 0fBE2AAAA8, 0fBEFFFFFF, %p899;
	fma.rn.f32 	%f3505, %f3503, %f3497, %f3504;
	fma.rn.f32 	%f3506, %f3505, %f3499, %f3498;
	and.b32  	%r3418, %r3416, 2;
	setp.eq.s32 	%p900, %r3418, 0;
	mov.f32 	%f3507, 0f00000000;
	sub.f32 	%f3508, %f3507, %f3506;
	selp.f32 	%f550, %f3506, %f3508, %p900;
	sub.f32 	%f551, %f46, %f412;
	@%p892 bra 	$L__BB0_772;
	setp.eq.f32 	%p901, %f546, 0f7F800000;
	@%p901 bra 	$L__BB0_771;
	mov.b32 	%r1024, %f544;
	shl.b32 	%r3420, %r1024, 8;
	or.b32  	%r1025, %r3420, -2147483648;
	mov.b64 	%rd1616, 0;
	mov.b32 	%r4158, 0;
$L__BB0_767:
	.pragma "nounroll";
	mul.wide.u32 	%rd1334, %r4158, 4;
	mov.u64 	%rd1335, __cudart_i2opi_f;
	add.s64 	%rd1336, %rd1335, %rd1334;
	ld.global.nc.u32 	%r3421, [%rd1336];
	mad.wide.u32 	%rd1337, %r3421, %r1025, %rd1616;
	shr.u64 	%rd1616, %rd1337, 32;
	add.s64 	%rd1338, %rd18, %rd1334;
	st.local.u32 	[%rd1338], %rd1337;
	add.s32 	%r4158, %r4158, 1;
	setp.ne.s32 	%p902, %r4158, 6;
	@%p902 bra 	$L__BB0_767;
	shr.u32 	%r3422, %r1024, 23;
	st.local.u32 	[%rd18+24], %rd1616;
	and.b32  	%r1028, %r3422, 31;
	and.b32  	%r3423, %r3422, 224;
	add.s32 	%r3424, %r3423, -128;
	shr.u32 	%r3425, %r3424, 5;
	mul.wide.u32 	%rd1339, %r3425, 4;
	sub.s64 	%rd271, %rd18, %rd1339;
	ld.local.u32 	%r4159, [%rd271+24];
	ld.local.u32 	%r4160, [%rd271+20];
	setp.eq.s32 	%p903, %r1028, 0;
	@%p903 bra 	$L__BB0_770;
	shf.l.wrap.b32 	%r4159, %r4160, %r4159, %r1028;
	ld.local.u32 	%r3426, [%rd271+16];
	shf.l.wrap.b32 	%r4160, %r3426, %r4160, %r1028;
$L__BB0_770:
	shr.u32 	%r3427, %r4159, 30;
	shf.l.wrap.b32 	%r3428, %r4160, %r4159, 2;
	shl.b32 	%r3429, %r4160, 2;
	shr.u32 	%r3430, %r3428, 31;
	add.s32 	%r3431, %r3430, %r3427;
	neg.s32 	%r3432, %r3431;
	setp.lt.s32 	%p904, %r1024, 0;
	selp.b32 	%r4161, %r3432, %r3431, %p904;
	xor.b32  	%r3433, %r3428, %r1024;
	shr.s32 	%r3434, %r3428, 31;
	xor.b32  	%r3435, %r3434, %r3428;
	xor.b32  	%r3436, %r3434, %r3429;
	cvt.u64.u32 	%rd1340, %r3435;
	shl.b64 	%rd1341, %rd1340, 32;
	cvt.u64.u32 	%rd1342, %r3436;
	or.b64  	%rd1343, %rd1341, %rd1342;
	cvt.rn.f64.s64 	%fd214, %rd1343;
	mul.f64 	%fd215, %fd214, 0d3BF921FB54442D19;
	cvt.rn.f32.f64 	%f3509, %fd215;
	neg.f32 	%f3510, %f3509;
	setp.lt.s32 	%p905, %r3433, 0;
	selp.f32 	%f4156, %f3510, %f3509, %p905;
	bra.uni 	$L__BB0_772;
$L__BB0_771:
	mov.f32 	%f3511, 0f00000000;
	mul.rn.f32 	%f4156, %f544, %f3511;
	mov.b32 	%r4161, 0;
$L__BB0_772:
	mul.rn.f32 	%f3512, %f4156, %f4156;
	and.b32  	%r3438, %r4161, 1;
	setp.eq.b32 	%p906, %r3438, 1;
	selp.f32 	%f3513, 0f3F800000, %f4156, %p906;
	fma.rn.f32 	%f3514, %f3512, %f3513, 0f00000000;
	fma.rn.f32 	%f3515, %f3512, 0f37CBAC00, 0fBAB607ED;
	selp.f32 	%f3516, %f3515, 0fB94D4153, %p906;
	selp.f32 	%f3517, 0f3D2AAABB, 0f3C0885E4, %p906;
	fma.rn.f32 	%f3518, %f3516, %f3512, %f3517;
	selp.f32 	%f3519, 0fBEFFFFFF, 0fBE2AAAA8, %p906;
	fma.rn.f32 	%f3520, %f3518, %f3512, %f3519;
	fma.rn.f32 	%f3521, %f3520, %f3514, %f3513;
	and.b32  	%r3439, %r4161, 2;
	setp.eq.s32 	%p907, %r3439, 0;
	mov.f32 	%f3522, 0f00000000;
	sub.f32 	%f3523, %f3522, %f3521;
	selp.f32 	%f3524, %f3521, %f3523, %p907;
	mul.f32 	%f3525, %f551, %f3524;
	fma.rn.f32 	%f555, %f543, %f550, %f3525;
	neg.f32 	%f556, %f542;
	mul.f32 	%f3526, %f542, 0fBF22F983;
	cvt.rni.s32.f32 	%r4169, %f3526;
	cvt.rn.f32.s32 	%f3527, %r4169;
	fma.rn.f32 	%f3528, %f3527, 0fBFC90FDA, %f556;
	fma.rn.f32 	%f3529, %f3527, 0fB3A22168, %f3528;
	fma.rn.f32 	%f4158, %f3527, 0fA7C234C5, %f3529;
	abs.f32 	%f558, %f556;
	setp.ltu.f32 	%p908, %f558, 0f47CE4780;
	mov.u32 	%r4165, %r4169;
	mov.f32 	%f4157, %f4158;
	@%p908 bra 	$L__BB0_780;
	setp.eq.f32 	%p909, %f558, 0f7F800000;
	@%p909 bra 	$L__BB0_779;
	mov.b32 	%r1038, %f556;
	shl.b32 	%r3441, %r1038, 8;
	or.b32  	%r1039, %r3441, -2147483648;
	mov.b64 	%rd1617, 0;
	mov.b32 	%r4162, 0;
$L__BB0_775:
	.pragma "nounroll";
	mul.wide.u32 	%rd1345, %r4162, 4;
	mov.u64 	%rd1346, __cudart_i2opi_f;
	add.s64 	%rd1347, %rd1346, %rd1345;
	ld.global.nc.u32 	%r3442, [%rd1347];
	mad.wide.u32 	%rd1348, %r3442, %r1039, %rd1617;
	shr.u64 	%rd1617, %rd1348, 32;
	add.s64 	%rd1349, %rd17, %rd1345;
	st.local.u32 	[%rd1349], %rd1348;
	add.s32 	%r4162, %r4162, 1;
	setp.ne.s32 	%p910, %r4162, 6;
	@%p910 bra 	$L__BB0_775;
	shr.u32 	%r3443, %r1038, 23;
	st.local.u32 	[%rd17+24], %rd1617;
	and.b32  	%r1042, %r3443, 31;
	and.b32  	%r3444, %r3443, 224;
	add.s32 	%r3445, %r3444, -128;
	shr.u32 	%r3446, %r3445, 5;
	mul.wide.u32 	%rd1350, %r3446, 4;
	sub.s64 	%rd274, %rd17, %rd1350;
	ld.local.u32 	%r4163, [%rd274+24];
	ld.local.u32 	%r4164, [%rd274+20];
	setp.eq.s32 	%p911, %r1042, 0;
	@%p911 bra 	$L__BB0_778;
	shf.l.wrap.b32 	%r4163, %r4164, %r4163, %r1042;
	ld.local.u32 	%r3447, [%rd274+16];
	shf.l.wrap.b32 	%r4164, %r3447, %r4164, %r1042;
$L__BB0_778:
	shr.u32 	%r3448, %r4163, 30;
	shf.l.wrap.b32 	%r3449, %r4164, %r4163, 2;
	shl.b32 	%r3450, %r4164, 2;
	shr.u32 	%r3451, %r3449, 31;
	add.s32 	%r3452, %r3451, %r3448;
	neg.s32 	%r3453, %r3452;
	setp.lt.s32 	%p912, %r1038, 0;
	selp.b32 	%r4165, %r3453, %r3452, %p912;
	xor.b32  	%r3454, %r3449, %r1038;
	shr.s32 	%r3455, %r3449, 31;
	xor.b32  	%r3456, %r3455, %r3449;
	xor.b32  	%r3457, %r3455, %r3450;
	cvt.u64.u32 	%rd1351, %r3456;
	shl.b64 	%rd1352, %rd1351, 32;
	cvt.u64.u32 	%rd1353, %r3457;
	or.b64  	%rd1354, %rd1352, %rd1353;
	cvt.rn.f64.s64 	%fd216, %rd1354;
	mul.f64 	%fd217, %fd216, 0d3BF921FB54442D19;
	cvt.rn.f32.f64 	%f3530, %fd217;
	neg.f32 	%f3531, %f3530;
	setp.lt.s32 	%p913, %r3454, 0;
	selp.f32 	%f4157, %f3531, %f3530, %p913;
	bra.uni 	$L__BB0_780;
$L__BB0_779:
	mov.f32 	%f3532, 0f00000000;
	mul.rn.f32 	%f4157, %f556, %f3532;
	mov.b32 	%r4165, 0;
$L__BB0_780:
	add.s32 	%r3459, %r4165, 1;
	mul.rn.f32 	%f3533, %f4157, %f4157;
	and.b32  	%r3460, %r4165, 1;
	setp.eq.b32 	%p915, %r3460, 1;
	selp.f32 	%f3534, %f4157, 0f3F800000, %p915;
	fma.rn.f32 	%f3535, %f3533, %f3534, 0f00000000;
	fma.rn.f32 	%f3536, %f3533, 0f37CBAC00, 0fBAB607ED;
	selp.f32 	%f3537, 0fB94D4153, %f3536, %p915;
	selp.f32 	%f3538, 0f3C0885E4, 0f3D2AAABB, %p915;
	fma.rn.f32 	%f3539, %f3537, %f3533, %f3538;
	selp.f32 	%f3540, 0fBE2AAAA8, 0fBEFFFFFF, %p915;
	fma.rn.f32 	%f3541, %f3539, %f3533, %f3540;
	fma.rn.f32 	%f3542, %f3541, %f3535, %f3534;
	and.b32  	%r3461, %r3459, 2;
	setp.eq.s32 	%p916, %r3461, 0;
	mov.f32 	%f3543, 0f00000000;
	sub.f32 	%f3544, %f3543, %f3542;
	selp.f32 	%f3545, %f3542, %f3544, %p916;
	mul.f32 	%f562, %f543, %f3545;
	@%p908 bra 	$L__BB0_788;
	setp.eq.f32 	%p917, %f558, 0f7F800000;
	@%p917 bra 	$L__BB0_787;
	mov.b32 	%r1051, %f556;
	shl.b32 	%r3463, %r1051, 8;
	or.b32  	%r1052, %r3463, -2147483648;
	mov.b64 	%rd1618, 0;
	mov.b32 	%r4166, 0;
$L__BB0_783:
	.pragma "nounroll";
	mul.wide.u32 	%rd1356, %r4166, 4;
	mov.u64 	%rd1357, __cudart_i2opi_f;
	add.s64 	%rd1358, %rd1357, %rd1356;
	ld.global.nc.u32 	%r3464, [%rd1358];
	mad.wide.u32 	%rd1359, %r3464, %r1052, %rd1618;
	shr.u64 	%rd1618, %rd1359, 32;
	add.s64 	%rd1360, %rd16, %rd1356;
	st.local.u32 	[%rd1360], %rd1359;
	add.s32 	%r4166, %r4166, 1;
	setp.ne.s32 	%p918, %r4166, 6;
	@%p918 bra 	$L__BB0_783;
	shr.u32 	%r3465, %r1051, 23;
	st.local.u32 	[%rd16+24], %rd1618;
	and.b32  	%r1055, %r3465, 31;
	and.b32  	%r3466, %r3465, 224;
	add.s32 	%r3467, %r3466, -128;
	shr.u32 	%r3468, %r3467, 5;
	mul.wide.u32 	%rd1361, %r3468, 4;
	sub.s64 	%rd277, %rd16, %rd1361;
	ld.local.u32 	%r4167, [%rd277+24];
	ld.local.u32 	%r4168, [%rd277+20];
	setp.eq.s32 	%p919, %r1055, 0;
	@%p919 bra 	$L__BB0_786;
	shf.l.wrap.b32 	%r4167, %r4168, %r4167, %r1055;
	ld.local.u32 	%r3469, [%rd277+16];
	shf.l.wrap.b32 	%r4168, %r3469, %r4168, %r1055;
$L__BB0_786:
	shr.u32 	%r3470, %r4167, 30;
	shf.l.wrap.b32 	%r3471, %r4168, %r4167, 2;
	shl.b32 	%r3472, %r4168, 2;
	shr.u32 	%r3473, %r3471, 31;
	add.s32 	%r3474, %r3473, %r3470;
	neg.s32 	%r3475, %r3474;
	setp.lt.s32 	%p920, %r1051, 0;
	selp.b32 	%r4169, %r3475, %r3474, %p920;
	xor.b32  	%r3476, %r3471, %r1051;
	shr.s32 	%r3477, %r3471, 31;
	xor.b32  	%r3478, %r3477, %r3471;
	xor.b32  	%r3479, %r3477, %r3472;
	cvt.u64.u32 	%rd1362, %r3478;
	shl.b64 	%rd1363, %rd1362, 32;
	cvt.u64.u32 	%rd1364, %r3479;
	or.b64  	%rd1365, %rd1363, %rd1364;
	cvt.rn.f64.s64 	%fd218, %rd1365;
	mul.f64 	%fd219, %fd218, 0d3BF921FB54442D19;
	cvt.rn.f32.f64 	%f3546, %fd219;
	neg.f32 	%f3547, %f3546;
	setp.lt.s32 	%p921, %r3476, 0;
	selp.f32 	%f4158, %f3547, %f3546, %p921;
	bra.uni 	$L__BB0_788;
$L__BB0_787:
	mov.f32 	%f3548, 0f00000000;
	mul.rn.f32 	%f4158, %f556, %f3548;
	mov.b32 	%r4169, 0;
$L__BB0_788:
	mul.rn.f32 	%f3549, %f4158, %f4158;
	and.b32  	%r3481, %r4169, 1;
	setp.eq.b32 	%p922, %r3481, 1;
	selp.f32 	%f3550, 0f3F800000, %f4158, %p922;
	fma.rn.f32 	%f3551, %f3549, %f3550, 0f00000000;
	fma.rn.f32 	%f3552, %f3549, 0f37CBAC00, 0fBAB607ED;
	selp.f32 	%f3553, %f3552, 0fB94D4153, %p922;
	selp.f32 	%f3554, 0f3D2AAABB, 0f3C0885E4, %p922;
	fma.rn.f32 	%f3555, %f3553, %f3549, %f3554;
	selp.f32 	%f3556, 0fBEFFFFFF, 0fBE2AAAA8, %p922;
	fma.rn.f32 	%f3557, %f3555, %f3549, %f3556;
	fma.rn.f32 	%f3558, %f3557, %f3551, %f3550;
	and.b32  	%r3482, %r4169, 2;
	setp.eq.s32 	%p923, %r3482, 0;
	mov.f32 	%f3559, 0f00000000;
	sub.f32 	%f3560, %f3559, %f3558;
	selp.f32 	%f3561, %f3558, %f3560, %p923;
	fma.rn.f32 	%f3562, %f551, %f3561, %f562;
	setp.lt.f32 	%p924, %f555, %f3562;
	selp.f32 	%f566, %f534, %f542, %p924;
	cvt.f64.f32 	%fd6, %f566;
	setp.lt.f64 	%p925, %fd6, 0dC00921FB54442D18;
	@%p925 bra 	$L__BB0_790;
	setp.gt.f64 	%p926, %fd6, 0d400921FB54442D18;
	add.f64 	%fd220, %fd6, 0dC01921FB54442D18;
	cvt.rn.f32.f64 	%f3563, %fd220;
	selp.f32 	%f4159, %f3563, %f566, %p926;
	bra.uni 	$L__BB0_791;
$L__BB0_790:
	add.f64 	%fd221, %fd6, 0d401921FB54442D18;
	cvt.rn.f32.f64 	%f4159, %fd221;
$L__BB0_791:
	sub.f32 	%f570, %f4159, %f4142;
	abs.f32 	%f3564, %f570;
	setp.lt.f32 	%p927, %f3564, 0f3C23D70A;
	@%p927 bra 	$L__BB0_793;
	setp.lt.f32 	%p928, %f570, 0f00000000;
	cvt.f64.f32 	%fd222, %f570;
	add.f64 	%fd223, %fd222, 0d401921FB54442D18;
	cvt.rn.f32.f64 	%f3565, %fd223;
	selp.f32 	%f3566, %f3565, %f570, %p928;
	sub.f32 	%f3567, %f413, %f49;
	div.rn.f32 	%f3568, %f3567, %f3566;
	add.f32 	%f4160, %f4160, %f3568;
	add.s32 	%r4170, %r4170, 1;
$L__BB0_793:
	setp.ne.s32 	%p929, %r3830, 3;
	@%p929 bra 	$L__BB0_23;
	setp.eq.s32 	%p930, %r4170, 0;
	@%p930 bra 	$L__BB0_927;
	cvt.rn.f32.s32 	%f3570, %r4170;
	div.rn.f32 	%f573, %f4160, %f3570;
	mov.f32 	%f4161, 0f00000000;
	mov.b32 	%r4171, 0;
	mov.u32 	%r3484, %ntid.x;
	mov.u32 	%r3485, %ctaid.x;
	mov.u32 	%r3486, %tid.x;
	mad.lo.s32 	%r1067, %r3484, %r3485, %r3486;
	mul.lo.s32 	%r3487, %r1067, 12;
	mov.u64 	%rd1511, __cudart_i2opi_f;
$L__BB0_796:
	ld.param.u64 	%rd1532, [_Z20prepareTracks_kernelPKfiPfS1__param_0];
	mad.lo.s32 	%r3488, %r4171, 3, %r3487;
	cvta.to.global.u64 	%rd1366, %rd1532;
	mul.wide.s32 	%rd1367, %r3488, 4;
	add.s64 	%rd1368, %rd1366, %rd1367;
	ld.global.f32 	%f575, [%rd1368];
	ld.global.f32 	%f576, [%rd1368+4];
	ld.global.f32 	%f577, [%rd1368+8];
	abs.f32 	%f3571, %f575;
	abs.f32 	%f3572, %f576;
	setp.gt.f32 	%p931, %f3572, %f3571;
	selp.f32 	%f3573, %f3572, %f3571, %p931;
	selp.f32 	%f3574, %f3571, %f3572, %p931;
	div.rn.f32 	%f3575, %f3574, %f3573;
	mul.f32 	%f3576, %f3575, %f3575;
	fma.rn.f32 	%f3577, %f3576, 0f3B33710B, 0fBC807748;
	fma.rn.f32 	%f3578, %f3577, %f3576, 0f3D2CDAB2;
	fma.rn.f32 	%f3579, %f3578, %f3576, 0fBD992D10;
	fma.rn.f32 	%f3580, %f3579, %f3576, 0f3DD9EA6C;
	fma.rn.f32 	%f3581, %f3580, %f3576, 0fBE117CB1;
	fma.rn.f32 	%f3582, %f3581, %f3576, 0f3E4CBCE0;
	fma.rn.f32 	%f3583, %f3582, %f3576, 0fBEAAAA7D;
	mul.f32 	%f3584, %f3576, %f3583;
	fma.rn.f32 	%f3585, %f3584, %f3575, %f3575;
	neg.f32 	%f3586, %f3585;
	fma.rn.f32 	%f3587, 0f3F6EE581, 0f3FD774EB, %f3586;
	selp.f32 	%f3588, %f3587, %f3585, %p931;
	selp.f32 	%f3589, 0f3F6EE581, 0f3FEEE581, %p931;
	selp.f32 	%f3590, %f3585, %f3586, %p931;
	mov.b32 	%r3489, %f575;
	fma.rn.f32 	%f3591, %f3589, 0f3FD774EB, %f3590;
	setp.lt.s32 	%p932, %r3489, 0;
	selp.f32 	%f3592, %f3591, %f3588, %p932;
	add.f32 	%f3593, %f3571, %f3572;
	setp.eq.f32 	%p933, %f3573, 0f00000000;
	selp.f32 	%f3594, 0f40490FDB, 0f00000000, %p932;
	setp.eq.f32 	%p934, %f3571, %f3572;
	selp.f32 	%f3595, 0f4016CBE4, 0f3F490FDB, %p932;
	selp.f32 	%f3596, %f3595, %f3592, %p934;
	selp.f32 	%f3597, %f3594, %f3596, %p933;
	abs.f32 	%f3598, %f3593;
	setp.nan.f32 	%p935, %f3598, %f3598;
	copysign.f32 	%f3599, %f576, %f3597;
	selp.f32 	%f578, %f3593, %f3599, %p935;
	mul.f32 	%f3600, %f578, 0f3F22F983;
	cvt.rni.s32.f32 	%r4195, %f3600;
	cvt.rn.f32.s32 	%f3601, %r4195;
	fma.rn.f32 	%f3602, %f3601, 0fBFC90FDA, %f578;
	fma.rn.f32 	%f3603, %f3601, 0fB3A22168, %f3602;
	fma.rn.f32 	%f4169, %f3601, 0fA7C234C5, %f3603;
	abs.f32 	%f580, %f578;
	setp.ltu.f32 	%p936, %f580, 0f47CE4780;
	mov.u32 	%r4175, %r4195;
	mov.f32 	%f4162, %f4169;
	@%p936 bra 	$L__BB0_804;
	setp.neu.f32 	%p937, %f580, 0f7F800000;
	@%p937 bra 	$L__BB0_799;
	mov.f32 	%f3606, 0f00000000;
	mul.rn.f32 	%f4162, %f578, %f3606;
	mov.b32 	%r4175, 0;
	bra.uni 	$L__BB0_804;
$L__BB0_799:
	mov.b32 	%r1069, %f578;
	shl.b32 	%r3491, %r1069, 8;
	or.b32  	%r1070, %r3491, -2147483648;
	mov.b64 	%rd1621, 0;
	mov.b32 	%r4172, 0;
	mov.u64 	%rd1619, %rd1511;
	mov.u64 	%rd1620, %rd15;
$L__BB0_800:
	.pragma "nounroll";
	ld.global.nc.u32 	%r3492, [%rd1619];
	mad.wide.u32 	%rd1371, %r3492, %r1070, %rd1621;
	shr.u64 	%rd1621, %rd1371, 32;
	st.local.u32 	[%rd1620], %rd1371;
	add.s32 	%r4172, %r4172, 1;
	add.s64 	%rd1620, %rd1620, 4;
	add.s64 	%rd1619, %rd1619, 4;
	setp.ne.s32 	%p938, %r4172, 6;
	@%p938 bra 	$L__BB0_800;
	shr.u32 	%r3493, %r1069, 23;
	st.local.u32 	[%rd15+24], %rd1621;
	and.b32  	%r1073, %r3493, 31;
	and.b32  	%r3494, %r3493, 224;
	add.s32 	%r3495, %r3494, -128;
	shr.u32 	%r3496, %r3495, 5;
	mul.wide.u32 	%rd1372, %r3496, 4;
	sub.s64 	%rd284, %rd15, %rd1372;
	ld.local.u32 	%r4173, [%rd284+24];
	ld.local.u32 	%r4174, [%rd284+20];
	setp.eq.s32 	%p939, %r1073, 0;
	@%p939 bra 	$L__BB0_803;
	shf.l.wrap.b32 	%r4173, %r4174, %r4173, %r1073;
	ld.local.u32 	%r3497, [%rd284+16];
	shf.l.wrap.b32 	%r4174, %r3497, %r4174, %r1073;
$L__BB0_803:
	shr.u32 	%r3498, %r4173, 30;
	shf.l.wrap.b32 	%r3499, %r4174, %r4173, 2;
	shl.b32 	%r3500, %r4174, 2;
	shr.u32 	%r3501, %r3499, 31;
	add.s32 	%r3502, %r3501, %r3498;
	neg.s32 	%r3503, %r3502;
	setp.lt.s32 	%p940, %r1069, 0;
	selp.b32 	%r4175, %r3503, %r3502, %p940;
	xor.b32  	%r3504, %r3499, %r1069;
	shr.s32 	%r3505, %r3499, 31;
	xor.b32  	%r3506, %r3505, %r3499;
	xor.b32  	%r3507, %r3505, %r3500;
	cvt.u64.u32 	%rd1373, %r3506;
	shl.b64 	%rd1374, %rd1373, 32;
	cvt.u64.u32 	%rd1375, %r3507;
	or.b64  	%rd1376, %rd1374, %rd1375;
	cvt.rn.f64.s64 	%fd224, %rd1376;
	mul.f64 	%fd225, %fd224, 0d3BF921FB54442D19;
	cvt.rn.f32.f64 	%f3604, %fd225;
	neg.f32 	%f3605, %f3604;
	setp.lt.s32 	%p941, %r3504, 0;
	selp.f32 	%f4162, %f3605, %f3604, %p941;
$L__BB0_804:
	setp.ltu.f32 	%p942, %f580, 0f47CE4780;
	add.s32 	%r3509, %r4175, 1;
	mul.rn.f32 	%f3607, %f4162, %f4162;
	and.b32  	%r3510, %r4175, 1;
	setp.eq.b32 	%p943, %r3510, 1;
	selp.f32 	%f3608, %f4162, 0f3F800000, %p943;
	fma.rn.f32 	%f3609, %f3607, %f3608, 0f00000000;
	fma.rn.f32 	%f3610, %f3607, 0f37CBAC00, 0fBAB607ED;
	selp.f32 	%f3611, 0fB94D4153, %f3610, %p943;
	selp.f32 	%f3612, 0f3C0885E4, 0f3D2AAABB, %p943;
	fma.rn.f32 	%f3613, %f3611, %f3607, %f3612;
	selp.f32 	%f3614, 0fBE2AAAA8, 0fBEFFFFFF, %p943;
	fma.rn.f32 	%f3615, %f3613, %f3607, %f3614;
	fma.rn.f32 	%f3616, %f3615, %f3609, %f3608;
	and.b32  	%r3511, %r3509, 2;
	setp.eq.s32 	%p944, %r3511, 0;
	mov.f32 	%f3617, 0f00000000;
	sub.f32 	%f3618, %f3617, %f3616;
	selp.f32 	%f584, %f3616, %f3618, %p944;
	mov.u32 	%r4179, %r4195;
	mov.f32 	%f4163, %f4169;
	@%p942 bra 	$L__BB0_812;
	setp.neu.f32 	%p945, %f580, 0f7F800000;
	@%p945 bra 	$L__BB0_807;
	mov.f32 	%f3621, 0f00000000;
	mul.rn.f32 	%f4163, %f578, %f3621;
	mov.b32 	%r4179, 0;
	bra.uni 	$L__BB0_812;
$L__BB0_807:
	mov.b32 	%r1082, %f578;
	shl.b32 	%r3513, %r1082, 8;
	or.b32  	%r1083, %r3513, -2147483648;
	mov.b64 	%rd1622, 0;
	mov.b32 	%r4176, 0;
$L__BB0_808:
	.pragma "nounroll";
	mul.wide.u32 	%rd1378, %r4176, 4;
	mov.u64 	%rd1379, __cudart_i2opi_f;
	add.s64 	%rd1380, %rd1379, %rd1378;
	ld.global.nc.u32 	%r3514, [%rd1380];
	mad.wide.u32 	%rd1381, %r3514, %r1083, %rd1622;
	shr.u64 	%rd1622, %rd1381, 32;
	add.s64 	%rd1382, %rd14, %rd1378;
	st.local.u32 	[%rd1382], %rd1381;
	add.s32 	%r4176, %r4176, 1;
	setp.ne.s32 	%p946, %r4176, 6;
	@%p946 bra 	$L__BB0_808;
	shr.u32 	%r3515, %r1082, 23;
	st.local.u32 	[%rd14+24], %rd1622;
	and.b32  	%r1086, %r3515, 31;
	and.b32  	%r3516, %r3515, 224;
	add.s32 	%r3517, %r3516, -128;
	shr.u32 	%r3518, %r3517, 5;
	mul.wide.u32 	%rd1383, %r3518, 4;
	sub.s64 	%rd287, %rd14, %rd1383;
	ld.local.u32 	%r4177, [%rd287+24];
	ld.local.u32 	%r4178, [%rd287+20];
	setp.eq.s32 	%p947, %r1086, 0;
	@%p947 bra 	$L__BB0_811;
	shf.l.wrap.b32 	%r4177, %r4178, %r4177, %r1086;
	ld.local.u32 	%r3519, [%rd287+16];
	shf.l.wrap.b32 	%r4178, %r3519, %r4178, %r1086;
$L__BB0_811:
	shr.u32 	%r3520, %r4177, 30;
	shf.l.wrap.b32 	%r3521, %r4178, %r4177, 2;
	shl.b32 	%r3522, %r4178, 2;
	shr.u32 	%r3523, %r3521, 31;
	add.s32 	%r3524, %r3523, %r3520;
	neg.s32 	%r3525, %r3524;
	setp.lt.s32 	%p948, %r1082, 0;
	selp.b32 	%r4179, %r3525, %r3524, %p948;
	xor.b32  	%r3526, %r3521, %r1082;
	shr.s32 	%r3527, %r3521, 31;
	xor.b32  	%r3528, %r3527, %r3521;
	xor.b32  	%r3529, %r3527, %r3522;
	cvt.u64.u32 	%rd1384, %r3528;
	shl.b64 	%rd1385, %rd1384, 32;
	cvt.u64.u32 	%rd1386, %r3529;
	or.b64  	%rd1387, %rd1385, %rd1386;
	cvt.rn.f64.s64 	%fd226, %rd1387;
	mul.f64 	%fd227, %fd226, 0d3BF921FB54442D19;
	cvt.rn.f32.f64 	%f3619, %fd227;
	neg.f32 	%f3620, %f3619;
	setp.lt.s32 	%p949, %r3526, 0;
	selp.f32 	%f4163, %f3620, %f3619, %p949;
$L__BB0_812:
	setp.ltu.f32 	%p950, %f580, 0f47CE4780;
	mul.rn.f32 	%f3622, %f4163, %f4163;
	and.b32  	%r3531, %r4179, 1;
	setp.eq.b32 	%p951, %r3531, 1;
	selp.f32 	%f3623, 0f3F800000, %f4163, %p951;
	fma.rn.f32 	%f3624, %f3622, %f3623, 0f00000000;
	fma.rn.f32 	%f3625, %f3622, 0f37CBAC00, 0fBAB607ED;
	selp.f32 	%f3626, %f3625, 0fB94D4153, %p951;
	selp.f32 	%f3627, 0f3D2AAABB, 0f3C0885E4, %p951;
	fma.rn.f32 	%f3628, %f3626, %f3622, %f3627;
	selp.f32 	%f3629, 0fBEFFFFFF, 0fBE2AAAA8, %p951;
	fma.rn.f32 	%f3630, %f3628, %f3622, %f3629;
	fma.rn.f32 	%f3631, %f3630, %f3624, %f3623;
	and.b32  	%r3532, %r4179, 2;
	setp.eq.s32 	%p952, %r3532, 0;
	mov.f32 	%f3632, 0f00000000;
	sub.f32 	%f3633, %f3632, %f3631;
	selp.f32 	%f3634, %f3631, %f3633, %p952;
	mul.f32 	%f3635, %f46, %f3634;
	fma.rn.f32 	%f588, %f45, %f584, %f3635;
	mov.u32 	%r4183, %r4195;
	mov.f32 	%f4164, %f4169;
	@%p950 bra 	$L__BB0_820;
	setp.neu.f32 	%p953, %f580, 0f7F800000;
	@%p953 bra 	$L__BB0_815;
	mov.f32 	%f3638, 0f00000000;
	mul.rn.f32 	%f4164, %f578, %f3638;
	mov.b32 	%r4183, 0;
	bra.uni 	$L__BB0_820;
$L__BB0_815:
	mov.b32 	%r1095, %f578;
	shl.b32 	%r3534, %r1095, 8;
	or.b32  	%r1096, %r3534, -2147483648;
	mov.b64 	%rd1623, 0;
	mov.b32 	%r4180, 0;
$L__BB0_816:
	.pragma "nounroll";
	mul.wide.u32 	%rd1389, %r4180, 4;
	mov.u64 	%rd1390, __cudart_i2opi_f;
	add.s64 	%rd1391, %rd1390, %rd1389;
	ld.global.nc.u32 	%r3535, [%rd1391];
	mad.wide.u32 	%rd1392, %r3535, %r1096, %rd1623;
	shr.u64 	%rd1623, %rd1392, 32;
	add.s64 	%rd1393, %rd13, %rd1389;
	st.local.u32 	[%rd1393], %rd1392;
	add.s32 	%r4180, %r4180, 1;
	setp.ne.s32 	%p954, %r4180, 6;
	@%p954 bra 	$L__BB0_816;
	shr.u32 	%r3536, %r1095, 23;
	st.local.u32 	[%rd13+24], %rd1623;
	and.b32  	%r1099, %r3536, 31;
	and.b32  	%r3537, %r3536, 224;
	add.s32 	%r3538, %r3537, -128;
	shr.u32 	%r3539, %r3538, 5;
	mul.wide.u32 	%rd1394, %r3539, 4;
	sub.s64 	%rd290, %rd13, %rd1394;
	ld.local.u32 	%r4181, [%rd290+24];
	ld.local.u32 	%r4182, [%rd290+20];
	setp.eq.s32 	%p955, %r1099, 0;
	@%p955 bra 	$L__BB0_819;
	shf.l.wrap.b32 	%r4181, %r4182, %r4181, %r1099;
	ld.local.u32 	%r3540, [%rd290+16];
	shf.l.wrap.b32 	%r4182, %r3540, %r4182, %r1099;
$L__BB0_819:
	shr.u32 	%r3541, %r4181, 30;
	shf.l.wrap.b32 	%r3542, %r4182, %r4181, 2;
	shl.b32 	%r3543, %r4182, 2;
	shr.u32 	%r3544, %r3542, 31;
	add.s32 	%r3545, %r3544, %r3541;
	neg.s32 	%r3546, %r3545;
	setp.lt.s32 	%p956, %r1095, 0;
	selp.b32 	%r4183, %r3546, %r3545, %p956;
	xor.b32  	%r3547, %r3542, %r1095;
	shr.s32 	%r3548, %r3542, 31;
	xor.b32  	%r3549, %r3548, %r3542;
	xor.b32  	%r3550, %r3548, %r3543;
	cvt.u64.u32 	%rd1395, %r3549;
	shl.b64 	%rd1396, %rd1395, 32;
	cvt.u64.u32 	%rd1397, %r3550;
	or.b64  	%rd1398, %rd1396, %rd1397;
	cvt.rn.f64.s64 	%fd228, %rd1398;
	mul.f64 	%fd229, %fd228, 0d3BF921FB54442D19;
	cvt.rn.f32.f64 	%f3636, %fd229;
	neg.f32 	%f3637, %f3636;
	setp.lt.s32 	%p957, %r3547, 0;
	selp.f32 	%f4164, %f3637, %f3636, %p957;
$L__BB0_820:
	add.s32 	%r3552, %r4183, 1;
	mul.rn.f32 	%f3640, %f4164, %f4164;
	and.b32  	%r3553, %r4183, 1;
	setp.eq.b32 	%p958, %r3553, 1;
	selp.f32 	%f3641, %f4164, 0f3F800000, %p958;
	fma.rn.f32 	%f3642, %f3640, %f3641, 0f00000000;
	fma.rn.f32 	%f3643, %f3640, 0f37CBAC00, 0fBAB607ED;
	selp.f32 	%f3644, 0fB94D4153, %f3643, %p958;
	selp.f32 	%f3645, 0f3C0885E4, 0f3D2AAABB, %p958;
	fma.rn.f32 	%f3646, %f3644, %f3640, %f3645;
	selp.f32 	%f3647, 0fBE2AAAA8, 0fBEFFFFFF, %p958;
	fma.rn.f32 	%f3648, %f3646, %f3640, %f3647;
	fma.rn.f32 	%f3649, %f3648, %f3642, %f3641;
	and.b32  	%r3554, %r3552, 2;
	setp.eq.s32 	%p959, %r3554, 0;
	mov.f32 	%f3650, 0f00000000;
	sub.f32 	%f3651, %f3650, %f3649;
	selp.f32 	%f3652, %f3649, %f3651, %p959;
	mul.f32 	%f3653, %f588, %f3652;
	sub.f32 	%f592, %f45, %f3653;
	abs.f32 	%f593, %f592;
	setp.eq.f32 	%p960, %f592, 0f3F800000;
	mov.f32 	%f4165, 0f3F800000;
	@%p960 bra 	$L__BB0_825;
	setp.num.f32 	%p961, %f593, %f593;
	@%p961 bra 	$L__BB0_823;
	mov.f32 	%f3709, 0f40000000;
	add.rn.f32 	%f4165, %f592, %f3709;
	bra.uni 	$L__BB0_825;
$L__BB0_823:
	setp.lt.f32 	%p962, %f593, 0f00800000;
	mul.f32 	%f3654, %f593, 0f4B800000;
	selp.f32 	%f3655, %f3654, %f593, %p962;
	mov.b32 	%r3555, %f3655;
	add.s32 	%r3556, %r3555, -1060439283;
	and.b32  	%r3557, %r3556, -8388608;
	sub.s32 	%r3558, %r3555, %r3557;
	mov.b32 	%f3656, %r3558;
	cvt.rn.f32.s32 	%f3657, %r3557;
	selp.f32 	%f3658, 0fC1C00000, 0f00000000, %p962;
	fma.rn.f32 	%f3659, %f3657, 0f34000000, %f3658;
	add.f32 	%f3660, %f3656, 0fBF800000;
	add.f32 	%f3661, %f3656, 0f3F800000;
	rcp.approx.ftz.f32 	%f3662, %f3661;
	add.f32 	%f3663, %f3660, %f3660;
	mul.f32 	%f3664, %f3663, %f3662;
	mul.f32 	%f3665, %f3664, %f3664;
	neg.f32 	%f3666, %f3664;
	sub.f32 	%f3667, %f3660, %f3664;
	add.f32 	%f3668, %f3667, %f3667;
	fma.rn.f32 	%f3669, %f3666, %f3660, %f3668;
	mul.rn.f32 	%f3670, %f3662, %f3669;
	fma.rn.f32 	%f3671, %f3665, 0f3A2C32E4, 0f3B52E7DB;
	fma.rn.f32 	%f3672, %f3671, %f3665, 0f3C93BB73;
	fma.rn.f32 	%f3673, %f3672, %f3665, 0f3DF6384F;
	mul.rn.f32 	%f3674, %f3673, %f3665;
	fma.rn.f32 	%f3675, %f3664, 0f3FB8AA3B, %f3659;
	mul.f32 	%f3676, %f3674, 0f40400000;
	sub.f32 	%f3677, %f3659, %f3675;
	fma.rn.f32 	%f3678, %f3664, 0f3FB8AA3B, %f3677;
	fma.rn.f32 	%f3679, %f3670, 0f3FB8AA3B, %f3678;
	fma.rn.f32 	%f3680, %f3664, 0f32A55E34, %f3679;
	fma.rn.f32 	%f3681, %f3676, %f3670, %f3680;
	fma.rn.f32 	%f3682, %f3674, %f3664, %f3681;
	add.rn.f32 	%f3683, %f3675, %f3682;
	mov.f32 	%f3684, 0f40000000;
	mul.rn.f32 	%f3685, %f3683, %f3684;
	cvt.rni.f32.f32 	%f3686, %f3685;
	sub.f32 	%f3687, %f3685, %f3686;
	neg.f32 	%f3688, %f3685;
	fma.rn.f32 	%f3689, %f3683, 0f40000000, %f3688;
	neg.f32 	%f3690, %f3675;
	add.rn.f32 	%f3691, %f3683, %f3690;
	neg.f32 	%f3692, %f3691;
	add.rn.f32 	%f3693, %f3682, %f3692;
	fma.rn.f32 	%f3694, %f3693, 0f40000000, %f3689;
	add.f32 	%f3695, %f3687, %f3694;
	setp.gt.f32 	%p963, %f3686, 0f00000000;
	selp.b32 	%r3559, 0, -2097152000, %p963;
	setp.neu.f32 	%p964, %f592, 0f00000000;
	setp.neu.f32 	%p965, %f593, 0f7F800000;
	setp.lt.f32 	%p966, %f3685, 0f00000000;
	selp.f32 	%f3696, 0f00000000, 0f7F800000, %p966;
	abs.f32 	%f3697, %f3685;
	setp.gt.f32 	%p967, %f3697, 0f43180000;
	cvt.rzi.s32.f32 	%r3560, %f3686;
	shl.b32 	%r3561, %r3560, 23;
	sub.s32 	%r3562, %r3561, %r3559;
	mov.b32 	%f3698, %r3562;
	add.s32 	%r3563, %r3559, 2130706432;
	mov.b32 	%f3699, %r3563;
	fma.rn.f32 	%f3700, %f3695, 0f391FCB8E, 0f3AAF85ED;
	fma.rn.f32 	%f3701, %f3700, %f3695, 0f3C1D9856;
	fma.rn.f32 	%f3702, %f3701, %f3695, 0f3D6357BB;
	fma.rn.f32 	%f3703, %f3702, %f3695, 0f3E75FDEC;
	fma.rn.f32 	%f3704, %f3703, %f3695, 0f3F317218;
	fma.rn.f32 	%f3705, %f3704, %f3695, 0f3F800000;
	mul.f32 	%f3706, %f3705, %f3699;
	mul.f32 	%f3707, %f3706, %f3698;
	selp.f32 	%f4165, %f3696, %f3707, %p967;
	and.pred  	%p968, %p964, %p965;
	@%p968 bra 	$L__BB0_825;
	add.f32 	%f3708, %f592, %f592;
	mov.b32 	%r3564, %f3708;
	and.b32  	%r3565, %r3564, 2147483647;
	mov.b32 	%f4165, %r3565;
$L__BB0_825:
	setp.ltu.f32 	%p969, %f580, 0f47CE4780;
	mov.u32 	%r4187, %r4195;
	mov.f32 	%f4166, %f4169;
	@%p969 bra 	$L__BB0_833;
	setp.neu.f32 	%p970, %f580, 0f7F800000;
	@%p970 bra 	$L__BB0_828;
	mov.f32 	%f3712, 0f00000000;
	mul.rn.f32 	%f4166, %f578, %f3712;
	mov.b32 	%r4187, 0;
	bra.uni 	$L__BB0_833;
$L__BB0_828:
	mov.b32 	%r1108, %f578;
	shl.b32 	%r3567, %r1108, 8;
	or.b32  	%r1109, %r3567, -2147483648;
	mov.b64 	%rd1624, 0;
	mov.b32 	%r4184, 0;
$L__BB0_829:
	.pragma "nounroll";
	mul.wide.u32 	%rd1400, %r4184, 4;
	mov.u64 	%rd1401, __cudart_i2opi_f;
	add.s64 	%rd1402, %rd1401, %rd1400;
	ld.global.nc.u32 	%r3568, [%rd1402];
	mad.wide.u32 	%rd1403, %r3568, %r1109, %rd1624;
	shr.u64 	%rd1624, %rd1403, 32;
	add.s64 	%rd1404, %rd12, %rd1400;
	st.local.u32 	[%rd1404], %rd1403;
	add.s32 	%r4184, %r4184, 1;
	setp.ne.s32 	%p971, %r4184, 6;
	@%p971 bra 	$L__BB0_829;
	shr.u32 	%r3569, %r1108, 23;
	st.local.u32 	[%rd12+24], %rd1624;
	and.b32  	%r1112, %r3569, 31;
	and.b32  	%r3570, %r3569, 224;
	add.s32 	%r3571, %r3570, -128;
	shr.u32 	%r3572, %r3571, 5;
	mul.wide.u32 	%rd1405, %r3572, 4;
	sub.s64 	%rd293, %rd12, %rd1405;
	ld.local.u32 	%r4185, [%rd293+24];
	ld.local.u32 	%r4186, [%rd293+20];
	setp.eq.s32 	%p972, %r1112, 0;
	@%p972 bra 	$L__BB0_832;
	shf.l.wrap.b32 	%r4185, %r4186, %r4185, %r1112;
	ld.local.u32 	%r3573, [%rd293+16];
	shf.l.wrap.b32 	%r4186, %r3573, %r4186, %r1112;
$L__BB0_832:
	shr.u32 	%r3574, %r4185, 30;
	shf.l.wrap.b32 	%r3575, %r4186, %r4185, 2;
	shl.b32 	%r3576, %r4186, 2;
	shr.u32 	%r3577, %r3575, 31;
	add.s32 	%r3578, %r3577, %r3574;
	neg.s32 	%r3579, %r3578;
	setp.lt.s32 	%p973, %r1108, 0;
	selp.b32 	%r4187, %r3579, %r3578, %p973;
	xor.b32  	%r3580, %r3575, %r1108;
	shr.s32 	%r3581, %r3575, 31;
	xor.b32  	%r3582, %r3581, %r3575;
	xor.b32  	%r3583, %r3581, %r3576;
	cvt.u64.u32 	%rd1406, %r3582;
	shl.b64 	%rd1407, %rd1406, 32;
	cvt.u64.u32 	%rd1408, %r3583;
	or.b64  	%rd1409, %rd1407, %rd1408;
	cvt.rn.f64.s64 	%fd230, %rd1409;
	mul.f64 	%fd231, %fd230, 0d3BF921FB54442D19;
	cvt.rn.f32.f64 	%f3710, %fd231;
	neg.f32 	%f3711, %f3710;
	setp.lt.s32 	%p974, %r3580, 0;
	selp.f32 	%f4166, %f3711, %f3710, %p974;
$L__BB0_833:
	mul.rn.f32 	%f3714, %f4166, %f4166;
	and.b32  	%r3585, %r4187, 1;
	setp.eq.b32 	%p975, %r3585, 1;
	selp.f32 	%f3715, 0f3F800000, %f4166, %p975;
	fma.rn.f32 	%f3716, %f3714, %f3715, 0f00000000;
	fma.rn.f32 	%f3717, %f3714, 0f37CBAC00, 0fBAB607ED;
	selp.f32 	%f3718, %f3717, 0fB94D4153, %p975;
	selp.f32 	%f3719, 0f3D2AAABB, 0f3C0885E4, %p975;
	fma.rn.f32 	%f3720, %f3718, %f3714, %f3719;
	selp.f32 	%f3721, 0fBEFFFFFF, 0fBE2AAAA8, %p975;
	fma.rn.f32 	%f3722, %f3720, %f3714, %f3721;
	fma.rn.f32 	%f3723, %f3722, %f3716, %f3715;
	and.b32  	%r3586, %r4187, 2;
	setp.eq.s32 	%p976, %r3586, 0;
	mov.f32 	%f3724, 0f00000000;
	sub.f32 	%f3725, %f3724, %f3723;
	selp.f32 	%f3726, %f3723, %f3725, %p976;
	mul.f32 	%f3727, %f588, %f3726;
	sub.f32 	%f601, %f46, %f3727;
	abs.f32 	%f602, %f601;
	setp.eq.f32 	%p977, %f601, 0f3F800000;
	mov.f32 	%f4167, 0f3F800000;
	@%p977 bra 	$L__BB0_838;
	setp.num.f32 	%p978, %f602, %f602;
	@%p978 bra 	$L__BB0_836;
	mov.f32 	%f3783, 0f40000000;
	add.rn.f32 	%f4167, %f601, %f3783;
	bra.uni 	$L__BB0_838;
$L__BB0_836:
	setp.lt.f32 	%p979, %f602, 0f00800000;
	mul.f32 	%f3728, %f602, 0f4B800000;
	selp.f32 	%f3729, %f3728, %f602, %p979;
	mov.b32 	%r3587, %f3729;
	add.s32 	%r3588, %r3587, -1060439283;
	and.b32  	%r3589, %r3588, -8388608;
	sub.s32 	%r3590, %r3587, %r3589;
	mov.b32 	%f3730, %r3590;
	cvt.rn.f32.s32 	%f3731, %r3589;
	selp.f32 	%f3732, 0fC1C00000, 0f00000000, %p979;
	fma.rn.f32 	%f3733, %f3731, 0f34000000, %f3732;
	add.f32 	%f3734, %f3730, 0fBF800000;
	add.f32 	%f3735, %f3730, 0f3F800000;
	rcp.approx.ftz.f32 	%f3736, %f3735;
	add.f32 	%f3737, %f3734, %f3734;
	mul.f32 	%f3738, %f3737, %f3736;
	mul.f32 	%f3739, %f3738, %f3738;
	neg.f32 	%f3740, %f3738;
	sub.f32 	%f3741, %f3734, %f3738;
	add.f32 	%f3742, %f3741, %f3741;
	fma.rn.f32 	%f3743, %f3740, %f3734, %f3742;
	mul.rn.f32 	%f3744, %f3736, %f3743;
	fma.rn.f32 	%f3745, %f3739, 0f3A2C32E4, 0f3B52E7DB;
	fma.rn.f32 	%f3746, %f3745, %f3739, 0f3C93BB73;
	fma.rn.f32 	%f3747, %f3746, %f3739, 0f3DF6384F;
	mul.rn.f32 	%f3748, %f3747, %f3739;
	fma.rn.f32 	%f3749, %f3738, 0f3FB8AA3B, %f3733;
	mul.f32 	%f3750, %f3748, 0f40400000;
	sub.f32 	%f3751, %f3733, %f3749;
	fma.rn.f32 	%f3752, %f3738, 0f3FB8AA3B, %f3751;
	fma.rn.f32 	%f3753, %f3744, 0f3FB8AA3B, %f3752;
	fma.rn.f32 	%f3754, %f3738, 0f32A55E34, %f3753;
	fma.rn.f32 	%f3755, %f3750, %f3744, %f3754;
	fma.rn.f32 	%f3756, %f3748, %f3738, %f3755;
	add.rn.f32 	%f3757, %f3749, %f3756;
	mov.f32 	%f3758, 0f40000000;
	mul.rn.f32 	%f3759, %f3757, %f3758;
	cvt.rni.f32.f32 	%f3760, %f3759;
	sub.f32 	%f3761, %f3759, %f3760;
	neg.f32 	%f3762, %f3759;
	fma.rn.f32 	%f3763, %f3757, 0f40000000, %f3762;
	neg.f32 	%f3764, %f3749;
	add.rn.f32 	%f3765, %f3757, %f3764;
	neg.f32 	%f3766, %f3765;
	add.rn.f32 	%f3767, %f3756, %f3766;
	fma.rn.f32 	%f3768, %f3767, 0f40000000, %f3763;
	add.f32 	%f3769, %f3761, %f3768;
	setp.gt.f32 	%p980, %f3760, 0f00000000;
	selp.b32 	%r3591, 0, -2097152000, %p980;
	setp.neu.f32 	%p981, %f601, 0f00000000;
	setp.neu.f32 	%p982, %f602, 0f7F800000;
	setp.lt.f32 	%p983, %f3759, 0f00000000;
	selp.f32 	%f3770, 0f00000000, 0f7F800000, %p983;
	abs.f32 	%f3771, %f3759;
	setp.gt.f32 	%p984, %f3771, 0f43180000;
	cvt.rzi.s32.f32 	%r3592, %f3760;
	shl.b32 	%r3593, %r3592, 23;
	sub.s32 	%r3594, %r3593, %r3591;
	mov.b32 	%f3772, %r3594;
	add.s32 	%r3595, %r3591, 2130706432;
	mov.b32 	%f3773, %r3595;
	fma.rn.f32 	%f3774, %f3769, 0f391FCB8E, 0f3AAF85ED;
	fma.rn.f32 	%f3775, %f3774, %f3769, 0f3C1D9856;
	fma.rn.f32 	%f3776, %f3775, %f3769, 0f3D6357BB;
	fma.rn.f32 	%f3777, %f3776, %f3769, 0f3E75FDEC;
	fma.rn.f32 	%f3778, %f3777, %f3769, 0f3F317218;
	fma.rn.f32 	%f3779, %f3778, %f3769, 0f3F800000;
	mul.f32 	%f3780, %f3779, %f3773;
	mul.f32 	%f3781, %f3780, %f3772;
	selp.f32 	%f4167, %f3770, %f3781, %p984;
	and.pred  	%p985, %p981, %p982;
	@%p985 bra 	$L__BB0_838;
	add.f32 	%f3782, %f601, %f601;
	mov.b32 	%r3596, %f3782;
	and.b32  	%r3597, %r3596, 2147483647;
	mov.b32 	%f4167, %r3597;
$L__BB0_838:
	add.f32 	%f3784, %f4165, %f4167;
	mul.f32 	%f3785, %f47, %f47;
	setp.ltu.f32 	%p986, %f3784, %f3785;
	@%p986 bra 	$L__BB0_856;
	setp.ltu.f32 	%p987, %f580, 0f47CE4780;
	mov.u32 	%r4191, %r4195;
	mov.f32 	%f4168, %f4169;
	@%p987 bra 	$L__BB0_847;
	setp.neu.f32 	%p988, %f580, 0f7F800000;
	@%p988 bra 	$L__BB0_842;
	mov.f32 	%f3788, 0f00000000;
	mul.rn.f32 	%f4168, %f578, %f3788;
	mov.b32 	%r4191, 0;
	bra.uni 	$L__BB0_847;
$L__BB0_842:
	mov.b32 	%r1121, %f578;
	shl.b32 	%r3599, %r1121, 8;
	or.b32  	%r1122, %r3599, -2147483648;
	mov.b64 	%rd1625, 0;
	mov.b32 	%r4188, 0;
$L__BB0_843:
	.pragma "nounroll";
	mul.wide.u32 	%rd1411, %r4188, 4;
	mov.u64 	%rd1412, __cudart_i2opi_f;
	add.s64 	%rd1413, %rd1412, %rd1411;
	ld.global.nc.u32 	%r3600, [%rd1413];
	mad.wide.u32 	%rd1414, %r3600, %r1122, %rd1625;
	shr.u64 	%rd1625, %rd1414, 32;
	add.s64 	%rd1415, %rd11, %rd1411;
	st.local.u32 	[%rd1415], %rd1414;
	add.s32 	%r4188, %r4188, 1;
	setp.ne.s32 	%p989, %r4188, 6;
	@%p989 bra 	$L__BB0_843;
	shr.u32 	%r3601, %r1121, 23;
	st.local.u32 	[%rd11+24], %rd1625;
	and.b32  	%r1125, %r3601, 31;
	and.b32  	%r3602, %r3601, 224;
	add.s32 	%r3603, %r3602, -128;
	shr.u32 	%r3604, %r3603, 5;
	mul.wide.u32 	%rd1416, %r3604, 4;
	sub.s64 	%rd296, %rd11, %rd1416;
	ld.local.u32 	%r4189, [%rd296+24];
	ld.local.u32 	%r4190, [%rd296+20];
	setp.eq.s32 	%p990, %r1125, 0;
	@%p990 bra 	$L__BB0_846;
	shf.l.wrap.b32 	%r4189, %r4190, %r4189, %r1125;
	ld.local.u32 	%r3605, [%rd296+16];
	shf.l.wrap.b32 	%r4190, %r3605, %r4190, %r1125;
$L__BB0_846:
	shr.u32 	%r3606, %r4189, 30;
	shf.l.wrap.b32 	%r3607, %r4190, %r4189, 2;
	shl.b32 	%r3608, %r4190, 2;
	shr.u32 	%r3609, %r3607, 31;
	add.s32 	%r3610, %r3609, %r3606;
	neg.s32 	%r3611, %r3610;
	setp.lt.s32 	%p991, %r1121, 0;
	selp.b32 	%r4191, %r3611, %r3610, %p991;
	xor.b32  	%r3612, %r3607, %r1121;
	shr.s32 	%r3613, %r3607, 31;
	xor.b32  	%r3614, %r3613, %r3607;
	xor.b32  	%r3615, %r3613, %r3608;
	cvt.u64.u32 	%rd1417, %r3614;
	shl.b64 	%rd1418, %rd1417, 32;
	cvt.u64.u32 	%rd1419, %r3615;
	or.b64  	%rd1420, %rd1418, %rd1419;
	cvt.rn.f64.s64 	%fd232, %rd1420;
	mul.f64 	%fd233, %fd232, 0d3BF921FB54442D19;
	cvt.rn.f32.f64 	%f3786, %fd233;
	neg.f32 	%f3787, %f3786;
	setp.lt.s32 	%p992, %r3612, 0;
	selp.f32 	%f4168, %f3787, %f3786, %p992;
$L__BB0_847:
	setp.ltu.f32 	%p993, %f580, 0f47CE4780;
	mul.rn.f32 	%f3789, %f4168, %f4168;
	and.b32  	%r3617, %r4191, 1;
	setp.eq.b32 	%p994, %r3617, 1;
	selp.f32 	%f3790, 0f3F800000, %f4168, %p994;
	fma.rn.f32 	%f3791, %f3789, %f3790, 0f00000000;
	fma.rn.f32 	%f3792, %f3789, 0f37CBAC00, 0fBAB607ED;
	selp.f32 	%f3793, %f3792, 0fB94D4153, %p994;
	selp.f32 	%f3794, 0f3D2AAABB, 0f3C0885E4, %p994;
	fma.rn.f32 	%f3795, %f3793, %f3789, %f3794;
	selp.f32 	%f3796, 0fBEFFFFFF, 0fBE2AAAA8, %p994;
	fma.rn.f32 	%f3797, %f3795, %f3789, %f3796;
	fma.rn.f32 	%f3798, %f3797, %f3791, %f3790;
	and.b32  	%r3618, %r4191, 2;
	setp.eq.s32 	%p995, %r3618, 0;
	mov.f32 	%f3799, 0f00000000;
	sub.f32 	%f3800, %f3799, %f3798;
	selp.f32 	%f3801, %f3798, %f3800, %p995;
	mul.f32 	%f610, %f588, %f3801;
	@%p993 bra 	$L__BB0_855;
	setp.neu.f32 	%p996, %f580, 0f7F800000;
	@%p996 bra 	$L__BB0_850;
	mov.f32 	%f3804, 0f00000000;
	mul.rn.f32 	%f4169, %f578, %f3804;
	mov.b32 	%r4195, 0;
	bra.uni 	$L__BB0_855;
$L__BB0_850:
	mov.b32 	%r1134, %f578;
	shl.b32 	%r3620, %r1134, 8;
	or.b32  	%r1135, %r3620, -2147483648;
	mov.b64 	%rd1626, 0;
	mov.b32 	%r4192, 0;
$L__BB0_851:
	.pragma "nounroll";
	mul.wide.u32 	%rd1422, %r4192, 4;
	mov.u64 	%rd1423, __cudart_i2opi_f;
	add.s64 	%rd1424, %rd1423, %rd1422;
	ld.global.nc.u32 	%r3621, [%rd1424];
	mad.wide.u32 	%rd1425, %r3621, %r1135, %rd1626;
	shr.u64 	%rd1626, %rd1425, 32;
	add.s64 	%rd1426, %rd10, %rd1422;
	st.local.u32 	[%rd1426], %rd1425;
	add.s32 	%r4192, %r4192, 1;
	setp.ne.s32 	%p997, %r4192, 6;
	@%p997 bra 	$L__BB0_851;
	shr.u32 	%r3622, %r1134, 23;
	st.local.u32 	[%rd10+24], %rd1626;
	and.b32  	%r1138, %r3622, 31;
	and.b32  	%r3623, %r3622, 224;
	add.s32 	%r3624, %r3623, -128;
	shr.u32 	%r3625, %r3624, 5;
	mul.wide.u32 	%rd1427, %r3625, 4;
	sub.s64 	%rd299, %rd10, %rd1427;
	ld.local.u32 	%r4193, [%rd299+24];
	ld.local.u32 	%r4194, [%rd299+20];
	setp.eq.s32 	%p998, %r1138, 0;
	@%p998 bra 	$L__BB0_854;
	shf.l.wrap.b32 	%r4193, %r4194, %r4193, %r1138;
	ld.local.u32 	%r3626, [%rd299+16];
	shf.l.wrap.b32 	%r4194, %r3626, %r4194, %r1138;
$L__BB0_854:
	shr.u32 	%r3627, %r4193, 30;
	shf.l.wrap.b32 	%r3628, %r4194, %r4193, 2;
	shl.b32 	%r3629, %r4194, 2;
	shr.u32 	%r3630, %r3628, 31;
	add.s32 	%r3631, %r3630, %r3627;
	neg.s32 	%r3632, %r3631;
	setp.lt.s32 	%p999, %r1134, 0;
	selp.b32 	%r4195, %r3632, %r3631, %p999;
	xor.b32  	%r3633, %r3628, %r1134;
	shr.s32 	%r3634, %r3628, 31;
	xor.b32  	%r3635, %r3634, %r3628;
	xor.b32  	%r3636, %r3634, %r3629;
	cvt.u64.u32 	%rd1428, %r3635;
	shl.b64 	%rd1429, %rd1428, 32;
	cvt.u64.u32 	%rd1430, %r3636;
	or.b64  	%rd1431, %rd1429, %rd1430;
	cvt.rn.f64.s64 	%fd234, %rd1431;
	mul.f64 	%fd235, %fd234, 0d3BF921FB54442D19;
	cvt.rn.f32.f64 	%f3802, %fd235;
	neg.f32 	%f3803, %f3802;
	setp.lt.s32 	%p1000, %r3633, 0;
	selp.f32 	%f4169, %f3803, %f3802, %p1000;
$L__BB0_855:
	sub.f32 	%f3805, %f610, %f46;
	add.s32 	%r3638, %r4195, 1;
	mul.rn.f32 	%f3806, %f4169, %f4169;
	and.b32  	%r3639, %r4195, 1;
	setp.eq.b32 	%p1001, %r3639, 1;
	selp.f32 	%f3807, %f4169, 0f3F800000, %p1001;
	fma.rn.f32 	%f3808, %f3806, %f3807, 0f00000000;
	fma.rn.f32 	%f3809, %f3806, 0f37CBAC00, 0fBAB607ED;
	selp.f32 	%f3810, 0fB94D4153, %f3809, %p1001;
	selp.f32 	%f3811, 0f3C0885E4, 0f3D2AAABB, %p1001;
	fma.rn.f32 	%f3812, %f3810, %f3806, %f3811;
	selp.f32 	%f3813, 0fBE2AAAA8, 0fBEFFFFFF, %p1001;
	fma.rn.f32 	%f3814, %f3812, %f3806, %f3813;
	fma.rn.f32 	%f3815, %f3814, %f3808, %f3807;
	and.b32  	%r3640, %r3638, 2;
	setp.eq.s32 	%p1002, %r3640, 0;
	mov.f32 	%f3816, 0f00000000;
	sub.f32 	%f3817, %f3816, %f3815;
	selp.f32 	%f3818, %f3815, %f3817, %p1002;
	mul.f32 	%f3819, %f588, %f3818;
	sub.f32 	%f3820, %f3819, %f45;
	abs.f32 	%f3821, %f3820;
	abs.f32 	%f3822, %f3805;
	setp.gt.f32 	%p1003, %f3822, %f3821;
	selp.f32 	%f3823, %f3822, %f3821, %p1003;
	selp.f32 	%f3824, %f3821, %f3822, %p1003;
	div.rn.f32 	%f3825, %f3824, %f3823;
	mul.f32 	%f3826, %f3825, %f3825;
	fma.rn.f32 	%f3827, %f3826, 0f3B33710B, 0fBC807748;
	fma.rn.f32 	%f3828, %f3827, %f3826, 0f3D2CDAB2;
	fma.rn.f32 	%f3829, %f3828, %f3826, 0fBD992D10;
	fma.rn.f32 	%f3830, %f3829, %f3826, 0f3DD9EA6C;
	fma.rn.f32 	%f3831, %f3830, %f3826, 0fBE117CB1;
	fma.rn.f32 	%f3832, %f3831, %f3826, 0f3E4CBCE0;
	fma.rn.f32 	%f3833, %f3832, %f3826, 0fBEAAAA7D;
	mul.f32 	%f3834, %f3826, %f3833;
	fma.rn.f32 	%f3835, %f3834, %f3825, %f3825;
	neg.f32 	%f3836, %f3835;
	fma.rn.f32 	%f3837, 0f3F6EE581, 0f3FD774EB, %f3836;
	selp.f32 	%f3838, %f3837, %f3835, %p1003;
	selp.f32 	%f3839, 0f3F6EE581, 0f3FEEE581, %p1003;
	selp.f32 	%f3840, %f3835, %f3836, %p1003;
	mov.b32 	%r3641, %f3820;
	fma.rn.f32 	%f3841, %f3839, 0f3FD774EB, %f3840;
	setp.lt.s32 	%p1004, %r3641, 0;
	selp.f32 	%f3842, %f3841, %f3838, %p1004;
	add.f32 	%f3843, %f3822, %f3821;
	setp.eq.f32 	%p1005, %f3823, 0f00000000;
	selp.f32 	%f3844, 0f40490FDB, 0f00000000, %p1004;
	setp.eq.f32 	%p1006, %f3821, %f3822;
	selp.f32 	%f3845, 0f4016CBE4, 0f3F490FDB, %p1004;
	selp.f32 	%f3846, %f3845, %f3842, %p1006;
	selp.f32 	%f3847, %f3844, %f3846, %p1005;
	abs.f32 	%f3848, %f3843;
	setp.nan.f32 	%p1007, %f3848, %f3848;
	copysign.f32 	%f3849, %f3805, %f3847;
	selp.f32 	%f3850, %f3843, %f3849, %p1007;
	neg.f32 	%f4178, %f3850;
	bra.uni 	$L__BB0_923;
$L__BB0_856:
	setp.ltu.f32 	%p1008, %f580, 0f47CE4780;
	mov.u32 	%r4199, %r4195;
	mov.f32 	%f4170, %f4169;
	@%p1008 bra 	$L__BB0_864;
	setp.neu.f32 	%p1009, %f580, 0f7F800000;
	@%p1009 bra 	$L__BB0_859;
	mov.f32 	%f3853, 0f00000000;
	mul.rn.f32 	%f4170, %f578, %f3853;
	mov.b32 	%r4199, 0;
	bra.uni 	$L__BB0_864;
$L__BB0_859:
	mov.b32 	%r1147, %f578;
	shl.b32 	%r3643, %r1147, 8;
	or.b32  	%r1148, %r3643, -2147483648;
	mov.b64 	%rd1627, 0;
	mov.b32 	%r4196, 0;
$L__BB0_860:
	.pragma "nounroll";
	mul.wide.u32 	%rd1433, %r4196, 4;
	mov.u64 	%rd1434, __cudart_i2opi_f;
	add.s64 	%rd1435, %rd1434, %rd1433;
	ld.global.nc.u32 	%r3644, [%rd1435];
	mad.wide.u32 	%rd1436, %r3644, %r1148, %rd1627;
	shr.u64 	%rd1627, %rd1436, 32;
	add.s64 	%rd1437, %rd9, %rd1433;
	st.local.u32 	[%rd1437], %rd1436;
	add.s32 	%r4196, %r4196, 1;
	setp.ne.s32 	%p1010, %r4196, 6;
	@%p1010 bra 	$L__BB0_860;
	shr.u32 	%r3645, %r1147, 23;
	st.local.u32 	[%rd9+24], %rd1627;
	and.b32  	%r1151, %r3645, 31;
	and.b32  	%r3646, %r3645, 224;
	add.s32 	%r3647, %r3646, -128;
	shr.u32 	%r3648, %r3647, 5;
	mul.wide.u32 	%rd1438, %r3648, 4;
	sub.s64 	%rd302, %rd9, %rd1438;
	ld.local.u32 	%r4197, [%rd302+24];
	ld.local.u32 	%r4198, [%rd302+20];
	setp.eq.s32 	%p1011, %r1151, 0;
	@%p1011 bra 	$L__BB0_863;
	shf.l.wrap.b32 	%r4197, %r4198, %r4197, %r1151;
	ld.local.u32 	%r3649, [%rd302+16];
	shf.l.wrap.b32 	%r4198, %r3649, %r4198, %r1151;
$L__BB0_863:
	shr.u32 	%r3650, %r4197, 30;
	shf.l.wrap.b32 	%r3651, %r4198, %r4197, 2;
	shl.b32 	%r3652, %r4198, 2;
	shr.u32 	%r3653, %r3651, 31;
	add.s32 	%r3654, %r3653, %r3650;
	neg.s32 	%r3655, %r3654;
	setp.lt.s32 	%p1012, %r1147, 0;
	selp.b32 	%r4199, %r3655, %r3654, %p1012;
	xor.b32  	%r3656, %r3651, %r1147;
	shr.s32 	%r3657, %r3651, 31;
	xor.b32  	%r3658, %r3657, %r3651;
	xor.b32  	%r3659, %r3657, %r3652;
	cvt.u64.u32 	%rd1439, %r3658;
	shl.b64 	%rd1440, %rd1439, 32;
	cvt.u64.u32 	%rd1441, %r3659;
	or.b64  	%rd1442, %rd1440, %rd1441;
	cvt.rn.f64.s64 	%fd236, %rd1442;
	mul.f64 	%fd237, %fd236, 0d3BF921FB54442D19;
	cvt.rn.f32.f64 	%f3851, %fd237;
	neg.f32 	%f3852, %f3851;
	setp.lt.s32 	%p1013, %r3656, 0;
	selp.f32 	%f4170, %f3852, %f3851, %p1013;
$L__BB0_864:
	setp.ltu.f32 	%p1014, %f580, 0f47CE4780;
	add.s32 	%r3661, %r4199, 1;
	mul.rn.f32 	%f3854, %f4170, %f4170;
	and.b32  	%r3662, %r4199, 1;
	setp.eq.b32 	%p1015, %r3662, 1;
	selp.f32 	%f3855, %f4170, 0f3F800000, %p1015;
	fma.rn.f32 	%f3856, %f3854, %f3855, 0f00000000;
	fma.rn.f32 	%f3857, %f3854, 0f37CBAC00, 0fBAB607ED;
	selp.f32 	%f3858, 0fB94D4153, %f3857, %p1015;
	selp.f32 	%f3859, 0f3C0885E4, 0f3D2AAABB, %p1015;
	fma.rn.f32 	%f3860, %f3858, %f3854, %f3859;
	selp.f32 	%f3861, 0fBE2AAAA8, 0fBEFFFFFF, %p1015;
	fma.rn.f32 	%f3862, %f3860, %f3854, %f3861;
	fma.rn.f32 	%f3863, %f3862, %f3856, %f3855;
	and.b32  	%r3663, %r3661, 2;
	setp.eq.s32 	%p1016, %r3663, 0;
	mov.f32 	%f3864, 0f00000000;
	sub.f32 	%f3865, %f3864, %f3863;
	selp.f32 	%f618, %f3863, %f3865, %p1016;
	mov.u32 	%r4203, %r4195;
	mov.f32 	%f4171, %f4169;
	@%p1014 bra 	$L__BB0_872;
	setp.neu.f32 	%p1017, %f580, 0f7F800000;
	@%p1017 bra 	$L__BB0_867;
	mov.f32 	%f3868, 0f00000000;
	mul.rn.f32 	%f4171, %f578, %f3868;
	mov.b32 	%r4203, 0;
	bra.uni 	$L__BB0_872;
$L__BB0_867:
	mov.b32 	%r1160, %f578;
	shl.b32 	%r3665, %r1160, 8;
	or.b32  	%r1161, %r3665, -2147483648;
	mov.b64 	%rd1628, 0;
	mov.b32 	%r4200, 0;
$L__BB0_868:
	.pragma "nounroll";
	mul.wide.u32 	%rd1444, %r4200, 4;
	mov.u64 	%rd1445, __cudart_i2opi_f;
	add.s64 	%rd1446, %rd1445, %rd1444;
	ld.global.nc.u32 	%r3666, [%rd1446];
	mad.wide.u32 	%rd1447, %r3666, %r1161, %rd1628;
	shr.u64 	%rd1628, %rd1447, 32;
	add.s64 	%rd1448, %rd8, %rd1444;
	st.local.u32 	[%rd1448], %rd1447;
	add.s32 	%r4200, %r4200, 1;
	setp.ne.s32 	%p1018, %r4200, 6;
	@%p1018 bra 	$L__BB0_868;
	shr.u32 	%r3667, %r1160, 23;
	st.local.u32 	[%rd8+24], %rd1628;
	and.b32  	%r1164, %r3667, 31;
	and.b32  	%r3668, %r3667, 224;
	add.s32 	%r3669, %r3668, -128;
	shr.u32 	%r3670, %r3669, 5;
	mul.wide.u32 	%rd1449, %r3670, 4;
	sub.s64 	%rd305, %rd8, %rd1449;
	ld.local.u32 	%r4201, [%rd305+24];
	ld.local.u32 	%r4202, [%rd305+20];
	setp.eq.s32 	%p1019, %r1164, 0;
	@%p1019 bra 	$L__BB0_871;
	shf.l.wrap.b32 	%r4201, %r4202, %r4201, %r1164;
	ld.local.u32 	%r3671, [%rd305+16];
	shf.l.wrap.b32 	%r4202, %r3671, %r4202, %r1164;
$L__BB0_871:
	shr.u32 	%r3672, %r4201, 30;
	shf.l.wrap.b32 	%r3673, %r4202, %r4201, 2;
	shl.b32 	%r3674, %r4202, 2;
	shr.u32 	%r3675, %r3673, 31;
	add.s32 	%r3676, %r3675, %r3672;
	neg.s32 	%r3677, %r3676;
	setp.lt.s32 	%p1020, %r1160, 0;
	selp.b32 	%r4203, %r3677, %r3676, %p1020;
	xor.b32  	%r3678, %r3673, %r1160;
	shr.s32 	%r3679, %r3673, 31;
	xor.b32  	%r3680, %r3679, %r3673;
	xor.b32  	%r3681, %r3679, %r3674;
	cvt.u64.u32 	%rd1450, %r3680;
	shl.b64 	%rd1451, %rd1450, 32;
	cvt.u64.u32 	%rd1452, %r3681;
	or.b64  	%rd1453, %rd1451, %rd1452;
	cvt.rn.f64.s64 	%fd238, %rd1453;
	mul.f64 	%fd239, %fd238, 0d3BF921FB54442D19;
	cvt.rn.f32.f64 	%f3866, %fd239;
	neg.f32 	%f3867, %f3866;
	setp.lt.s32 	%p1021, %r3678, 0;
	selp.f32 	%f4171, %f3867, %f3866, %p1021;
$L__BB0_872:
	setp.ltu.f32 	%p1022, %f580, 0f47CE4780;
	mul.rn.f32 	%f3869, %f4171, %f4171;
	and.b32  	%r3683, %r4203, 1;
	setp.eq.b32 	%p1023, %r3683, 1;
	selp.f32 	%f3870, 0f3F800000, %f4171, %p1023;
	fma.rn.f32 	%f3871, %f3869, %f3870, 0f00000000;
	fma.rn.f32 	%f3872, %f3869, 0f37CBAC00, 0fBAB607ED;
	selp.f32 	%f3873, %f3872, 0fB94D4153, %p1023;
	selp.f32 	%f3874, 0f3D2AAABB, 0f3C0885E4, %p1023;
	fma.rn.f32 	%f3875, %f3873, %f3869, %f3874;
	selp.f32 	%f3876, 0fBEFFFFFF, 0fBE2AAAA8, %p1023;
	fma.rn.f32 	%f3877, %f3875, %f3869, %f3876;
	fma.rn.f32 	%f3878, %f3877, %f3871, %f3870;
	and.b32  	%r3684, %r4203, 2;
	setp.eq.s32 	%p1024, %r3684, 0;
	mov.f32 	%f3879, 0f00000000;
	sub.f32 	%f3880, %f3879, %f3878;
	selp.f32 	%f3881, %f3878, %f3880, %p1024;
	mul.f32 	%f3882, %f45, %f3881;
	mul.f32 	%f3883, %f46, %f618;
	sub.f32 	%f3884, %f3883, %f3882;
	div.rn.f32 	%f3885, %f3884, %f47;
	abs.f32 	%f3886, %f3885;
	fma.rn.f32 	%f3887, %f3886, 0fBF000000, 0f3F000000;
	rsqrt.approx.ftz.f32 	%f3888, %f3887;
	mul.f32 	%f3889, %f3888, %f3887;
	mul.f32 	%f3890, %f3888, 0fBF000000;
	fma.rn.f32 	%f3891, %f3889, %f3890, 0f3F000000;
	fma.rn.f32 	%f3892, %f3889, %f3891, %f3889;
	setp.eq.f32 	%p1025, %f3886, 0f3F800000;
	selp.f32 	%f3893, 0f00000000, %f3892, %p1025;
	setp.gt.f32 	%p1026, %f3886, 0f3F0F5C29;
	selp.f32 	%f3894, %f3893, %f3886, %p1026;
	mul.f32 	%f3895, %f3894, %f3894;
	fma.rn.f32 	%f3896, %f3895, 0f3D4DD2F7, 0f3C99CA97;
	fma.rn.f32 	%f3897, %f3896, %f3895, 0f3D3F90E8;
	fma.rn.f32 	%f3898, %f3897, %f3895, 0f3D993CCF;
	fma.rn.f32 	%f3899, %f3898, %f3895, 0f3E2AAC04;
	mul.f32 	%f3900, %f3895, %f3899;
	fma.rn.f32 	%f3901, %f3900, %f3894, %f3894;
	mul.f32 	%f3902, %f3901, 0fC0000000;
	fma.rn.f32 	%f3903, 0f3F6EE581, 0f3FD774EB, %f3902;
	selp.f32 	%f3904, %f3903, %f3901, %p1026;
	setp.num.f32 	%p1027, %f3904, %f3904;
	copysign.f32 	%f3905, %f3885, %f3904;
	selp.f32 	%f3906, %f3905, %f3904, %p1027;
	sub.f32 	%f622, %f3906, %f578;
	mov.u32 	%r4207, %r4195;
	mov.f32 	%f4172, %f4169;
	@%p1022 bra 	$L__BB0_880;
	setp.neu.f32 	%p1028, %f580, 0f7F800000;
	@%p1028 bra 	$L__BB0_875;
	mov.f32 	%f3909, 0f00000000;
	mul.rn.f32 	%f4172, %f578, %f3909;
	mov.b32 	%r4207, 0;
	bra.uni 	$L__BB0_880;
$L__BB0_875:
	mov.b32 	%r1173, %f578;
	shl.b32 	%r3686, %r1173, 8;
	or.b32  	%r1174, %r3686, -2147483648;
	mov.b64 	%rd1629, 0;
	mov.b32 	%r4204, 0;
$L__BB0_876:
	.pragma "nounroll";
	mul.wide.u32 	%rd1455, %r4204, 4;
	mov.u64 	%rd1456, __cudart_i2opi_f;
	add.s64 	%rd1457, %rd1456, %rd1455;
	ld.global.nc.u32 	%r3687, [%rd1457];
	mad.wide.u32 	%rd1458, %r3687, %r1174, %rd1629;
	shr.u64 	%rd1629, %rd1458, 32;
	add.s64 	%rd1459, %rd7, %rd1455;
	st.local.u32 	[%rd1459], %rd1458;
	add.s32 	%r4204, %r4204, 1;
	setp.ne.s32 	%p1029, %r4204, 6;
	@%p1029 bra 	$L__BB0_876;
	shr.u32 	%r3688, %r1173, 23;
	st.local.u32 	[%rd7+24], %rd1629;
	and.b32  	%r1177, %r3688, 31;
	and.b32  	%r3689, %r3688, 224;
	add.s32 	%r3690, %r3689, -128;
	shr.u32 	%r3691, %r3690, 5;
	mul.wide.u32 	%rd1460, %r3691, 4;
	sub.s64 	%rd308, %rd7, %rd1460;
	ld.local.u32 	%r4205, [%rd308+24];
	ld.local.u32 	%r4206, [%rd308+20];
	setp.eq.s32 	%p1030, %r1177, 0;
	@%p1030 bra 	$L__BB0_879;
	shf.l.wrap.b32 	%r4205, %r4206, %r4205, %r1177;
	ld.local.u32 	%r3692, [%rd308+16];
	shf.l.wrap.b32 	%r4206, %r3692, %r4206, %r1177;
$L__BB0_879:
	shr.u32 	%r3693, %r4205, 30;
	shf.l.wrap.b32 	%r3694, %r4206, %r4205, 2;
	shl.b32 	%r3695, %r4206, 2;
	shr.u32 	%r3696, %r3694, 31;
	add.s32 	%r3697, %r3696, %r3693;
	neg.s32 	%r3698, %r3697;
	setp.lt.s32 	%p1031, %r1173, 0;
	selp.b32 	%r4207, %r3698, %r3697, %p1031;
	xor.b32  	%r3699, %r3694, %r1173;
	shr.s32 	%r3700, %r3694, 31;
	xor.b32  	%r3701, %r3700, %r3694;
	xor.b32  	%r3702, %r3700, %r3695;
	cvt.u64.u32 	%rd1461, %r3701;
	shl.b64 	%rd1462, %rd1461, 32;
	cvt.u64.u32 	%rd1463, %r3702;
	or.b64  	%rd1464, %rd1462, %rd1463;
	cvt.rn.f64.s64 	%fd240, %rd1464;
	mul.f64 	%fd241, %fd240, 0d3BF921FB54442D19;
	cvt.rn.f32.f64 	%f3907, %fd241;
	neg.f32 	%f3908, %f3907;
	setp.lt.s32 	%p1032, %r3699, 0;
	selp.f32 	%f4172, %f3908, %f3907, %p1032;
$L__BB0_880:
	setp.ltu.f32 	%p1033, %f580, 0f47CE4780;
	add.s32 	%r3704, %r4207, 1;
	mul.rn.f32 	%f3910, %f4172, %f4172;
	and.b32  	%r3705, %r4207, 1;
	setp.eq.b32 	%p1034, %r3705, 1;
	selp.f32 	%f3911, %f4172, 0f3F800000, %p1034;
	fma.rn.f32 	%f3912, %f3910, %f3911, 0f00000000;
	fma.rn.f32 	%f3913, %f3910, 0f37CBAC00, 0fBAB607ED;
	selp.f32 	%f3914, 0fB94D4153, %f3913, %p1034;
	selp.f32 	%f3915, 0f3C0885E4, 0f3D2AAABB, %p1034;
	fma.rn.f32 	%f3916, %f3914, %f3910, %f3915;
	selp.f32 	%f3917, 0fBE2AAAA8, 0fBEFFFFFF, %p1034;
	fma.rn.f32 	%f3918, %f3916, %f3910, %f3917;
	fma.rn.f32 	%f3919, %f3918, %f3912, %f3911;
	and.b32  	%r3706, %r3704, 2;
	setp.eq.s32 	%p1035, %r3706, 0;
	mov.f32 	%f3920, 0f00000000;
	sub.f32 	%f3921, %f3920, %f3919;
	selp.f32 	%f626, %f3919, %f3921, %p1035;
	@%p1033 bra 	$L__BB0_888;
	setp.neu.f32 	%p1036, %f580, 0f7F800000;
	@%p1036 bra 	$L__BB0_883;
	mov.f32 	%f3924, 0f00000000;
	mul.rn.f32 	%f4169, %f578, %f3924;
	mov.b32 	%r4195, 0;
	bra.uni 	$L__BB0_888;
$L__BB0_883:
	mov.b32 	%r1186, %f578;
	shl.b32 	%r3708, %r1186, 8;
	or.b32  	%r1187, %r3708, -2147483648;
	mov.b64 	%rd1630, 0;
	mov.b32 	%r4208, 0;
$L__BB0_884:
	.pragma "nounroll";
	mul.wide.u32 	%rd1466, %r4208, 4;
	mov.u64 	%rd1467, __cudart_i2opi_f;
	add.s64 	%rd1468, %rd1467, %rd1466;
	ld.global.nc.u32 	%r3709, [%rd1468];
	mad.wide.u32 	%rd1469, %r3709, %r1187, %rd1630;
	shr.u64 	%rd1630, %rd1469, 32;
	add.s64 	%rd1470, %rd6, %rd1466;
	st.local.u32 	[%rd1470], %rd1469;
	add.s32 	%r4208, %r4208, 1;
	setp.ne.s32 	%p1037, %r4208, 6;
	@%p1037 bra 	$L__BB0_884;
	shr.u32 	%r3710, %r1186, 23;
	st.local.u32 	[%rd6+24], %rd1630;
	and.b32  	%r1190, %r3710, 31;
	and.b32  	%r3711, %r3710, 224;
	add.s32 	%r3712, %r3711, -128;
	shr.u32 	%r3713, %r3712, 5;
	mul.wide.u32 	%rd1471, %r3713, 4;
	sub.s64 	%rd311, %rd6, %rd1471;
	ld.local.u32 	%r4209, [%rd311+24];
	ld.local.u32 	%r4210, [%rd311+20];
	setp.eq.s32 	%p1038, %r1190, 0;
	@%p1038 bra 	$L__BB0_887;
	shf.l.wrap.b32 	%r4209, %r4210, %r4209, %r1190;
	ld.local.u32 	%r3714, [%rd311+16];
	shf.l.wrap.b32 	%r4210, %r3714, %r4210, %r1190;
$L__BB0_887:
	shr.u32 	%r3715, %r4209, 30;
	shf.l.wrap.b32 	%r3716, %r4210, %r4209, 2;
	shl.b32 	%r3717, %r4210, 2;
	shr.u32 	%r3718, %r3716, 31;
	add.s32 	%r3719, %r3718, %r3715;
	neg.s32 	%r3720, %r3719;
	setp.lt.s32 	%p1039, %r1186, 0;
	selp.b32 	%r4195, %r3720, %r3719, %p1039;
	xor.b32  	%r3721, %r3716, %r1186;
	shr.s32 	%r3722, %r3716, 31;
	xor.b32  	%r3723, %r3722, %r3716;
	xor.b32  	%r3724, %r3722, %r3717;
	cvt.u64.u32 	%rd1472, %r3723;
	shl.b64 	%rd1473, %rd1472, 32;
	cvt.u64.u32 	%rd1474, %r3724;
	or.b64  	%rd1475, %rd1473, %rd1474;
	cvt.rn.f64.s64 	%fd242, %rd1475;
	mul.f64 	%fd243, %fd242, 0d3BF921FB54442D19;
	cvt.rn.f32.f64 	%f3922, %fd243;
	neg.f32 	%f3923, %f3922;
	setp.lt.s32 	%p1040, %r3721, 0;
	selp.f32 	%f4169, %f3923, %f3922, %p1040;
$L__BB0_888:
	mul.rn.f32 	%f3925, %f4169, %f4169;
	and.b32  	%r3726, %r4195, 1;
	setp.eq.b32 	%p1041, %r3726, 1;
	selp.f32 	%f3926, 0f3F800000, %f4169, %p1041;
	fma.rn.f32 	%f3927, %f3925, %f3926, 0f00000000;
	fma.rn.f32 	%f3928, %f3925, 0f37CBAC00, 0fBAB607ED;
	selp.f32 	%f3929, %f3928, 0fB94D4153, %p1041;
	selp.f32 	%f3930, 0f3D2AAABB, 0f3C0885E4, %p1041;
	fma.rn.f32 	%f3931, %f3929, %f3925, %f3930;
	selp.f32 	%f3932, 0fBEFFFFFF, 0fBE2AAAA8, %p1041;
	fma.rn.f32 	%f3933, %f3931, %f3925, %f3932;
	fma.rn.f32 	%f3934, %f3933, %f3927, %f3926;
	and.b32  	%r3727, %r4195, 2;
	setp.eq.s32 	%p1042, %r3727, 0;
	mov.f32 	%f3935, 0f00000000;
	sub.f32 	%f3936, %f3935, %f3934;
	selp.f32 	%f3937, %f3934, %f3936, %p1042;
	mul.f32 	%f3938, %f45, %f3937;
	mul.f32 	%f3939, %f46, %f626;
	sub.f32 	%f3940, %f3939, %f3938;
	div.rn.f32 	%f3941, %f3940, %f47;
	abs.f32 	%f3942, %f3941;
	fma.rn.f32 	%f3943, %f3942, 0fBF000000, 0f3F000000;
	rsqrt.approx.ftz.f32 	%f3944, %f3943;
	mul.f32 	%f3945, %f3944, %f3943;
	mul.f32 	%f3946, %f3944, 0fBF000000;
	fma.rn.f32 	%f3947, %f3945, %f3946, 0f3F000000;
	fma.rn.f32 	%f3948, %f3945, %f3947, %f3945;
	setp.eq.f32 	%p1043, %f3942, 0f3F800000;
	selp.f32 	%f3949, 0f00000000, %f3948, %p1043;
	setp.gt.f32 	%p1044, %f3942, 0f3F0F5C29;
	selp.f32 	%f3950, %f3949, %f3942, %p1044;
	mul.f32 	%f3951, %f3950, %f3950;
	fma.rn.f32 	%f3952, %f3951, 0f3D4DD2F7, 0f3C99CA97;
	fma.rn.f32 	%f3953, %f3952, %f3951, 0f3D3F90E8;
	fma.rn.f32 	%f3954, %f3953, %f3951, 0f3D993CCF;
	fma.rn.f32 	%f3955, %f3954, %f3951, 0f3E2AAC04;
	mul.f32 	%f3956, %f3951, %f3955;
	fma.rn.f32 	%f3957, %f3956, %f3950, %f3950;
	mul.f32 	%f3958, %f3957, 0fC0000000;
	fma.rn.f32 	%f3959, 0f3F6EE581, 0f3FD774EB, %f3958;
	selp.f32 	%f3960, %f3959, %f3957, %p1044;
	setp.num.f32 	%p1045, %f3960, %f3960;
	copysign.f32 	%f3961, %f3941, %f3960;
	selp.f32 	%f3962, %f3961, %f3960, %p1045;
	cvt.f64.f32 	%fd244, %f3962;
	mov.f64 	%fd245, 0d400921FB54442D18;
	sub.f64 	%fd246, %fd245, %fd244;
	cvt.f64.f32 	%fd247, %f578;
	sub.f64 	%fd248, %fd246, %fd247;
	cvt.rn.f32.f64 	%f630, %fd248;
	sub.f32 	%f631, %f45, %f575;
	neg.f32 	%f632, %f622;
	mul.f32 	%f3963, %f622, 0fBF22F983;
	cvt.rni.s32.f32 	%r4219, %f3963;
	cvt.rn.f32.s32 	%f3964, %r4219;
	fma.rn.f32 	%f3965, %f3964, 0fBFC90FDA, %f632;
	fma.rn.f32 	%f3966, %f3964, 0fB3A22168, %f3965;
	fma.rn.f32 	%f4175, %f3964, 0fA7C234C5, %f3966;
	abs.f32 	%f634, %f632;
	setp.ltu.f32 	%p1046, %f634, 0f47CE4780;
	mov.u32 	%r4215, %r4219;
	mov.f32 	%f4174, %f4175;
	@%p1046 bra 	$L__BB0_896;
	setp.neu.f32 	%p1047, %f634, 0f7F800000;
	@%p1047 bra 	$L__BB0_891;
	mov.f32 	%f3969, 0f00000000;
	mul.rn.f32 	%f4174, %f632, %f3969;
	mov.b32 	%r4215, 0;
	bra.uni 	$L__BB0_896;
$L__BB0_891:
	mov.b32 	%r1200, %f632;
	shl.b32 	%r3729, %r1200, 8;
	or.b32  	%r1201, %r3729, -2147483648;
	mov.b64 	%rd1631, 0;
	mov.b32 	%r4212, 0;
$L__BB0_892:
	.pragma "nounroll";
	mul.wide.u32 	%rd1477, %r4212, 4;
	mov.u64 	%rd1478, __cudart_i2opi_f;
	add.s64 	%rd1479, %rd1478, %rd1477;
	ld.global.nc.u32 	%r3730, [%rd1479];
	mad.wide.u32 	%rd1480, %r3730, %r1201, %rd1631;
	shr.u64 	%rd1631, %rd1480, 32;
	add.s64 	%rd1481, %rd5, %rd1477;
	st.local.u32 	[%rd1481], %rd1480;
	add.s32 	%r4212, %r4212, 1;
	setp.ne.s32 	%p1048, %r4212, 6;
	@%p1048 bra 	$L__BB0_892;
	shr.u32 	%r3731, %r1200, 23;
	st.local.u32 	[%rd5+24], %rd1631;
	and.b32  	%r1204, %r3731, 31;
	and.b32  	%r3732, %r3731, 224;
	add.s32 	%r3733, %r3732, -128;
	shr.u32 	%r3734, %r3733, 5;
	mul.wide.u32 	%rd1482, %r3734, 4;
	sub.s64 	%rd314, %rd5, %rd1482;
	ld.local.u32 	%r4213, [%rd314+24];
	ld.local.u32 	%r4214, [%rd314+20];
	setp.eq.s32 	%p1049, %r1204, 0;
	@%p1049 bra 	$L__BB0_895;
	shf.l.wrap.b32 	%r4213, %r4214, %r4213, %r1204;
	ld.local.u32 	%r3735, [%rd314+16];
	shf.l.wrap.b32 	%r4214, %r3735, %r4214, %r1204;
$L__BB0_895:
	shr.u32 	%r3736, %r4213, 30;
	shf.l.wrap.b32 	%r3737, %r4214, %r4213, 2;
	shl.b32 	%r3738, %r4214, 2;
	shr.u32 	%r3739, %r3737, 31;
	add.s32 	%r3740, %r3739, %r3736;
	neg.s32 	%r3741, %r3740;
	setp.lt.s32 	%p1050, %r1200, 0;
	selp.b32 	%r4215, %r3741, %r3740, %p1050;
	xor.b32  	%r3742, %r3737, %r1200;
	shr.s32 	%r3743, %r3737, 31;
	xor.b32  	%r3744, %r3743, %r3737;
	xor.b32  	%r3745, %r3743, %r3738;
	cvt.u64.u32 	%rd1483, %r3744;
	shl.b64 	%rd1484, %rd1483, 32;
	cvt.u64.u32 	%rd1485, %r3745;
	or.b64  	%rd1486, %rd1484, %rd1485;
	cvt.rn.f64.s64 	%fd249, %rd1486;
	mul.f64 	%fd250, %fd249, 0d3BF921FB54442D19;
	cvt.rn.f32.f64 	%f3967, %fd250;
	neg.f32 	%f3968, %f3967;
	setp.lt.s32 	%p1051, %r3742, 0;
	selp.f32 	%f4174, %f3968, %f3967, %p1051;
$L__BB0_896:
	setp.ltu.f32 	%p1052, %f634, 0f47CE4780;
	add.s32 	%r3747, %r4215, 1;
	mul.rn.f32 	%f3970, %f4174, %f4174;
	and.b32  	%r3748, %r4215, 1;
	setp.eq.b32 	%p1053, %r3748, 1;
	selp.f32 	%f3971, %f4174, 0f3F800000, %p1053;
	fma.rn.f32 	%f3972, %f3970, %f3971, 0f00000000;
	fma.rn.f32 	%f3973, %f3970, 0f37CBAC00, 0fBAB607ED;
	selp.f32 	%f3974, 0fB94D4153, %f3973, %p1053;
	selp.f32 	%f3975, 0f3C0885E4, 0f3D2AAABB, %p1053;
	fma.rn.f32 	%f3976, %f3974, %f3970, %f3975;
	selp.f32 	%f3977, 0fBE2AAAA8, 0fBEFFFFFF, %p1053;
	fma.rn.f32 	%f3978, %f3976, %f3970, %f3977;
	fma.rn.f32 	%f3979, %f3978, %f3972, %f3971;
	and.b32  	%r3749, %r3747, 2;
	setp.eq.s32 	%p1054, %r3749, 0;
	mov.f32 	%f3980, 0f00000000;
	sub.f32 	%f3981, %f3980, %f3979;
	selp.f32 	%f638, %f3979, %f3981, %p1054;
	sub.f32 	%f639, %f46, %f576;
	@%p1052 bra 	$L__BB0_904;
	setp.neu.f32 	%p1055, %f634, 0f7F800000;
	@%p1055 bra 	$L__BB0_899;
	mov.f32 	%f3984, 0f00000000;
	mul.rn.f32 	%f4175, %f632, %f3984;
	mov.b32 	%r4219, 0;
	bra.uni 	$L__BB0_904;
$L__BB0_899:
	mov.b32 	%r1213, %f632;
	shl.b32 	%r3751, %r1213, 8;
	or.b32  	%r1214, %r3751, -2147483648;
	mov.b64 	%rd1632, 0;
	mov.b32 	%r4216, 0;
$L__BB0_900:
	.pragma "nounroll";
	mul.wide.u32 	%rd1488, %r4216, 4;
	mov.u64 	%rd1489, __cudart_i2opi_f;
	add.s64 	%rd1490, %rd1489, %rd1488;
	ld.global.nc.u32 	%r3752, [%rd1490];
	mad.wide.u32 	%rd1491, %r3752, %r1214, %rd1632;
	shr.u64 	%rd1632, %rd1491, 32;
	add.s64 	%rd1492, %rd4, %rd1488;
	st.local.u32 	[%rd1492], %rd1491;
	add.s32 	%r4216, %r4216, 1;
	setp.ne.s32 	%p1056, %r4216, 6;
	@%p1056 bra 	$L__BB0_900;
	shr.u32 	%r3753, %r1213, 23;
	st.local.u32 	[%rd4+24], %rd1632;
	and.b32  	%r1217, %r3753, 31;
	and.b32  	%r3754, %r3753, 224;
	add.s32 	%r3755, %r3754, -128;
	shr.u32 	%r3756, %r3755, 5;
	mul.wide.u32 	%rd1493, %r3756, 4;
	sub.s64 	%rd317, %rd4, %rd1493;
	ld.local.u32 	%r4217, [%rd317+24];
	ld.local.u32 	%r4218, [%rd317+20];
	setp.eq.s32 	%p1057, %r1217, 0;
	@%p1057 bra 	$L__BB0_903;
	shf.l.wrap.b32 	%r4217, %r4218, %r4217, %r1217;
	ld.local.u32 	%r3757, [%rd317+16];
	shf.l.wrap.b32 	%r4218, %r3757, %r4218, %r1217;
$L__BB0_903:
	shr.u32 	%r3758, %r4217, 30;
	shf.l.wrap.b32 	%r3759, %r4218, %r4217, 2;
	shl.b32 	%r3760, %r4218, 2;
	shr.u32 	%r3761, %r3759, 31;
	add.s32 	%r3762, %r3761, %r3758;
	neg.s32 	%r3763, %r3762;
	setp.lt.s32 	%p1058, %r1213, 0;
	selp.b32 	%r4219, %r3763, %r3762, %p1058;
	xor.b32  	%r3764, %r3759, %r1213;
	shr.s32 	%r3765, %r3759, 31;
	xor.b32  	%r3766, %r3765, %r3759;
	xor.b32  	%r3767, %r3765, %r3760;
	cvt.u64.u32 	%rd1494, %r3766;
	shl.b64 	%rd1495, %rd1494, 32;
	cvt.u64.u32 	%rd1496, %r3767;
	or.b64  	%rd1497, %rd1495, %rd1496;
	cvt.rn.f64.s64 	%fd251, %rd1497;
	mul.f64 	%fd252, %fd251, 0d3BF921FB54442D19;
	cvt.rn.f32.f64 	%f3982, %fd252;
	neg.f32 	%f3983, %f3982;
	setp.lt.s32 	%p1059, %r3764, 0;
	selp.f32 	%f4175, %f3983, %f3982, %p1059;
$L__BB0_904:
	mul.rn.f32 	%f3985, %f4175, %f4175;
	and.b32  	%r3769, %r4219, 1;
	setp.eq.b32 	%p1060, %r3769, 1;
	selp.f32 	%f3986, 0f3F800000, %f4175, %p1060;
	fma.rn.f32 	%f3987, %f3985, %f3986, 0f00000000;
	fma.rn.f32 	%f3988, %f3985, 0f37CBAC00, 0fBAB607ED;
	selp.f32 	%f3989, %f3988, 0fB94D4153, %p1060;
	selp.f32 	%f3990, 0f3D2AAABB, 0f3C0885E4, %p1060;
	fma.rn.f32 	%f3991, %f3989, %f3985, %f3990;
	selp.f32 	%f3992, 0fBEFFFFFF, 0fBE2AAAA8, %p1060;
	fma.rn.f32 	%f3993, %f3991, %f3985, %f3992;
	fma.rn.f32 	%f3994, %f3993, %f3987, %f3986;
	and.b32  	%r3770, %r4219, 2;
	setp.eq.s32 	%p1061, %r3770, 0;
	mov.f32 	%f3995, 0f00000000;
	sub.f32 	%f3996, %f3995, %f3994;
	selp.f32 	%f3997, %f3994, %f3996, %p1061;
	mul.f32 	%f3998, %f639, %f3997;
	fma.rn.f32 	%f643, %f631, %f638, %f3998;
	neg.f32 	%f644, %f630;
	mul.f32 	%f3999, %f630, 0fBF22F983;
	cvt.rni.s32.f32 	%r4227, %f3999;
	cvt.rn.f32.s32 	%f4000, %r4227;
	fma.rn.f32 	%f4001, %f4000, 0fBFC90FDA, %f644;
	fma.rn.f32 	%f4002, %f4000, 0fB3A22168, %f4001;
	fma.rn.f32 	%f4177, %f4000, 0fA7C234C5, %f4002;
	abs.f32 	%f646, %f644;
	setp.ltu.f32 	%p1062, %f646, 0f47CE4780;
	mov.u32 	%r4223, %r4227;
	mov.f32 	%f4176, %f4177;
	@%p1062 bra 	$L__BB0_912;
	setp.neu.f32 	%p1063, %f646, 0f7F800000;
	@%p1063 bra 	$L__BB0_907;
	mov.f32 	%f4005, 0f00000000;
	mul.rn.f32 	%f4176, %f644, %f4005;
	mov.b32 	%r4223, 0;
	bra.uni 	$L__BB0_912;
$L__BB0_907:
	mov.b32 	%r1227, %f644;
	shl.b32 	%r3772, %r1227, 8;
	or.b32  	%r1228, %r3772, -2147483648;
	mov.b64 	%rd1633, 0;
	mov.b32 	%r4220, 0;
$L__BB0_908:
	.pragma "nounroll";
	mul.wide.u32 	%rd1499, %r4220, 4;
	mov.u64 	%rd1500, __cudart_i2opi_f;
	add.s64 	%rd1501, %rd1500, %rd1499;
	ld.global.nc.u32 	%r3773, [%rd1501];
	mad.wide.u32 	%rd1502, %r3773, %r1228, %rd1633;
	shr.u64 	%rd1633, %rd1502, 32;
	add.s64 	%rd1503, %rd3, %rd1499;
	st.local.u32 	[%rd1503], %rd1502;
	add.s32 	%r4220, %r4220, 1;
	setp.ne.s32 	%p1064, %r4220, 6;
	@%p1064 bra 	$L__BB0_908;
	shr.u32 	%r3774, %r1227, 23;
	st.local.u32 	[%rd3+24], %rd1633;
	and.b32  	%r1231, %r3774, 31;
	and.b32  	%r3775, %r3774, 224;
	add.s32 	%r3776, %r3775, -128;
	shr.u32 	%r3777, %r3776, 5;
	mul.wide.u32 	%rd1504, %r3777, 4;
	sub.s64 	%rd320, %rd3, %rd1504;
	ld.local.u32 	%r4221, [%rd320+24];
	ld.local.u32 	%r4222, [%rd320+20];
	setp.eq.s32 	%p1065, %r1231, 0;
	@%p1065 bra 	$L__BB0_911;
	shf.l.wrap.b32 	%r4221, %r4222, %r4221, %r1231;
	ld.local.u32 	%r3778, [%rd320+16];
	shf.l.wrap.b32 	%r4222, %r3778, %r4222, %r1231;
$L__BB0_911:
	shr.u32 	%r3779, %r4221, 30;
	shf.l.wrap.b32 	%r3780, %r4222, %r4221, 2;
	shl.b32 	%r3781, %r4222, 2;
	shr.u32 	%r3782, %r3780, 31;
	add.s32 	%r3783, %r3782, %r3779;
	neg.s32 	%r3784, %r3783;
	setp.lt.s32 	%p1066, %r1227, 0;
	selp.b32 	%r4223, %r3784, %r3783, %p1066;
	xor.b32  	%r3785, %r3780, %r1227;
	shr.s32 	%r3786, %r3780, 31;
	xor.b32  	%r3787, %r3786, %r3780;
	xor.b32  	%r3788, %r3786, %r3781;
	cvt.u64.u32 	%rd1505, %r3787;
	shl.b64 	%rd1506, %rd1505, 32;
	cvt.u64.u32 	%rd1507, %r3788;
	or.b64  	%rd1508, %rd1506, %rd1507;
	cvt.rn.f64.s64 	%fd253, %rd1508;
	mul.f64 	%fd254, %fd253, 0d3BF921FB54442D19;
	cvt.rn.f32.f64 	%f4003, %fd254;
	neg.f32 	%f4004, %f4003;
	setp.lt.s32 	%p1067, %r3785, 0;
	selp.f32 	%f4176, %f4004, %f4003, %p1067;
$L__BB0_912:
	setp.ltu.f32 	%p1068, %f646, 0f47CE4780;
	add.s32 	%r3790, %r4223, 1;
	mul.rn.f32 	%f4006, %f4176, %f4176;
	and.b32  	%r3791, %r4223, 1;
	setp.eq.b32 	%p1069, %r3791, 1;
	selp.f32 	%f4007, %f4176, 0f3F800000, %p1069;
	fma.rn.f32 	%f4008, %f4006, %f4007, 0f00000000;
	fma.rn.f32 	%f4009, %f4006, 0f37CBAC00, 0fBAB607ED;
	selp.f32 	%f4010, 0fB94D4153, %f4009, %p1069;
	selp.f32 	%f4011, 0f3C0885E4, 0f3D2AAABB, %p1069;
	fma.rn.f32 	%f4012, %f4010, %f4006, %f4011;
	selp.f32 	%f4013, 0fBE2AAAA8, 0fBEFFFFFF, %p1069;
	fma.rn.f32 	%f4014, %f4012, %f4006, %f4013;
	fma.rn.f32 	%f4015, %f4014, %f4008, %f4007;
	and.b32  	%r3792, %r3790, 2;
	setp.eq.s32 	%p1070, %r3792, 0;
	mov.f32 	%f4016, 0f00000000;
	sub.f32 	%f4017, %f4016, %f4015;
	selp.f32 	%f4018, %f4015, %f4017, %p1070;
	mul.f32 	%f650, %f631, %f4018;
	@%p1068 bra 	$L__BB0_920;
	setp.neu.f32 	%p1071, %f646, 0f7F800000;
	@%p1071 bra 	$L__BB0_915;
	mov.f32 	%f4021, 0f00000000;
	mul.rn.f32 	%f4177, %f644, %f4021;
	mov.b32 	%r4227, 0;
	bra.uni 	$L__BB0_920;
$L__BB0_915:
	mov.b32 	%r1240, %f644;
	shl.b32 	%r3794, %r1240, 8;
	or.b32  	%r1241, %r3794, -2147483648;
	mov.b64 	%rd1634, 0;
	mov.b32 	%r4224, 0;
$L__BB0_916:
	.pragma "nounroll";
	mul.wide.u32 	%rd1510, %r4224, 4;
	add.s64 	%rd1512, %rd1511, %rd1510;
	ld.global.nc.u32 	%r3795, [%rd1512];
	mad.wide.u32 	%rd1513, %r3795, %r1241, %rd1634;
	shr.u64 	%rd1634, %rd1513, 32;
	add.s64 	%rd1514, %rd2, %rd1510;
	st.local.u32 	[%rd1514], %rd1513;
	add.s32 	%r4224, %r4224, 1;
	setp.ne.s32 	%p1072, %r4224, 6;
	@%p1072 bra 	$L__BB0_916;
	shr.u32 	%r3796, %r1240, 23;
	st.local.u32 	[%rd2+24], %rd1634;
	and.b32  	%r1244, %r3796, 31;
	and.b32  	%r3797, %r3796, 224;
	add.s32 	%r3798, %r3797, -128;
	shr.u32 	%r3799, %r3798, 5;
	mul.wide.u32 	%rd1515, %r3799, 4;
	sub.s64 	%rd323, %rd2, %rd1515;
	ld.local.u32 	%r4225, [%rd323+24];
	ld.local.u32 	%r4226, [%rd323+20];
	setp.eq.s32 	%p1073, %r1244, 0;
	@%p1073 bra 	$L__BB0_919;
	shf.l.wrap.b32 	%r4225, %r4226, %r4225, %r1244;
	ld.local.u32 	%r3800, [%rd323+16];
	shf.l.wrap.b32 	%r4226, %r3800, %r4226, %r1244;
$L__BB0_919:
	shr.u32 	%r3801, %r4225, 30;
	shf.l.wrap.b32 	%r3802, %r4226, %r4225, 2;
	shl.b32 	%r3803, %r4226, 2;
	shr.u32 	%r3804, %r3802, 31;
	add.s32 	%r3805, %r3804, %r3801;
	neg.s32 	%r3806, %r3805;
	setp.lt.s32 	%p1074, %r1240, 0;
	selp.b32 	%r4227, %r3806, %r3805, %p1074;
	xor.b32  	%r3807, %r3802, %r1240;
	shr.s32 	%r3808, %r3802, 31;
	xor.b32  	%r3809, %r3808, %r3802;
	xor.b32  	%r3810, %r3808, %r3803;
	cvt.u64.u32 	%rd1516, %r3809;
	shl.b64 	%rd1517, %rd1516, 32;
	cvt.u64.u32 	%rd1518, %r3810;
	or.b64  	%rd1519, %rd1517, %rd1518;
	cvt.rn.f64.s64 	%fd255, %rd1519;
	mul.f64 	%fd256, %fd255, 0d3BF921FB54442D19;
	cvt.rn.f32.f64 	%f4019, %fd256;
	neg.f32 	%f4020, %f4019;
	setp.lt.s32 	%p1075, %r3807, 0;
	selp.f32 	%f4177, %f4020, %f4019, %p1075;
$L__BB0_920:
	mul.rn.f32 	%f4022, %f4177, %f4177;
	and.b32  	%r3812, %r4227, 1;
	setp.eq.b32 	%p1076, %r3812, 1;
	selp.f32 	%f4023, 0f3F800000, %f4177, %p1076;
	fma.rn.f32 	%f4024, %f4022, %f4023, 0f00000000;
	fma.rn.f32 	%f4025, %f4022, 0f37CBAC00, 0fBAB607ED;
	selp.f32 	%f4026, %f4025, 0fB94D4153, %p1076;
	selp.f32 	%f4027, 0f3D2AAABB, 0f3C0885E4, %p1076;
	fma.rn.f32 	%f4028, %f4026, %f4022, %f4027;
	selp.f32 	%f4029, 0fBEFFFFFF, 0fBE2AAAA8, %p1076;
	fma.rn.f32 	%f4030, %f4028, %f4022, %f4029;
	fma.rn.f32 	%f4031, %f4030, %f4024, %f4023;
	and.b32  	%r3813, %r4227, 2;
	setp.eq.s32 	%p1077, %r3813, 0;
	mov.f32 	%f4032, 0f00000000;
	sub.f32 	%f4033, %f4032, %f4031;
	selp.f32 	%f4034, %f4031, %f4033, %p1077;
	fma.rn.f32 	%f4035, %f639, %f4034, %f650;
	setp.lt.f32 	%p1078, %f643, %f4035;
	selp.f32 	%f654, %f622, %f630, %p1078;
	cvt.f64.f32 	%fd7, %f654;
	setp.geu.f64 	%p1079, %fd7, 0dC00921FB54442D18;
	@%p1079 bra 	$L__BB0_922;
	add.f64 	%fd258, %fd7, 0d401921FB54442D18;
	cvt.rn.f32.f64 	%f4178, %fd258;
	bra.uni 	$L__BB0_923;
$L__BB0_922:
	setp.gt.f64 	%p1080, %fd7, 0d400921FB54442D18;
	add.f64 	%fd257, %fd7, 0dC01921FB54442D18;
	cvt.rn.f32.f64 	%f4036, %fd257;
	selp.f32 	%f4178, %f4036, %f654, %p1080;
$L__BB0_923:
	mul.f32 	%f4037, %f573, %f4178;
	sub.f32 	%f4038, %f577, %f4037;
	add.f32 	%f4161, %f4161, %f4038;
	add.s32 	%r4171, %r4171, 1;
	setp.ne.s32 	%p1081, %r4171, 4;
	@%p1081 bra 	$L__BB0_796;
	ld.param.u64 	%rd1533, [_Z20prepareTracks_kernelPKfiPfS1__param_2];
	mul.f32 	%f4039, %f4161, 0f3E800000;
	mul.lo.s32 	%r3814, %r1067, 5;
	cvta.to.global.u64 	%rd324, %rd1533;
	mul.wide.s32 	%rd1520, %r3814, 4;
	add.s64 	%rd1521, %rd324, %rd1520;
	st.global.f32 	[%rd1521], %f45;
	st.global.f32 	[%rd1521+4], %f46;
	st.global.f32 	[%rd1521+8], %f4039;
	st.global.f32 	[%rd1521+12], %f47;
	st.global.f32 	[%rd1521+16], %f573;
	setp.eq.s32 	%p1082, %r1067, 90;
	@%p1082 bra 	$L__BB0_925;
	bra.uni 	$L__BB0_926;
$L__BB0_925:
	ld.global.f32 	%f4040, [%rd324+1816];
	cvt.f64.f32 	%fd259, %f4040;
	add.u64 	%rd1522, %SP, 32;
	add.u64 	%rd1523, %SPL, 32;
	st.local.f64 	[%rd1523], %fd259;
	mov.u64 	%rd1524, $str;
	cvta.global.u64 	%rd1525, %rd1524;
	{ // callseq 0, 0
	.param .b64 param0;
	st.param.b64 	[param0], %rd1525;
	.param .b64 param1;
	st.param.b64 	[param1], %rd1522;
	.param .b32 retval0;
	call.uni (retval0), 
	vprintf, 
	(
	param0, 
	param1
	);
	ld.param.b32 	%r3815, [retval0];
	} // callseq 0
$L__BB0_926:
	ret;
$L__BB0_927:
	ld.param.u64 	%rd1534, [_Z20prepareTracks_kernelPKfiPfS1__param_3];
	mov.u32 	%r3817, %ntid.x;
	mov.u32 	%r3818, %ctaid.x;
	mov.u32 	%r3819, %tid.x;
	mad.lo.s32 	%r3820, %r3817, %r3818, %r3819;
	mul.lo.s32 	%r3821, %r3820, 3;
	cvta.to.global.u64 	%rd1526, %rd1534;
	mul.wide.s32 	%rd1527, %r3821, 4;
	add.s64 	%rd1528, %rd1526, %rd1527;
	mov.b32 	%r3822, -1082130432;
	st.global.u32 	[%rd1528], %r3822;
	st.global.u32 	[%rd1528+4], %r3822;
	bra.uni 	$L__BB0_926;

}
	// .globl	_Z16fitTracks_kernelPKfiPfS1_
.visible .entry _Z16fitTracks_kernelPKfiPfS1_(
	.param .u64 .ptr .align 1 _Z16fitTracks_kernelPKfiPfS1__param_0,
	.param .u32 _Z16fitTracks_kernelPKfiPfS1__param_1,
	.param .u64 .ptr .align 1 _Z16fitTracks_kernelPKfiPfS1__param_2,
	.param .u64 .ptr .align 1 _Z16fitTracks_kernelPKfiPfS1__param_3
)
{
	.local .align 4 .b8 	__local_depot1[28];
	.reg .b64 	%SP;
	.reg .b64 	%SPL;
	.reg .pred 	%p<993>;
	.reg .b32 	%r<4271>;
	.reg .b32 	%f<3709>;
	.reg .b64 	%rd<1655>;
	.reg .b64 	%fd<297>;
	// demoted variable
	.shared .align 4 .b8 _ZZ16fitTracks_kernelPKfiPfS1_E8jacobian[20480];
	mov.u64 	%SPL, __local_depot1;
	ld.param.u32 	%r1147, [_Z16fitTracks_kernelPKfiPfS1__param_1];
	add.u64 	%rd1, %SPL, 0;
	add.u64 	%rd2, %SPL, 0;
	add.u64 	%rd3, %SPL, 0;
	add.u64 	%rd4, %SPL, 0;
	add.u64 	%rd5, %SPL, 0;
	add.u64 	%rd6, %SPL, 0;
	add.u64 	%rd7, %SPL, 0;
	add.u64 	%rd8, %SPL, 0;
	add.u64 	%rd9, %SPL, 0;
	add.u64 	%rd10, %SPL, 0;
	add.u64 	%rd11, %SPL, 0;
	add.u64 	%rd12, %SPL, 0;
	add.u64 	%rd13, %SPL, 0;
	add.u64 	%rd14, %SPL, 0;
	add.u64 	%rd15, %SPL, 0;
	add.u64 	%rd16, %SPL, 0;
	add.u64 	%rd17, %SPL, 0;
	add.u64 	%rd18, %SPL, 0;
	add.u64 	%rd19, %SPL, 0;
	add.u64 	%rd20, %SPL, 0;
	add.u64 	%rd21, %SPL, 0;
	add.u64 	%rd22, %SPL, 0;
	add.u64 	%rd23, %SPL, 0;
	add.u64 	%rd24, %SPL, 0;
	add.u64 	%rd25, %SPL, 0;
	add.u64 	%rd26, %SPL, 0;
	add.u64 	%rd27, %SPL, 0;
	add.u64 	%rd28, %SPL, 0;
	add.u64 	%rd29, %SPL, 0;
	add.u64 	%rd30, %SPL, 0;
	add.u64 	%rd31, %SPL, 0;
	add.u64 	%rd32, %SPL, 0;
	add.u64 	%rd33, %SPL, 0;
	add.u64 	%rd34, %SPL, 0;
	add.u64 	%rd35, %SPL, 0;
	add.u64 	%rd36, %SPL, 0;
	add.u64 	%rd37, %SPL, 0;
	add.u64 	%rd38, %SPL, 0;
	add.u64 	%rd39, %SPL, 0;
	add.u64 	%rd40, %SPL, 0;
	add.u64 	%rd41, %SPL, 0;
	add.u64 	%rd42, %SPL, 0;
	add.u64 	%rd43, %SPL, 0;
	add.u64 	%rd44, %SPL, 0;
	add.u64 	%rd45, %SPL, 0;
	add.u64 	%rd46, %SPL, 0;
	mov.u32 	%r1148, %ntid.x;
	mov.u32 	%r1149, %ctaid.x;
	mov.u32 	%r1150, %tid.x;
	mad.lo.s32 	%r1, %r1148, %r1149, %r1150;
	setp.ge.s32 	%p3, %r1, %r1147;
	@%p3 bra 	$L__BB1_863;
	ld.param.u64 	%rd1556, [_Z16fitTracks_kernelPKfiPfS1__param_3];
	cvta.to.global.u64 	%rd346, %rd1556;
	mul.lo.s32 	%r1151, %r1, 3;
	mul.wide.s32 	%rd347, %r1151, 4;
	add.s64 	%rd47, %rd346, %rd347;
	ld.global.f32 	%f596, [%rd47];
	setp.eq.f32 	%p4, %f596, 0fBF800000;
	@%p4 bra 	$L__BB1_863;
	ld.param.u64 	%rd1555, [_Z16fitTracks_kernelPKfiPfS1__param_2];
	mul.lo.s32 	%r1153, %r1, 5;
	cvta.to.global.u64 	%rd348, %rd1555;
	mul.wide.s32 	%rd349, %r1153, 4;
	add.s64 	%rd48, %rd348, %rd349;
	ld.global.f32 	%f3602, [%rd48];
	ld.global.f32 	%f3601, [%rd48+4];
	ld.global.f32 	%f3600, [%rd48+8];
	ld.global.f32 	%f3599, [%rd48+12];
	ld.global.f32 	%f3598, [%rd48+16];
	mov.f32 	%f3576, 0f00000000;
	mov.b32 	%r3881, 0;
	mul.lo.s32 	%r1158, %r1, 12;
	mov.u64 	%rd504, __cudart_i2opi_f;
	cvt.f64.f32 	%fd47, %f3598;
$L__BB1_3:
	ld.param.u64 	%rd1551, [_Z16fitTracks_kernelPKfiPfS1__param_0];
	mad.lo.s32 	%r1159, %r3881, 3, %r1158;
	cvta.to.global.u64 	%rd350, %rd1551;
	mul.wide.s32 	%rd351, %r1159, 4;
	add.s64 	%rd352, %rd350, %rd351;
	ld.global.f32 	%f7, [%rd352];
	ld.global.f32 	%f8, [%rd352+4];
	ld.global.f32 	%f9, [%rd352+8];
	abs.f32 	%f598, %f7;
	abs.f32 	%f599, %f8;
	setp.gt.f32 	%p5, %f599, %f598;
	selp.f32 	%f600, %f599, %f598, %p5;
	selp.f32 	%f601, %f598, %f599, %p5;
	div.rn.f32 	%f602, %f601, %f600;
	mul.f32 	%f603, %f602, %f602;
	fma.rn.f32 	%f604, %f603, 0f3B33710B, 0fBC807748;
	fma.rn.f32 	%f605, %f604, %f603, 0f3D2CDAB2;
	fma.rn.f32 	%f606, %f605, %f603, 0fBD992D10;
	fma.rn.f32 	%f607, %f606, %f603, 0f3DD9EA6C;
	fma.rn.f32 	%f608, %f607, %f603, 0fBE117CB1;
	fma.rn.f32 	%f609, %f608, %f603, 0f3E4CBCE0;
	fma.rn.f32 	%f610, %f609, %f603, 0fBEAAAA7D;
	mul.f32 	%f611, %f603, %f610;
	fma.rn.f32 	%f612, %f611, %f602, %f602;
	neg.f32 	%f613, %f612;
	fma.rn.f32 	%f614, 0f3F6EE581, 0f3FD774EB, %f613;
	selp.f32 	%f615, %f614, %f612, %p5;
	selp.f32 	%f616, 0f3F6EE581, 0f3FEEE581, %p5;
	selp.f32 	%f617, %f612, %f613, %p5;
	mov.b32 	%r1160, %f7;
	fma.rn.f32 	%f618, %f616, 0f3FD774EB, %f617;
	setp.lt.s32 	%p6, %r1160, 0;
	selp.f32 	%f619, %f618, %f615, %p6;
	add.f32 	%f620, %f598, %f599;
	setp.eq.f32 	%p7, %f600, 0f00000000;
	selp.f32 	%f621, 0f40490FDB, 0f00000000, %p6;
	setp.eq.f32 	%p8, %f598, %f599;
	selp.f32 	%f622, 0f4016CBE4, 0f3F490FDB, %p6;
	selp.f32 	%f623, %f622, %f619, %p8;
	selp.f32 	%f624, %f621, %f623, %p7;
	abs.f32 	%f625, %f620;
	setp.nan.f32 	%p9, %f625, %f625;
	copysign.f32 	%f626, %f8, %f624;
	selp.f32 	%f10, %f620, %f626, %p9;
	mul.f32 	%f627, %f10, 0f3F22F983;
	cvt.rni.s32.f32 	%r3905, %f627;
	cvt.rn.f32.s32 	%f628, %r3905;
	fma.rn.f32 	%f629, %f628, 0fBFC90FDA, %f10;
	fma.rn.f32 	%f630, %f628, 0fB3A22168, %f629;
	fma.rn.f32 	%f3584, %f628, 0fA7C234C5, %f630;
	abs.f32 	%f12, %f10;
	setp.ltu.f32 	%p10, %f12, 0f47CE4780;
	mov.u32 	%r3885, %r3905;
	mov.f32 	%f3577, %f3584;
	@%p10 bra 	$L__BB1_11;
	setp.neu.f32 	%p11, %f12, 0f7F800000;
	@%p11 bra 	$L__BB1_6;
	mov.f32 	%f633, 0f00000000;
	mul.rn.f32 	%f3577, %f10, %f633;
	mov.b32 	%r3885, 0;
	bra.uni 	$L__BB1_11;
$L__BB1_6:
	mov.b32 	%r4, %f10;
	shl.b32 	%r1162, %r4, 8;
	or.b32  	%r5, %r1162, -2147483648;
	mov.b64 	%rd1557, 0;
	mov.b32 	%r3882, 0;
$L__BB1_7:
	.pragma "nounroll";
	mul.wide.u32 	%rd354, %r3882, 4;
	add.s64 	%rd356, %rd504, %rd354;
	ld.global.nc.u32 	%r1163, [%rd356];
	mad.wide.u32 	%rd357, %r1163, %r5, %rd1557;
	shr.u64 	%rd1557, %rd357, 32;
	add.s64 	%rd358, %rd18, %rd354;
	st.local.u32 	[%rd358], %rd357;
	add.s32 	%r3882, %r3882, 1;
	setp.ne.s32 	%p12, %r3882, 6;
	@%p12 bra 	$L__BB1_7;
	shr.u32 	%r1164, %r4, 23;
	st.local.u32 	[%rd18+24], %rd1557;
	and.b32  	%r8, %r1164, 31;
	and.b32  	%r1165, %r1164, 224;
	add.s32 	%r1166, %r1165, -128;
	shr.u32 	%r1167, %r1166, 5;
	mul.wide.u32 	%rd359, %r1167, 4;
	sub.s64 	%rd51, %rd18, %rd359;
	ld.local.u32 	%r3883, [%rd51+24];
	ld.local.u32 	%r3884, [%rd51+20];
	setp.eq.s32 	%p13, %r8, 0;
	@%p13 bra 	$L__BB1_10;
	shf.l.wrap.b32 	%r3883, %r3884, %r3883, %r8;
	ld.local.u32 	%r1168, [%rd51+16];
	shf.l.wrap.b32 	%r3884, %r1168, %r3884, %r8;
$L__BB1_10:
	shr.u32 	%r1169, %r3883, 30;
	shf.l.wrap.b32 	%r1170, %r3884, %r3883, 2;
	shl.b32 	%r1171, %r3884, 2;
	shr.u32 	%r1172, %r1170, 31;
	add.s32 	%r1173, %r1172, %r1169;
	neg.s32 	%r1174, %r1173;
	setp.lt.s32 	%p14, %r4, 0;
	selp.b32 	%r3885, %r1174, %r1173, %p14;
	xor.b32  	%r1175, %r1170, %r4;
	shr.s32 	%r1176, %r1170, 31;
	xor.b32  	%r1177, %r1176, %r1170;
	xor.b32  	%r1178, %r1176, %r1171;
	cvt.u64.u32 	%rd360, %r1177;
	shl.b64 	%rd361, %rd360, 32;
	cvt.u64.u32 	%rd362, %r1178;
	or.b64  	%rd363, %rd361, %rd362;
	cvt.rn.f64.s64 	%fd9, %rd363;
	mul.f64 	%fd10, %fd9, 0d3BF921FB54442D19;
	cvt.rn.f32.f64 	%f631, %fd10;
	neg.f32 	%f632, %f631;
	setp.lt.s32 	%p15, %r1175, 0;
	selp.f32 	%f3577, %f632, %f631, %p15;
$L__BB1_11:
	add.s32 	%r1180, %r3885, 1;
	mul.rn.f32 	%f634, %f3577, %f3577;
	and.b32  	%r1181, %r3885, 1;
	setp.eq.b32 	%p17, %r1181, 1;
	selp.f32 	%f635, %f3577, 0f3F800000, %p17;
	fma.rn.f32 	%f636, %f634, %f635, 0f00000000;
	fma.rn.f32 	%f637, %f634, 0f37CBAC00, 0fBAB607ED;
	selp.f32 	%f638, 0fB94D4153, %f637, %p17;
	selp.f32 	%f639, 0f3C0885E4, 0f3D2AAABB, %p17;
	fma.rn.f32 	%f640, %f638, %f634, %f639;
	selp.f32 	%f641, 0fBE2AAAA8, 0fBEFFFFFF, %p17;
	fma.rn.f32 	%f642, %f640, %f634, %f641;
	fma.rn.f32 	%f643, %f642, %f636, %f635;
	and.b32  	%r1182, %r1180, 2;
	setp.eq.s32 	%p18, %r1182, 0;
	mov.f32 	%f644, 0f00000000;
	sub.f32 	%f645, %f644, %f643;
	selp.f32 	%f17, %f643, %f645, %p18;
	mov.u32 	%r3889, %r3905;
	mov.f32 	%f3578, %f3584;
	@%p10 bra 	$L__BB1_19;
	setp.neu.f32 	%p19, %f12, 0f7F800000;
	@%p19 bra 	$L__BB1_14;
	mov.f32 	%f648, 0f00000000;
	mul.rn.f32 	%f3578, %f10, %f648;
	mov.b32 	%r3889, 0;
	bra.uni 	$L__BB1_19;
$L__BB1_14:
	mov.b32 	%r17, %f10;
	shl.b32 	%r1184, %r17, 8;
	or.b32  	%r18, %r1184, -2147483648;
	mov.b64 	%rd1558, 0;
	mov.b32 	%r3886, 0;
$L__BB1_15:
	.pragma "nounroll";
	mul.wide.u32 	%rd365, %r3886, 4;
	add.s64 	%rd367, %rd504, %rd365;
	ld.global.nc.u32 	%r1185, [%rd367];
	mad.wide.u32 	%rd368, %r1185, %r18, %rd1558;
	shr.u64 	%rd1558, %rd368, 32;
	add.s64 	%rd369, %rd17, %rd365;
	st.local.u32 	[%rd369], %rd368;
	add.s32 	%r3886, %r3886, 1;
	setp.ne.s32 	%p20, %r3886, 6;
	@%p20 bra 	$L__BB1_15;
	shr.u32 	%r1186, %r17, 23;
	st.local.u32 	[%rd17+24], %rd1558;
	and.b32  	%r21, %r1186, 31;
	and.b32  	%r1187, %r1186, 224;
	add.s32 	%r1188, %r1187, -128;
	shr.u32 	%r1189, %r1188, 5;
	mul.wide.u32 	%rd370, %r1189, 4;
	sub.s64 	%rd54, %rd17, %rd370;
	ld.local.u32 	%r3887, [%rd54+24];
	ld.local.u32 	%r3888, [%rd54+20];
	setp.eq.s32 	%p21, %r21, 0;
	@%p21 bra 	$L__BB1_18;
	shf.l.wrap.b32 	%r3887, %r3888, %r3887, %r21;
	ld.local.u32 	%r1190, [%rd54+16];
	shf.l.wrap.b32 	%r3888, %r1190, %r3888, %r21;
$L__BB1_18:
	shr.u32 	%r1191, %r3887, 30;
	shf.l.wrap.b32 	%r1192, %r3888, %r3887, 2;
	shl.b32 	%r1193, %r3888, 2;
	shr.u32 	%r1194, %r1192, 31;
	add.s32 	%r1195, %r1194, %r1191;
	neg.s32 	%r1196, %r1195;
	setp.lt.s32 	%p22, %r17, 0;
	selp.b32 	%r3889, %r1196, %r1195, %p22;
	xor.b32  	%r1197, %r1192, %r17;
	shr.s32 	%r1198, %r1192, 31;
	xor.b32  	%r1199, %r1198, %r1192;
	xor.b32  	%r1200, %r1198, %r1193;
	cvt.u64.u32 	%rd371, %r1199;
	shl.b64 	%rd372, %rd371, 32;
	cvt.u64.u32 	%rd373, %r1200;
	or.b64  	%rd374, %rd372, %rd373;
	cvt.rn.f64.s64 	%fd11, %rd374;
	mul.f64 	%fd12, %fd11, 0d3BF921FB54442D19;
	cvt.rn.f32.f64 	%f646, %fd12;
	neg.f32 	%f647, %f646;
	setp.lt.s32 	%p23, %r1197, 0;
	selp.f32 	%f3578, %f647, %f646, %p23;
$L__BB1_19:
	mul.rn.f32 	%f649, %f3578, %f3578;
	and.b32  	%r1202, %r3889, 1;
	setp.eq.b32 	%p25, %r1202, 1;
	selp.f32 	%f650, 0f3F800000, %f3578, %p25;
	fma.rn.f32 	%f651, %f649, %f650, 0f00000000;
	fma.rn.f32 	%f652, %f649, 0f37CBAC00, 0fBAB607ED;
	selp.f32 	%f653, %f652, 0fB94D4153, %p25;
	selp.f32 	%f654, 0f3D2AAABB, 0f3C0885E4, %p25;
	fma.rn.f32 	%f655, %f653, %f649, %f654;
	selp.f32 	%f656, 0fBEFFFFFF, 0fBE2AAAA8, %p25;
	fma.rn.f32 	%f657, %f655, %f649, %f656;
	fma.rn.f32 	%f658, %f657, %f651, %f650;
	and.b32  	%r1203, %r3889, 2;
	setp.eq.s32 	%p26, %r1203, 0;
	mov.f32 	%f659, 0f00000000;
	sub.f32 	%f660, %f659, %f658;
	selp.f32 	%f661, %f658, %f660, %p26;
	mul.f32 	%f662, %f3601, %f661;
	fma.rn.f32 	%f22, %f3602, %f17, %f662;
	mov.u32 	%r3893, %r3905;
	mov.f32 	%f3579, %f3584;
	@%p10 bra 	$L__BB1_27;
	setp.neu.f32 	%p27, %f12, 0f7F800000;
	@%p27 bra 	$L__BB1_22;
	mov.f32 	%f665, 0f00000000;
	mul.rn.f32 	%f3579, %f10, %f665;
	mov.b32 	%r3893, 0;
	bra.uni 	$L__BB1_27;
$L__BB1_22:
	mov.b32 	%r30, %f10;
	shl.b32 	%r1205, %r30, 8;
	or.b32  	%r31, %r1205, -2147483648;
	mov.b64 	%rd1559, 0;
	mov.b32 	%r3890, 0;
$L__BB1_23:
	.pragma "nounroll";
	mul.wide.u32 	%rd376, %r3890, 4;
	add.s64 	%rd378, %rd504, %rd376;
	ld.global.nc.u32 	%r1206, [%rd378];
	mad.wide.u32 	%rd379, %r1206, %r31, %rd1559;
	shr.u64 	%rd1559, %rd379, 32;
	add.s64 	%rd380, %rd16, %rd376;
	st.local.u32 	[%rd380], %rd379;
	add.s32 	%r3890, %r3890, 1;
	setp.ne.s32 	%p28, %r3890, 6;
	@%p28 bra 	$L__BB1_23;
	shr.u32 	%r1207, %r30, 23;
	st.local.u32 	[%rd16+24], %rd1559;
	and.b32  	%r34, %r1207, 31;
	and.b32  	%r1208, %r1207, 224;
	add.s32 	%r1209, %r1208, -128;
	shr.u32 	%r1210, %r1209, 5;
	mul.wide.u32 	%rd381, %r1210, 4;
	sub.s64 	%rd57, %rd16, %rd381;
	ld.local.u32 	%r3891, [%rd57+24];
	ld.local.u32 	%r3892, [%rd57+20];
	setp.eq.s32 	%p29, %r34, 0;
	@%p29 bra 	$L__BB1_26;
	shf.l.wrap.b32 	%r3891, %r3892, %r3891, %r34;
	ld.local.u32 	%r1211, [%rd57+16];
	shf.l.wrap.b32 	%r3892, %r1211, %r3892, %r34;
$L__BB1_26:
	shr.u32 	%r1212, %r3891, 30;
	shf.l.wrap.b32 	%r1213, %r3892, %r3891, 2;
	shl.b32 	%r1214, %r3892, 2;
	shr.u32 	%r1215, %r1213, 31;
	add.s32 	%r1216, %r1215, %r1212;
	neg.s32 	%r1217, %r1216;
	setp.lt.s32 	%p30, %r30, 0;
	selp.b32 	%r3893, %r1217, %r1216, %p30;
	xor.b32  	%r1218, %r1213, %r30;
	shr.s32 	%r1219, %r1213, 31;
	xor.b32  	%r1220, %r1219, %r1213;
	xor.b32  	%r1221, %r1219, %r1214;
	cvt.u64.u32 	%rd382, %r1220;
	shl.b64 	%rd383, %rd382, 32;
	cvt.u64.u32 	%rd384, %r1221;
	or.b64  	%rd385, %rd383, %rd384;
	cvt.rn.f64.s64 	%fd13, %rd385;
	mul.f64 	%fd14, %fd13, 0d3BF921FB54442D19;
	cvt.rn.f32.f64 	%f663, %fd14;
	neg.f32 	%f664, %f663;
	setp.lt.s32 	%p31, %r1218, 0;
	selp.f32 	%f3579, %f664, %f663, %p31;
$L__BB1_27:
	add.s32 	%r1223, %r3893, 1;
	mul.rn.f32 	%f667, %f3579, %f3579;
	and.b32  	%r1224, %r3893, 1;
	setp.eq.b32 	%p32, %r1224, 1;
	selp.f32 	%f668, %f3579, 0f3F800000, %p32;
	fma.rn.f32 	%f669, %f667, %f668, 0f00000000;
	fma.rn.f32 	%f670, %f667, 0f37CBAC00, 0fBAB607ED;
	selp.f32 	%f671, 0fB94D4153, %f670, %p32;
	selp.f32 	%f672, 0f3C0885E4, 0f3D2AAABB, %p32;
	fma.rn.f32 	%f673, %f671, %f667, %f672;
	selp.f32 	%f674, 0fBE2AAAA8, 0fBEFFFFFF, %p32;
	fma.rn.f32 	%f675, %f673, %f667, %f674;
	fma.rn.f32 	%f676, %f675, %f669, %f668;
	and.b32  	%r1225, %r1223, 2;
	setp.eq.s32 	%p33, %r1225, 0;
	mov.f32 	%f677, 0f00000000;
	sub.f32 	%f678, %f677, %f676;
	selp.f32 	%f679, %f676, %f678, %p33;
	mul.f32 	%f680, %f22, %f679;
	sub.f32 	%f26, %f3602, %f680;
	abs.f32 	%f27, %f26;
	setp.eq.f32 	%p34, %f26, 0f3F800000;
	mov.f32 	%f3580, 0f3F800000;
	@%p34 bra 	$L__BB1_32;
	setp.num.f32 	%p35, %f27, %f27;
	@%p35 bra 	$L__BB1_30;
	mov.f32 	%f736, 0f40000000;
	add.rn.f32 	%f3580, %f26, %f736;
	bra.uni 	$L__BB1_32;
$L__BB1_30:
	setp.lt.f32 	%p36, %f27, 0f00800000;
	mul.f32 	%f681, %f27, 0f4B800000;
	selp.f32 	%f682, %f681, %f27, %p36;
	mov.b32 	%r1226, %f682;
	add.s32 	%r1227, %r1226, -1060439283;
	and.b32  	%r1228, %r1227, -8388608;
	sub.s32 	%r1229, %r1226, %r1228;
	mov.b32 	%f683, %r1229;
	cvt.rn.f32.s32 	%f684, %r1228;
	selp.f32 	%f685, 0fC1C00000, 0f00000000, %p36;
	fma.rn.f32 	%f686, %f684, 0f34000000, %f685;
	add.f32 	%f687, %f683, 0fBF800000;
	add.f32 	%f688, %f683, 0f3F800000;
	rcp.approx.ftz.f32 	%f689, %f688;
	add.f32 	%f690, %f687, %f687;
	mul.f32 	%f691, %f690, %f689;
	mul.f32 	%f692, %f691, %f691;
	neg.f32 	%f693, %f691;
	sub.f32 	%f694, %f687, %f691;
	add.f32 	%f695, %f694, %f694;
	fma.rn.f32 	%f696, %f693, %f687, %f695;
	mul.rn.f32 	%f697, %f689, %f696;
	fma.rn.f32 	%f698, %f692, 0f3A2C32E4, 0f3B52E7DB;
	fma.rn.f32 	%f699, %f698, %f692, 0f3C93BB73;
	fma.rn.f32 	%f700, %f699, %f692, 0f3DF6384F;
	mul.rn.f32 	%f701, %f700, %f692;
	fma.rn.f32 	%f702, %f691, 0f3FB8AA3B, %f686;
	mul.f32 	%f703, %f701, 0f40400000;
	sub.f32 	%f704, %f686, %f702;
	fma.rn.f32 	%f705, %f691, 0f3FB8AA3B, %f704;
	fma.rn.f32 	%f706, %f697, 0f3FB8AA3B, %f705;
	fma.rn.f32 	%f707, %f691, 0f32A55E34, %f706;
	fma.rn.f32 	%f708, %f703, %f697, %f707;
	fma.rn.f32 	%f709, %f701, %f691, %f708;
	add.rn.f32 	%f710, %f702, %f709;
	mov.f32 	%f711, 0f40000000;
	mul.rn.f32 	%f712, %f710, %f711;
	cvt.rni.f32.f32 	%f713, %f712;
	sub.f32 	%f714, %f712, %f713;
	neg.f32 	%f715, %f712;
	fma.rn.f32 	%f716, %f710, 0f40000000, %f715;
	neg.f32 	%f717, %f702;
	add.rn.f32 	%f718, %f710, %f717;
	neg.f32 	%f719, %f718;
	add.rn.f32 	%f720, %f709, %f719;
	fma.rn.f32 	%f721, %f720, 0f40000000, %f716;
	add.f32 	%f722, %f714, %f721;
	setp.gt.f32 	%p37, %f713, 0f00000000;
	selp.b32 	%r1230, 0, -2097152000, %p37;
	setp.neu.f32 	%p38, %f26, 0f00000000;
	setp.neu.f32 	%p39, %f27, 0f7F800000;
	setp.lt.f32 	%p40, %f712, 0f00000000;
	selp.f32 	%f723, 0f00000000, 0f7F800000, %p40;
	abs.f32 	%f724, %f712;
	setp.gt.f32 	%p41, %f724, 0f43180000;
	cvt.rzi.s32.f32 	%r1231, %f713;
	shl.b32 	%r1232, %r1231, 23;
	sub.s32 	%r1233, %r1232, %r1230;
	mov.b32 	%f725, %r1233;
	add.s32 	%r1234, %r1230, 2130706432;
	mov.b32 	%f726, %r1234;
	fma.rn.f32 	%f727, %f722, 0f391FCB8E, 0f3AAF85ED;
	fma.rn.f32 	%f728, %f727, %f722, 0f3C1D9856;
	fma.rn.f32 	%f729, %f728, %f722, 0f3D6357BB;
	fma.rn.f32 	%f730, %f729, %f722, 0f3E75FDEC;
	fma.rn.f32 	%f731, %f730, %f722, 0f3F317218;
	fma.rn.f32 	%f732, %f731, %f722, 0f3F800000;
	mul.f32 	%f733, %f732, %f726;
	mul.f32 	%f734, %f733, %f725;
	selp.f32 	%f3580, %f723, %f734, %p41;
	and.pred  	%p42, %p38, %p39;
	@%p42 bra 	$L__BB1_32;
	add.f32 	%f735, %f26, %f26;
	mov.b32 	%r1235, %f735;
	and.b32  	%r1236, %r1235, 2147483647;
	mov.b32 	%f3580, %r1236;
$L__BB1_32:
	mov.u32 	%r3897, %r3905;
	mov.f32 	%f3581, %f3584;
	@%p10 bra 	$L__BB1_40;
	setp.neu.f32 	%p44, %f12, 0f7F800000;
	@%p44 bra 	$L__BB1_35;
	mov.f32 	%f739, 0f00000000;
	mul.rn.f32 	%f3581, %f10, %f739;
	mov.b32 	%r3897, 0;
	bra.uni 	$L__BB1_40;
$L__BB1_35:
	mov.b64 	%rd1560, 0;
	mov.b32 	%r3894, 0;
$L__BB1_36:
	.pragma "nounroll";
	mul.wide.u32 	%rd387, %r3894, 4;
	add.s64 	%rd389, %rd504, %rd387;
	ld.global.nc.u32 	%r1238, [%rd389];
	mov.b32 	%r1239, %f10;
	shl.b32 	%r1240, %r1239, 8;
	or.b32  	%r1241, %r1240, -2147483648;
	mad.wide.u32 	%rd390, %r1238, %r1241, %rd1560;
	shr.u64 	%rd1560, %rd390, 32;
	add.s64 	%rd391, %rd15, %rd387;
	st.local.u32 	[%rd391], %rd390;
	add.s32 	%r3894, %r3894, 1;
	setp.ne.s32 	%p45, %r3894, 6;
	@%p45 bra 	$L__BB1_36;
	shr.u32 	%r1243, %r1239, 23;
	st.local.u32 	[%rd15+24], %rd1560;
	and.b32  	%r45, %r1243, 31;
	and.b32  	%r1244, %r1243, 224;
	add.s32 	%r1245, %r1244, -128;
	shr.u32 	%r1246, %r1245, 5;
	mul.wide.u32 	%rd392, %r1246, 4;
	sub.s64 	%rd60, %rd15, %rd392;
	ld.local.u32 	%r3895, [%rd60+24];
	ld.local.u32 	%r3896, [%rd60+20];
	setp.eq.s32 	%p46, %r45, 0;
	@%p46 bra 	$L__BB1_39;
	shf.l.wrap.b32 	%r3895, %r3896, %r3895, %r45;
	ld.local.u32 	%r1247, [%rd60+16];
	shf.l.wrap.b32 	%r3896, %r1247, %r3896, %r45;
$L__BB1_39:
	shr.u32 	%r1248, %r3895, 30;
	shf.l.wrap.b32 	%r1249, %r3896, %r3895, 2;
	shl.b32 	%r1250, %r3896, 2;
	shr.u32 	%r1251, %r1249, 31;
	add.s32 	%r1252, %r1251, %r1248;
	neg.s32 	%r1253, %r1252;
	setp.lt.s32 	%p47, %r1239, 0;
	selp.b32 	%r3897, %r1253, %r1252, %p47;
	xor.b32  	%r1255, %r1249, %r1239;
	shr.s32 	%r1256, %r1249, 31;
	xor.b32  	%r1257, %r1256, %r1249;
	xor.b32  	%r1258, %r1256, %r1250;
	cvt.u64.u32 	%rd393, %r1257;
	shl.b64 	%rd394, %rd393, 32;
	cvt.u64.u32 	%rd395, %r1258;
	or.b64  	%rd396, %rd394, %rd395;
	cvt.rn.f64.s64 	%fd15, %rd396;
	mul.f64 	%fd16, %fd15, 0d3BF921FB54442D19;
	cvt.rn.f32.f64 	%f737, %fd16;
	neg.f32 	%f738, %f737;
	setp.lt.s32 	%p48, %r1255, 0;
	selp.f32 	%f3581, %f738, %f737, %p48;
$L__BB1_40:
	mul.rn.f32 	%f741, %f3581, %f3581;
	and.b32  	%r1260, %r3897, 1;
	setp.eq.b32 	%p49, %r1260, 1;
	selp.f32 	%f742, 0f3F800000, %f3581, %p49;
	fma.rn.f32 	%f743, %f741, %f742, 0f00000000;
	fma.rn.f32 	%f744, %f741, 0f37CBAC00, 0fBAB607ED;
	selp.f32 	%f745, %f744, 0fB94D4153, %p49;
	selp.f32 	%f746, 0f3D2AAABB, 0f3C0885E4, %p49;
	fma.rn.f32 	%f747, %f745, %f741, %f746;
	selp.f32 	%f748, 0fBEFFFFFF, 0fBE2AAAA8, %p49;
	fma.rn.f32 	%f749, %f747, %f741, %f748;
	fma.rn.f32 	%f750, %f749, %f743, %f742;
	and.b32  	%r1261, %r3897, 2;
	setp.eq.s32 	%p50, %r1261, 0;
	mov.f32 	%f751, 0f00000000;
	sub.f32 	%f752, %f751, %f750;
	selp.f32 	%f753, %f750, %f752, %p50;
	mul.f32 	%f754, %f22, %f753;
	sub.f32 	%f36, %f3601, %f754;
	setp.eq.f32 	%p51, %f36, 0f3F800000;
	mov.f32 	%f3582, 0f3F800000;
	@%p51 bra 	$L__BB1_45;
	abs.f32 	%f755, %f36;
	setp.num.f32 	%p52, %f755, %f755;
	@%p52 bra 	$L__BB1_43;
	mov.f32 	%f813, 0f40000000;
	add.rn.f32 	%f3582, %f36, %f813;
	bra.uni 	$L__BB1_45;
$L__BB1_43:
	setp.lt.f32 	%p53, %f755, 0f00800000;
	mul.f32 	%f758, %f755, 0f4B800000;
	selp.f32 	%f759, %f758, %f755, %p53;
	mov.b32 	%r1262, %f759;
	add.s32 	%r1263, %r1262, -1060439283;
	and.b32  	%r1264, %r1263, -8388608;
	sub.s32 	%r1265, %r1262, %r1264;
	mov.b32 	%f760, %r1265;
	cvt.rn.f32.s32 	%f761, %r1264;
	selp.f32 	%f762, 0fC1C00000, 0f00000000, %p53;
	fma.rn.f32 	%f763, %f761, 0f34000000, %f762;
	add.f32 	%f764, %f760, 0fBF800000;
	add.f32 	%f765, %f760, 0f3F800000;
	rcp.approx.ftz.f32 	%f766, %f765;
	add.f32 	%f767, %f764, %f764;
	mul.f32 	%f768, %f767, %f766;
	mul.f32 	%f769, %f768, %f768;
	neg.f32 	%f770, %f768;
	sub.f32 	%f771, %f764, %f768;
	add.f32 	%f772, %f771, %f771;
	fma.rn.f32 	%f773, %f770, %f764, %f772;
	mul.rn.f32 	%f774, %f766, %f773;
	fma.rn.f32 	%f775, %f769, 0f3A2C32E4, 0f3B52E7DB;
	fma.rn.f32 	%f776, %f775, %f769, 0f3C93BB73;
	fma.rn.f32 	%f777, %f776, %f769, 0f3DF6384F;
	mul.rn.f32 	%f778, %f777, %f769;
	fma.rn.f32 	%f779, %f768, 0f3FB8AA3B, %f763;
	mul.f32 	%f780, %f778, 0f40400000;
	sub.f32 	%f781, %f763, %f779;
	fma.rn.f32 	%f782, %f768, 0f3FB8AA3B, %f781;
	fma.rn.f32 	%f783, %f774, 0f3FB8AA3B, %f782;
	fma.rn.f32 	%f784, %f768, 0f32A55E34, %f783;
	fma.rn.f32 	%f785, %f780, %f774, %f784;
	fma.rn.f32 	%f786, %f778, %f768, %f785;
	add.rn.f32 	%f787, %f779, %f786;
	mov.f32 	%f788, 0f40000000;
	mul.rn.f32 	%f789, %f787, %f788;
	cvt.rni.f32.f32 	%f790, %f789;
	sub.f32 	%f791, %f789, %f790;
	neg.f32 	%f792, %f789;
	fma.rn.f32 	%f793, %f787, 0f40000000, %f792;
	neg.f32 	%f794, %f779;
	add.rn.f32 	%f795, %f787, %f794;
	neg.f32 	%f796, %f795;
	add.rn.f32 	%f797, %f786, %f796;
	fma.rn.f32 	%f798, %f797, 0f40000000, %f793;
	add.f32 	%f799, %f791, %f798;
	setp.gt.f32 	%p54, %f790, 0f00000000;
	selp.b32 	%r1266, 0, -2097152000, %p54;
	setp.neu.f32 	%p55, %f36, 0f00000000;
	setp.neu.f32 	%p56, %f755, 0f7F800000;
	setp.lt.f32 	%p57, %f789, 0f00000000;
	selp.f32 	%f800, 0f00000000, 0f7F800000, %p57;
	abs.f32 	%f801, %f789;
	setp.gt.f32 	%p58, %f801, 0f43180000;
	cvt.rzi.s32.f32 	%r1267, %f790;
	shl.b32 	%r1268, %r1267, 23;
	sub.s32 	%r1269, %r1268, %r1266;
	mov.b32 	%f802, %r1269;
	add.s32 	%r1270, %r1266, 2130706432;
	mov.b32 	%f803, %r1270;
	fma.rn.f32 	%f804, %f799, 0f391FCB8E, 0f3AAF85ED;
	fma.rn.f32 	%f805, %f804, %f799, 0f3C1D9856;
	fma.rn.f32 	%f806, %f805, %f799, 0f3D6357BB;
	fma.rn.f32 	%f807, %f806, %f799, 0f3E75FDEC;
	fma.rn.f32 	%f808, %f807, %f799, 0f3F317218;
	fma.rn.f32 	%f809, %f808, %f799, 0f3F800000;
	mul.f32 	%f810, %f809, %f803;
	mul.f32 	%f811, %f810, %f802;
	selp.f32 	%f3582, %f800, %f811, %p58;
	and.pred  	%p59, %p55, %p56;
	@%p59 bra 	$L__BB1_45;
	add.f32 	%f812, %f36, %f36;
	mov.b32 	%r1271, %f812;
	and.b32  	%r1272, %r1271, 2147483647;
	mov.b32 	%f3582, %r1272;
$L__BB1_45:
	add.f32 	%f814, %f3580, %f3582;
	mul.f32 	%f815, %f3599, %f3599;
	setp.ltu.f32 	%p60, %f814, %f815;
	@%p60 bra 	$L__BB1_63;
	mov.u32 	%r3901, %r3905;
	mov.f32 	%f3583, %f3584;
	@%p10 bra 	$L__BB1_54;
	setp.neu.f32 	%p62, %f12, 0f7F800000;
	@%p62 bra 	$L__BB1_49;
	mov.f32 	%f818, 0f00000000;
	mul.rn.f32 	%f3583, %f10, %f818;
	mov.b32 	%r3901, 0;
	bra.uni 	$L__BB1_54;
$L__BB1_49:
	mov.b32 	%r54, %f10;
	shl.b32 	%r1274, %r54, 8;
	or.b32  	%r55, %r1274, -2147483648;
	mov.b64 	%rd1561, 0;
	mov.b32 	%r3898, 0;
$L__BB1_50:
	.pragma "nounroll";
	mul.wide.u32 	%rd398, %r3898, 4;
	add.s64 	%rd400, %rd504, %rd398;
	ld.global.nc.u32 	%r1275, [%rd400];
	mad.wide.u32 	%rd401, %r1275, %r55, %rd1561;
	shr.u64 	%rd1561, %rd401, 32;
	add.s64 	%rd402, %rd14, %rd398;
	st.local.u32 	[%rd402], %rd401;
	add.s32 	%r3898, %r3898, 1;
	setp.ne.s32 	%p63, %r3898, 6;
	@%p63 bra 	$L__BB1_50;
	shr.u32 	%r1276, %r54, 23;
	st.local.u32 	[%rd14+24], %rd1561;
	and.b32  	%r58, %r1276, 31;
	and.b32  	%r1277, %r1276, 224;
	add.s32 	%r1278, %r1277, -128;
	shr.u32 	%r1279, %r1278, 5;
	mul.wide.u32 	%rd403, %r1279, 4;
	sub.s64 	%rd63, %rd14, %rd403;
	ld.local.u32 	%r3899, [%rd63+24];
	ld.local.u32 	%r3900, [%rd63+20];
	setp.eq.s32 	%p64, %r58, 0;
	@%p64 bra 	$L__BB1_53;
	shf.l.wrap.b32 	%r3899, %r3900, %r3899, %r58;
	ld.local.u32 	%r1280, [%rd63+16];
	shf.l.wrap.b32 	%r3900, %r1280, %r3900, %r58;
$L__BB1_53:
	shr.u32 	%r1281, %r3899, 30;
	shf.l.wrap.b32 	%r1282, %r3900, %r3899, 2;
	shl.b32 	%r1283, %r3900, 2;
	shr.u32 	%r1284, %r1282, 31;
	add.s32 	%r1285, %r1284, %r1281;
	neg.s32 	%r1286, %r1285;
	setp.lt.s32 	%p65, %r54, 0;
	selp.b32 	%r3901, %r1286, %r1285, %p65;
	xor.b32  	%r1287, %r1282, %r54;
	shr.s32 	%r1288, %r1282, 31;
	xor.b32  	%r1289, %r1288, %r1282;
	xor.b32  	%r1290, %r1288, %r1283;
	cvt.u64.u32 	%rd404, %r1289;
	shl.b64 	%rd405, %rd404, 32;
	cvt.u64.u32 	%rd406, %r1290;
	or.b64  	%rd407, %rd405, %rd406;
	cvt.rn.f64.s64 	%fd17, %rd407;
	mul.f64 	%fd18, %fd17, 0d3BF921FB54442D19;
	cvt.rn.f32.f64 	%f816, %fd18;
	neg.f32 	%f817, %f816;
	setp.lt.s32 	%p66, %r1287, 0;
	selp.f32 	%f3583, %f817, %f816, %p66;
$L__BB1_54:
	mul.rn.f32 	%f819, %f3583, %f3583;
	and.b32  	%r1292, %r3901, 1;
	setp.eq.b32 	%p68, %r1292, 1;
	selp.f32 	%f820, 0f3F800000, %f3583, %p68;
	fma.rn.f32 	%f821, %f819, %f820, 0f00000000;
	fma.rn.f32 	%f822, %f819, 0f37CBAC00, 0fBAB607ED;
	selp.f32 	%f823, %f822, 0fB94D4153, %p68;
	selp.f32 	%f824, 0f3D2AAABB, 0f3C0885E4, %p68;
	fma.rn.f32 	%f825, %f823, %f819, %f824;
	selp.f32 	%f826, 0fBEFFFFFF, 0fBE2AAAA8, %p68;
	fma.rn.f32 	%f827, %f825, %f819, %f826;
	fma.rn.f32 	%f828, %f827, %f821, %f820;
	and.b32  	%r1293, %r3901, 2;
	setp.eq.s32 	%p69, %r1293, 0;
	mov.f32 	%f829, 0f00000000;
	sub.f32 	%f830, %f829, %f828;
	selp.f32 	%f831, %f828, %f830, %p69;
	mul.f32 	%f46, %f22, %f831;
	@%p10 bra 	$L__BB1_62;
	setp.neu.f32 	%p70, %f12, 0f7F800000;
	@%p70 bra 	$L__BB1_57;
	mov.f32 	%f834, 0f00000000;
	mul.rn.f32 	%f3584, %f10, %f834;
	mov.b32 	%r3905, 0;
	bra.uni 	$L__BB1_62;
$L__BB1_57:
	mov.b32 	%r67, %f10;
	shl.b32 	%r1295, %r67, 8;
	or.b32  	%r68, %r1295, -2147483648;
	mov.b64 	%rd1562, 0;
	mov.b32 	%r3902, 0;
$L__BB1_58:
	.pragma "nounroll";
	mul.wide.u32 	%rd409, %r3902, 4;
	add.s64 	%rd411, %rd504, %rd409;
	ld.global.nc.u32 	%r1296, [%rd411];
	mad.wide.u32 	%rd412, %r1296, %r68, %rd1562;
	shr.u64 	%rd1562, %rd412, 32;
	add.s64 	%rd413, %rd13, %rd409;
	st.local.u32 	[%rd413], %rd412;
	add.s32 	%r3902, %r3902, 1;
	setp.ne.s32 	%p71, %r3902, 6;
	@%p71 bra 	$L__BB1_58;
	shr.u32 	%r1297, %r67, 23;
	st.local.u32 	[%rd13+24], %rd1562;
	and.b32  	%r71, %r1297, 31;
	and.b32  	%r1298, %r1297, 224;
	add.s32 	%r1299, %r1298, -128;
	shr.u32 	%r1300, %r1299, 5;
	mul.wide.u32 	%rd414, %r1300, 4;
	sub.s64 	%rd66, %rd13, %rd414;
	ld.local.u32 	%r3903, [%rd66+24];
	ld.local.u32 	%r3904, [%rd66+20];
	setp.eq.s32 	%p72, %r71, 0;
	@%p72 bra 	$L__BB1_61;
	shf.l.wrap.b32 	%r3903, %r3904, %r3903, %r71;
	ld.local.u32 	%r1301, [%rd66+16];
	shf.l.wrap.b32 	%r3904, %r1301, %r3904, %r71;
$L__BB1_61:
	shr.u32 	%r1302, %r3903, 30;
	shf.l.wrap.b32 	%r1303, %r3904, %r3903, 2;
	shl.b32 	%r1304, %r3904, 2;
	shr.u32 	%r1305, %r1303, 31;
	add.s32 	%r1306, %r1305, %r1302;
	neg.s32 	%r1307, %r1306;
	setp.lt.s32 	%p73, %r67, 0;
	selp.b32 	%r3905, %r1307, %r1306, %p73;
	xor.b32  	%r1308, %r1303, %r67;
	shr.s32 	%r1309, %r1303, 31;
	xor.b32  	%r1310, %r1309, %r1303;
	xor.b32  	%r1311, %r1309, %r1304;
	cvt.u64.u32 	%rd415, %r1310;
	shl.b64 	%rd416, %rd415, 32;
	cvt.u64.u32 	%rd417, %r1311;
	or.b64  	%rd418, %rd416, %rd417;
	cvt.rn.f64.s64 	%fd19, %rd418;
	mul.f64 	%fd20, %fd19, 0d3BF921FB54442D19;
	cvt.rn.f32.f64 	%f832, %fd20;
	neg.f32 	%f833, %f832;
	setp.lt.s32 	%p74, %r1308, 0;
	selp.f32 	%f3584, %f833, %f832, %p74;
$L__BB1_62:
	sub.f32 	%f835, %f46, %f3601;
	add.s32 	%r1313, %r3905, 1;
	mul.rn.f32 	%f836, %f3584, %f3584;
	and.b32  	%r1314, %r3905, 1;
	setp.eq.b32 	%p75, %r1314, 1;
	selp.f32 	%f837, %f3584, 0f3F800000, %p75;
	fma.rn.f32 	%f838, %f836, %f837, 0f00000000;
	fma.rn.f32 	%f839, %f836, 0f37CBAC00, 0fBAB607ED;
	selp.f32 	%f840, 0fB94D4153, %f839, %p75;
	selp.f32 	%f841, 0f3C0885E4, 0f3D2AAABB, %p75;
	fma.rn.f32 	%f842, %f840, %f836, %f841;
	selp.f32 	%f843, 0fBE2AAAA8, 0fBEFFFFFF, %p75;
	fma.rn.f32 	%f844, %f842, %f836, %f843;
	fma.rn.f32 	%f845, %f844, %f838, %f837;
	and.b32  	%r1315, %r1313, 2;
	setp.eq.s32 	%p76, %r1315, 0;
	mov.f32 	%f846, 0f00000000;
	sub.f32 	%f847, %f846, %f845;
	selp.f32 	%f848, %f845, %f847, %p76;
	mul.f32 	%f849, %f22, %f848;
	sub.f32 	%f850, %f849, %f3602;
	abs.f32 	%f851, %f850;
	abs.f32 	%f852, %f835;
	setp.gt.f32 	%p77, %f852, %f851;
	selp.f32 	%f853, %f852, %f851, %p77;
	selp.f32 	%f854, %f851, %f852, %p77;
	div.rn.f32 	%f855, %f854, %f853;
	mul.f32 	%f856, %f855, %f855;
	fma.rn.f32 	%f857, %f856, 0f3B33710B, 0fBC807748;
	fma.rn.f32 	%f858, %f857, %f856, 0f3D2CDAB2;
	fma.rn.f32 	%f859, %f858, %f856, 0fBD992D10;
	fma.rn.f32 	%f860, %f859, %f856, 0f3DD9EA6C;
	fma.rn.f32 	%f861, %f860, %f856, 0fBE117CB1;
	fma.rn.f32 	%f862, %f861, %f856, 0f3E4CBCE0;
	fma.rn.f32 	%f863, %f862, %f856, 0fBEAAAA7D;
	mul.f32 	%f864, %f856, %f863;
	fma.rn.f32 	%f865, %f864, %f855, %f855;
	neg.f32 	%f866, %f865;
	fma.rn.f32 	%f867, 0f3F6EE581, 0f3FD774EB, %f866;
	selp.f32 	%f868, %f867, %f865, %p77;
	selp.f32 	%f869, 0f3F6EE581, 0f3FEEE581, %p77;
	selp.f32 	%f870, %f865, %f866, %p77;
	mov.b32 	%r1316, %f850;
	fma.rn.f32 	%f871, %f869, 0f3FD774EB, %f870;
	setp.lt.s32 	%p78, %r1316, 0;
	selp.f32 	%f872, %f871, %f868, %p78;
	add.f32 	%f873, %f852, %f851;
	setp.eq.f32 	%p79, %f853, 0f00000000;
	selp.f32 	%f874, 0f40490FDB, 0f00000000, %p78;
	setp.eq.f32 	%p80, %f851, %f852;
	selp.f32 	%f875, 0f4016CBE4, 0f3F490FDB, %p78;
	selp.f32 	%f876, %f875, %f872, %p80;
	selp.f32 	%f877, %f874, %f876, %p79;
	abs.f32 	%f878, %f873;
	setp.nan.f32 	%p81, %f878, %f878;
	copysign.f32 	%f879, %f835, %f877;
	selp.f32 	%f880, %f873, %f879, %p81;
	neg.f32 	%f3593, %f880;
	bra.uni 	$L__BB1_130;
$L__BB1_63:
	mov.u32 	%r3909, %r3905;
	mov.f32 	%f3585, %f3584;
	@%p10 bra 	$L__BB1_71;
	setp.neu.f32 	%p83, %f12, 0f7F800000;
	@%p83 bra 	$L__BB1_66;
	mov.f32 	%f883, 0f00000000;
	mul.rn.f32 	%f3585, %f10, %f883;
	mov.b32 	%r3909, 0;
	bra.uni 	$L__BB1_71;
$L__BB1_66:
	mov.b32 	%r80, %f10;
	shl.b32 	%r1318, %r80, 8;
	or.b32  	%r81, %r1318, -2147483648;
	mov.b64 	%rd1563, 0;
	mov.b32 	%r3906, 0;
$L__BB1_67:
	.pragma "nounroll";
	mul.wide.u32 	%rd420, %r3906, 4;
	add.s64 	%rd422, %rd504, %rd420;
	ld.global.nc.u32 	%r1319, [%rd422];
	mad.wide.u32 	%rd423, %r1319, %r81, %rd1563;
	shr.u64 	%rd1563, %rd423, 32;
	add.s64 	%rd424, %rd12, %rd420;
	st.local.u32 	[%rd424], %rd423;
	add.s32 	%r3906, %r3906, 1;
	setp.ne.s32 	%p84, %r3906, 6;
	@%p84 bra 	$L__BB1_67;
	shr.u32 	%r1320, %r80, 23;
	st.local.u32 	[%rd12+24], %rd1563;
	and.b32  	%r84, %r1320, 31;
	and.b32  	%r1321, %r1320, 224;
	add.s32 	%r1322, %r1321, -128;
	shr.u32 	%r1323, %r1322, 5;
	mul.wide.u32 	%rd425, %r1323, 4;
	sub.s64 	%rd69, %rd12, %rd425;
	ld.local.u32 	%r3907, [%rd69+24];
	ld.local.u32 	%r3908, [%rd69+20];
	setp.eq.s32 	%p85, %r84, 0;
	@%p85 bra 	$L__BB1_70;
	shf.l.wrap.b32 	%r3907, %r3908, %r3907, %r84;
	ld.local.u32 	%r1324, [%rd69+16];
	shf.l.wrap.b32 	%r3908, %r1324, %r3908, %r84;
$L__BB1_70:
	shr.u32 	%r1325, %r3907, 30;
	shf.l.wrap.b32 	%r1326, %r3908, %r3907, 2;
	shl.b32 	%r1327, %r3908, 2;
	shr.u32 	%r1328, %r1326, 31;
	add.s32 	%r1329, %r1328, %r1325;
	neg.s32 	%r1330, %r1329;
	setp.lt.s32 	%p86, %r80, 0;
	selp.b32 	%r3909, %r1330, %r1329, %p86;
	xor.b32  	%r1331, %r1326, %r80;
	shr.s32 	%r1332, %r1326, 31;
	xor.b32  	%r1333, %r1332, %r1326;
	xor.b32  	%r1334, %r1332, %r1327;
	cvt.u64.u32 	%rd426, %r1333;
	shl.b64 	%rd427, %rd426, 32;
	cvt.u64.u32 	%rd428, %r1334;
	or.b64  	%rd429, %rd427, %rd428;
	cvt.rn.f64.s64 	%fd21, %rd429;
	mul.f64 	%fd22, %fd21, 0d3BF921FB54442D19;
	cvt.rn.f32.f64 	%f881, %fd22;
	neg.f32 	%f882, %f881;
	setp.lt.s32 	%p87, %r1331, 0;
	selp.f32 	%f3585, %f882, %f881, %p87;
$L__BB1_71:
	add.s32 	%r1336, %r3909, 1;
	mul.rn.f32 	%f884, %f3585, %f3585;
	and.b32  	%r1337, %r3909, 1;
	setp.eq.b32 	%p89, %r1337, 1;
	selp.f32 	%f885, %f3585, 0f3F800000, %p89;
	fma.rn.f32 	%f886, %f884, %f885, 0f00000000;
	fma.rn.f32 	%f887, %f884, 0f37CBAC00, 0fBAB607ED;
	selp.f32 	%f888, 0fB94D4153, %f887, %p89;
	selp.f32 	%f889, 0f3C0885E4, 0f3D2AAABB, %p89;
	fma.rn.f32 	%f890, %f888, %f884, %f889;
	selp.f32 	%f891, 0fBE2AAAA8, 0fBEFFFFFF, %p89;
	fma.rn.f32 	%f892, %f890, %f884, %f891;
	fma.rn.f32 	%f893, %f892, %f886, %f885;
	and.b32  	%r1338, %r1336, 2;
	setp.eq.s32 	%p90, %r1338, 0;
	mov.f32 	%f894, 0f00000000;
	sub.f32 	%f895, %f894, %f893;
	selp.f32 	%f55, %f893, %f895, %p90;
	mov.u32 	%r3913, %r3905;
	mov.f32 	%f3586, %f3584;
	@%p10 bra 	$L__BB1_79;
	setp.neu.f32 	%p91, %f12, 0f7F800000;
	@%p91 bra 	$L__BB1_74;
	mov.f32 	%f898, 0f00000000;
	mul.rn.f32 	%f3586, %f10, %f898;
	mov.b32 	%r3913, 0;
	bra.uni 	$L__BB1_79;
$L__BB1_74:
	mov.b32 	%r93, %f10;
	shl.b32 	%r1340, %r93, 8;
	or.b32  	%r94, %r1340, -2147483648;
	mov.b64 	%rd1564, 0;
	mov.b32 	%r3910, 0;
$L__BB1_75:
	.pragma "nounroll";
	mul.wide.u32 	%rd431, %r3910, 4;
	add.s64 	%rd433, %rd504, %rd431;
	ld.global.nc.u32 	%r1341, [%rd433];
	mad.wide.u32 	%rd434, %r1341, %r94, %rd1564;
	shr.u64 	%rd1564, %rd434, 32;
	add.s64 	%rd435, %rd11, %rd431;
	st.local.u32 	[%rd435], %rd434;
	add.s32 	%r3910, %r3910, 1;
	setp.ne.s32 	%p92, %r3910, 6;
	@%p92 bra 	$L__BB1_75;
	shr.u32 	%r1342, %r93, 23;
	st.local.u32 	[%rd11+24], %rd1564;
	and.b32  	%r97, %r1342, 31;
	and.b32  	%r1343, %r1342, 224;
	add.s32 	%r1344, %r1343, -128;
	shr.u32 	%r1345, %r1344, 5;
	mul.wide.u32 	%rd436, %r1345, 4;
	sub.s64 	%rd72, %rd11, %rd436;
	ld.local.u32 	%r3911, [%rd72+24];
	ld.local.u32 	%r3912, [%rd72+20];
	setp.eq.s32 	%p93, %r97, 0;
	@%p93 bra 	$L__BB1_78;
	shf.l.wrap.b32 	%r3911, %r3912, %r3911, %r97;
	ld.local.u32 	%r1346, [%rd72+16];
	shf.l.wrap.b32 	%r3912, %r1346, %r3912, %r97;
$L__BB1_78:
	shr.u32 	%r1347, %r3911, 30;
	shf.l.wrap.b32 	%r1348, %r3912, %r3911, 2;
	shl.b32 	%r1349, %r3912, 2;
	shr.u32 	%r1350, %r1348, 31;
	add.s32 	%r1351, %r1350, %r1347;
	neg.s32 	%r1352, %r1351;
	setp.lt.s32 	%p94, %r93, 0;
	selp.b32 	%r3913, %r1352, %r1351, %p94;
	xor.b32  	%r1353, %r1348, %r93;
	shr.s32 	%r1354, %r1348, 31;
	xor.b32  	%r1355, %r1354, %r1348;
	xor.b32  	%r1356, %r1354, %r1349;
	cvt.u64.u32 	%rd437, %r1355;
	shl.b64 	%rd438, %rd437, 32;
	cvt.u64.u32 	%rd439, %r1356;
	or.b64  	%rd440, %rd438, %rd439;
	cvt.rn.f64.s64 	%fd23, %rd440;
	mul.f64 	%fd24, %fd23, 0d3BF921FB54442D19;
	cvt.rn.f32.f64 	%f896, %fd24;
	neg.f32 	%f897, %f896;
	setp.lt.s32 	%p95, %r1353, 0;
	selp.f32 	%f3586, %f897, %f896, %p95;
$L__BB1_79:
	mul.rn.f32 	%f899, %f3586, %f3586;
	and.b32  	%r1358, %r3913, 1;
	setp.eq.b32 	%p97, %r1358, 1;
	selp.f32 	%f900, 0f3F800000, %f3586, %p97;
	fma.rn.f32 	%f901, %f899, %f900, 0f00000000;
	fma.rn.f32 	%f902, %f899, 0f37CBAC00, 0fBAB607ED;
	selp.f32 	%f903, %f902, 0fB94D4153, %p97;
	selp.f32 	%f904, 0f3D2AAABB, 0f3C0885E4, %p97;
	fma.rn.f32 	%f905, %f903, %f899, %f904;
	selp.f32 	%f906, 0fBEFFFFFF, 0fBE2AAAA8, %p97;
	fma.rn.f32 	%f907, %f905, %f899, %f906;
	fma.rn.f32 	%f908, %f907, %f901, %f900;
	and.b32  	%r1359, %r3913, 2;
	setp.eq.s32 	%p98, %r1359, 0;
	mov.f32 	%f909, 0f00000000;
	sub.f32 	%f910, %f909, %f908;
	selp.f32 	%f911, %f908, %f910, %p98;
	mul.f32 	%f912, %f3602, %f911;
	mul.f32 	%f913, %f3601, %f55;
	sub.f32 	%f914, %f913, %f912;
	div.rn.f32 	%f915, %f914, %f3599;
	abs.f32 	%f916, %f915;
	fma.rn.f32 	%f917, %f916, 0fBF000000, 0f3F000000;
	rsqrt.approx.ftz.f32 	%f918, %f917;
	mul.f32 	%f919, %f918, %f917;
	mul.f32 	%f920, %f918, 0fBF000000;
	fma.rn.f32 	%f921, %f919, %f920, 0f3F000000;
	fma.rn.f32 	%f922, %f919, %f921, %f919;
	setp.eq.f32 	%p99, %f916, 0f3F800000;
	selp.f32 	%f923, 0f00000000, %f922, %p99;
	setp.gt.f32 	%p100, %f916, 0f3F0F5C29;
	selp.f32 	%f924, %f923, %f916, %p100;
	mul.f32 	%f925, %f924, %f924;
	fma.rn.f32 	%f926, %f925, 0f3D4DD2F7, 0f3C99CA97;
	fma.rn.f32 	%f927, %f926, %f925, 0f3D3F90E8;
	fma.rn.f32 	%f928, %f927, %f925, 0f3D993CCF;
	fma.rn.f32 	%f929, %f928, %f925, 0f3E2AAC04;
	mul.f32 	%f930, %f925, %f929;
	fma.rn.f32 	%f931, %f930, %f924, %f924;
	mul.f32 	%f932, %f931, 0fC0000000;
	fma.rn.f32 	%f933, 0f3F6EE581, 0f3FD774EB, %f932;
	selp.f32 	%f934, %f933, %f931, %p100;
	setp.num.f32 	%p101, %f934, %f934;
	copysign.f32 	%f935, %f915, %f934;
	selp.f32 	%f936, %f935, %f934, %p101;
	sub.f32 	%f60, %f936, %f10;
	mov.u32 	%r3917, %r3905;
	mov.f32 	%f3587, %f3584;
	@%p10 bra 	$L__BB1_87;
	setp.neu.f32 	%p102, %f12, 0f7F800000;
	@%p102 bra 	$L__BB1_82;
	mov.f32 	%f939, 0f00000000;
	mul.rn.f32 	%f3587, %f10, %f939;
	mov.b32 	%r3917, 0;
	bra.uni 	$L__BB1_87;
$L__BB1_82:
	mov.b32 	%r106, %f10;
	shl.b32 	%r1361, %r106, 8;
	or.b32  	%r107, %r1361, -2147483648;
	mov.b64 	%rd1565, 0;
	mov.b32 	%r3914, 0;
$L__BB1_83:
	.pragma "nounroll";
	mul.wide.u32 	%rd442, %r3914, 4;
	add.s64 	%rd444, %rd504, %rd442;
	ld.global.nc.u32 	%r1362, [%rd444];
	mad.wide.u32 	%rd445, %r1362, %r107, %rd1565;
	shr.u64 	%rd1565, %rd445, 32;
	add.s64 	%rd446, %rd10, %rd442;
	st.local.u32 	[%rd446], %rd445;
	add.s32 	%r3914, %r3914, 1;
	setp.ne.s32 	%p103, %r3914, 6;
	@%p103 bra 	$L__BB1_83;
	shr.u32 	%r1363, %r106, 23;
	st.local.u32 	[%rd10+24], %rd1565;
	and.b32  	%r110, %r1363, 31;
	and.b32  	%r1364, %r1363, 224;
	add.s32 	%r1365, %r1364, -128;
	shr.u32 	%r1366, %r1365, 5;
	mul.wide.u32 	%rd447, %r1366, 4;
	sub.s64 	%rd75, %rd10, %rd447;
	ld.local.u32 	%r3915, [%rd75+24];
	ld.local.u32 	%r3916, [%rd75+20];
	setp.eq.s32 	%p104, %r110, 0;
	@%p104 bra 	$L__BB1_86;
	shf.l.wrap.b32 	%r3915, %r3916, %r3915, %r110;
	ld.local.u32 	%r1367, [%rd75+16];
	shf.l.wrap.b32 	%r3916, %r1367, %r3916, %r110;
$L__BB1_86:
	shr.u32 	%r1368, %r3915, 30;
	shf.l.wrap.b32 	%r1369, %r3916, %r3915, 2;
	shl.b32 	%r1370, %r3916, 2;
	shr.u32 	%r1371, %r1369, 31;
	add.s32 	%r1372, %r1371, %r1368;
	neg.s32 	%r1373, %r1372;
	setp.lt.s32 	%p105, %r106, 0;
	selp.b32 	%r3917, %r1373, %r1372, %p105;
	xor.b32  	%r1374, %r1369, %r106;
	shr.s32 	%r1375, %r1369, 31;
	xor.b32  	%r1376, %r1375, %r1369;
	xor.b32  	%r1377, %r1375, %r1370;
	cvt.u64.u32 	%rd448, %r1376;
	shl.b64 	%rd449, %rd448, 32;
	cvt.u64.u32 	%rd450, %r1377;
	or.b64  	%rd451, %rd449, %rd450;
	cvt.rn.f64.s64 	%fd25, %rd451;
	mul.f64 	%fd26, %fd25, 0d3BF921FB54442D19;
	cvt.rn.f32.f64 	%f937, %fd26;
	neg.f32 	%f938, %f937;
	setp.lt.s32 	%p106, %r1374, 0;
	selp.f32 	%f3587, %f938, %f937, %p106;
$L__BB1_87:
	add.s32 	%r1379, %r3917, 1;
	mul.rn.f32 	%f940, %f3587, %f3587;
	and.b32  	%r1380, %r3917, 1;
	setp.eq.b32 	%p108, %r1380, 1;
	selp.f32 	%f941, %f3587, 0f3F800000, %p108;
	fma.rn.f32 	%f942, %f940, %f941, 0f00000000;
	fma.rn.f32 	%f943, %f940, 0f37CBAC00, 0fBAB607ED;
	selp.f32 	%f944, 0fB94D4153, %f943, %p108;
	selp.f32 	%f945, 0f3C0885E4, 0f3D2AAABB, %p108;
	fma.rn.f32 	%f946, %f944, %f940, %f945;
	selp.f32 	%f947, 0fBE2AAAA8, 0fBEFFFFFF, %p108;
	fma.rn.f32 	%f948, %f946, %f940, %f947;
	fma.rn.f32 	%f949, %f948, %f942, %f941;
	and.b32  	%r1381, %r1379, 2;
	setp.eq.s32 	%p109, %r1381, 0;
	mov.f32 	%f950, 0f00000000;
	sub.f32 	%f951, %f950, %f949;
	selp.f32 	%f65, %f949, %f951, %p109;
	@%p10 bra 	$L__BB1_95;
	setp.neu.f32 	%p110, %f12, 0f7F800000;
	@%p110 bra 	$L__BB1_90;
	mov.f32 	%f954, 0f00000000;
	mul.rn.f32 	%f3584, %f10, %f954;
	mov.b32 	%r3905, 0;
	bra.uni 	$L__BB1_95;
$L__BB1_90:
	mov.b32 	%r119, %f10;
	shl.b32 	%r1383, %r119, 8;
	or.b32  	%r120, %r1383, -2147483648;
	mov.b64 	%rd1566, 0;
	mov.b32 	%r3918, 0;
$L__BB1_91:
	.pragma "nounroll";
	mul.wide.u32 	%rd453, %r3918, 4;
	add.s64 	%rd455, %rd504, %rd453;
	ld.global.nc.u32 	%r1384, [%rd455];
	mad.wide.u32 	%rd456, %r1384, %r120, %rd1566;
	shr.u64 	%rd1566, %rd456, 32;
	add.s64 	%rd457, %rd9, %rd453;
	st.local.u32 	[%rd457], %rd456;
	add.s32 	%r3918, %r3918, 1;
	setp.ne.s32 	%p111, %r3918, 6;
	@%p111 bra 	$L__BB1_91;
	shr.u32 	%r1385, %r119, 23;
	st.local.u32 	[%rd9+24], %rd1566;
	and.b32  	%r123, %r1385, 31;
	and.b32  	%r1386, %r1385, 224;
	add.s32 	%r1387, %r1386, -128;
	shr.u32 	%r1388, %r1387, 5;
	mul.wide.u32 	%rd458, %r1388, 4;
	sub.s64 	%rd78, %rd9, %rd458;
	ld.local.u32 	%r3919, [%rd78+24];
	ld.local.u32 	%r3920, [%rd78+20];
	setp.eq.s32 	%p112, %r123, 0;
	@%p112 bra 	$L__BB1_94;
	shf.l.wrap.b32 	%r3919, %r3920, %r3919, %r123;
	ld.local.u32 	%r1389, [%rd78+16];
	shf.l.wrap.b32 	%r3920, %r1389, %r3920, %r123;
$L__BB1_94:
	shr.u32 	%r1390, %r3919, 30;
	shf.l.wrap.b32 	%r1391, %r3920, %r3919, 2;
	shl.b32 	%r1392, %r3920, 2;
	shr.u32 	%r1393, %r1391, 31;
	add.s32 	%r1394, %r1393, %r1390;
	neg.s32 	%r1395, %r1394;
	setp.lt.s32 	%p113, %r119, 0;
	selp.b32 	%r3905, %r1395, %r1394, %p113;
	xor.b32  	%r1396, %r1391, %r119;
	shr.s32 	%r1397, %r1391, 31;
	xor.b32  	%r1398, %r1397, %r1391;
	xor.b32  	%r1399, %r1397, %r1392;
	cvt.u64.u32 	%rd459, %r1398;
	shl.b64 	%rd460, %rd459, 32;
	cvt.u64.u32 	%rd461, %r1399;
	or.b64  	%rd462, %rd460, %rd461;
	cvt.rn.f64.s64 	%fd27, %rd462;
	mul.f64 	%fd28, %fd27, 0d3BF921FB54442D19;
	cvt.rn.f32.f64 	%f952, %fd28;
	neg.f32 	%f953, %f952;
	setp.lt.s32 	%p114, %r1396, 0;
	selp.f32 	%f3584, %f953, %f952, %p114;
$L__BB1_95:
	mul.rn.f32 	%f955, %f3584, %f3584;
	and.b32  	%r1401, %r3905, 1;
	setp.eq.b32 	%p115, %r1401, 1;
	selp.f32 	%f956, 0f3F800000, %f3584, %p115;
	fma.rn.f32 	%f957, %f955, %f956, 0f00000000;
	fma.rn.f32 	%f958, %f955, 0f37CBAC00, 0fBAB607ED;
	selp.f32 	%f959, %f958, 0fB94D4153, %p115;
	selp.f32 	%f960, 0f3D2AAABB, 0f3C0885E4, %p115;
	fma.rn.f32 	%f961, %f959, %f955, %f960;
	selp.f32 	%f962, 0fBEFFFFFF, 0fBE2AAAA8, %p115;
	fma.rn.f32 	%f963, %f961, %f955, %f962;
	fma.rn.f32 	%f964, %f963, %f957, %f956;
	and.b32  	%r1402, %r3905, 2;
	setp.eq.s32 	%p116, %r1402, 0;
	mov.f32 	%f965, 0f00000000;
	sub.f32 	%f966, %f965, %f964;
	selp.f32 	%f967, %f964, %f966, %p116;
	mul.f32 	%f968, %f3602, %f967;
	mul.f32 	%f969, %f3601, %f65;
	sub.f32 	%f970, %f969, %f968;
	div.rn.f32 	%f971, %f970, %f3599;
	abs.f32 	%f972, %f971;
	fma.rn.f32 	%f973, %f972, 0fBF000000, 0f3F000000;
	rsqrt.approx.ftz.f32 	%f974, %f973;
	mul.f32 	%f975, %f974, %f973;
	mul.f32 	%f976, %f974, 0fBF000000;
	fma.rn.f32 	%f977, %f975, %f976, 0f3F000000;
	fma.rn.f32 	%f978, %f975, %f977, %f975;
	setp.eq.f32 	%p117, %f972, 0f3F800000;
	selp.f32 	%f979, 0f00000000, %f978, %p117;
	setp.gt.f32 	%p118, %f972, 0f3F0F5C29;
	selp.f32 	%f980, %f979, %f972, %p118;
	mul.f32 	%f981, %f980, %f980;
	fma.rn.f32 	%f982, %f981, 0f3D4DD2F7, 0f3C99CA97;
	fma.rn.f32 	%f983, %f982, %f981, 0f3D3F90E8;
	fma.rn.f32 	%f984, %f983, %f981, 0f3D993CCF;
	fma.rn.f32 	%f985, %f984, %f981, 0f3E2AAC04;
	mul.f32 	%f986, %f981, %f985;
	fma.rn.f32 	%f987, %f986, %f980, %f980;
	mul.f32 	%f988, %f987, 0fC0000000;
	fma.rn.f32 	%f989, 0f3F6EE581, 0f3FD774EB, %f988;
	selp.f32 	%f990, %f989, %f987, %p118;
	setp.num.f32 	%p119, %f990, %f990;
	copysign.f32 	%f991, %f971, %f990;
	selp.f32 	%f992, %f991, %f990, %p119;
	cvt.f64.f32 	%fd29, %f992;
	mov.f64 	%fd30, 0d400921FB54442D18;
	sub.f64 	%fd31, %fd30, %fd29;
	cvt.f64.f32 	%fd32, %f10;
	sub.f64 	%fd33, %fd31, %fd32;
	cvt.rn.f32.f64 	%f69, %fd33;
	neg.f32 	%f70, %f60;
	mul.f32 	%f993, %f60, 0fBF22F983;
	cvt.rni.s32.f32 	%r3929, %f993;
	cvt.rn.f32.s32 	%f994, %r3929;
	fma.rn.f32 	%f995, %f994, 0fBFC90FDA, %f70;
	fma.rn.f32 	%f996, %f994, 0fB3A22168, %f995;
	fma.rn.f32 	%f3590, %f994, 0fA7C234C5, %f996;
	abs.f32 	%f72, %f70;
	setp.ltu.f32 	%p120, %f72, 0f47CE4780;
	mov.u32 	%r3925, %r3929;
	mov.f32 	%f3589, %f3590;
	@%p120 bra 	$L__BB1_103;
	setp.neu.f32 	%p121, %f72, 0f7F800000;
	@%p121 bra 	$L__BB1_98;
	mov.f32 	%f999, 0f00000000;
	mul.rn.f32 	%f3589, %f70, %f999;
	mov.b32 	%r3925, 0;
	bra.uni 	$L__BB1_103;
$L__BB1_98:
	mov.b64 	%rd1567, 0;
	mov.b32 	%r3922, 0;
$L__BB1_99:
	.pragma "nounroll";
	mul.wide.u32 	%rd464, %r3922, 4;
	add.s64 	%rd466, %rd504, %rd464;
	ld.global.nc.u32 	%r1404, [%rd466];
	mov.b32 	%r1405, %f70;
	shl.b32 	%r1406, %r1405, 8;
	or.b32  	%r1407, %r1406, -2147483648;
	mad.wide.u32 	%rd467, %r1404, %r1407, %rd1567;
	shr.u64 	%rd1567, %rd467, 32;
	add.s64 	%rd468, %rd8, %rd464;
	st.local.u32 	[%rd468], %rd467;
	add.s32 	%r3922, %r3922, 1;
	setp.ne.s32 	%p122, %r3922, 6;
	@%p122 bra 	$L__BB1_99;
	shr.u32 	%r1409, %r1405, 23;
	st.local.u32 	[%rd8+24], %rd1567;
	and.b32  	%r1410, %r1409, 31;
	and.b32  	%r1411, %r1409, 224;
	add.s32 	%r1412, %r1411, -128;
	shr.u32 	%r1413, %r1412, 5;
	mul.wide.u32 	%rd469, %r1413, 4;
	sub.s64 	%rd470, %rd8, %rd469;
	ld.local.u32 	%r3923, [%rd470+24];
	ld.local.u32 	%r3924, [%rd470+20];
	setp.eq.s32 	%p123, %r1410, 0;
	@%p123 bra 	$L__BB1_102;
	shf.l.wrap.b32 	%r3923, %r3924, %r3923, %r1410;
	mul.wide.u32 	%rd471, %r1413, 4;
	sub.s64 	%rd472, %rd8, %rd471;
	ld.local.u32 	%r1420, [%rd472+16];
	shf.l.wrap.b32 	%r3924, %r1420, %r3924, %r1410;
$L__BB1_102:
	shr.u32 	%r1421, %r3923, 30;
	shf.l.wrap.b32 	%r1422, %r3924, %r3923, 2;
	shl.b32 	%r1423, %r3924, 2;
	shr.u32 	%r1424, %r1422, 31;
	add.s32 	%r1425, %r1424, %r1421;
	neg.s32 	%r1426, %r1425;
	setp.lt.s32 	%p124, %r1405, 0;
	selp.b32 	%r3925, %r1426, %r1425, %p124;
	xor.b32  	%r1428, %r1422, %r1405;
	shr.s32 	%r1429, %r1422, 31;
	xor.b32  	%r1430, %r1429, %r1422;
	xor.b32  	%r1431, %r1429, %r1423;
	cvt.u64.u32 	%rd473, %r1430;
	shl.b64 	%rd474, %rd473, 32;
	cvt.u64.u32 	%rd475, %r1431;
	or.b64  	%rd476, %rd474, %rd475;
	cvt.rn.f64.s64 	%fd34, %rd476;
	mul.f64 	%fd35, %fd34, 0d3BF921FB54442D19;
	cvt.rn.f32.f64 	%f997, %fd35;
	neg.f32 	%f998, %f997;
	setp.lt.s32 	%p125, %r1428, 0;
	selp.f32 	%f3589, %f998, %f997, %p125;
$L__BB1_103:
	add.s32 	%r1433, %r3925, 1;
	mul.rn.f32 	%f1000, %f3589, %f3589;
	and.b32  	%r1434, %r3925, 1;
	setp.eq.b32 	%p127, %r1434, 1;
	selp.f32 	%f1001, %f3589, 0f3F800000, %p127;
	fma.rn.f32 	%f1002, %f1000, %f1001, 0f00000000;
	fma.rn.f32 	%f1003, %f1000, 0f37CBAC00, 0fBAB607ED;
	selp.f32 	%f1004, 0fB94D4153, %f1003, %p127;
	selp.f32 	%f1005, 0f3C0885E4, 0f3D2AAABB, %p127;
	fma.rn.f32 	%f1006, %f1004, %f1000, %f1005;
	selp.f32 	%f1007, 0fBE2AAAA8, 0fBEFFFFFF, %p127;
	fma.rn.f32 	%f1008, %f1006, %f1000, %f1007;
	fma.rn.f32 	%f1009, %f1008, %f1002, %f1001;
	and.b32  	%r1435, %r1433, 2;
	setp.eq.s32 	%p128, %r1435, 0;
	mov.f32 	%f1010, 0f00000000;
	sub.f32 	%f1011, %f1010, %f1009;
	selp.f32 	%f77, %f1009, %f1011, %p128;
	@%p120 bra 	$L__BB1_111;
	setp.neu.f32 	%p129, %f72, 0f7F800000;
	@%p129 bra 	$L__BB1_106;
	mov.f32 	%f1014, 0f00000000;
	mul.rn.f32 	%f3590, %f70, %f1014;
	mov.b32 	%r3929, 0;
	bra.uni 	$L__BB1_111;
$L__BB1_106:
	mov.b32 	%r143, %f70;
	shl.b32 	%r1437, %r143, 8;
	or.b32  	%r144, %r1437, -2147483648;
	mov.b64 	%rd1568, 0;
	mov.b32 	%r3926, 0;
$L__BB1_107:
	.pragma "nounroll";
	mul.wide.u32 	%rd478, %r3926, 4;
	add.s64 	%rd480, %rd504, %rd478;
	ld.global.nc.u32 	%r1438, [%rd480];
	mad.wide.u32 	%rd481, %r1438, %r144, %rd1568;
	shr.u64 	%rd1568, %rd481, 32;
	add.s64 	%rd482, %rd4, %rd478;
	st.local.u32 	[%rd482], %rd481;
	add.s32 	%r3926, %r3926, 1;
	setp.ne.s32 	%p130, %r3926, 6;
	@%p130 bra 	$L__BB1_107;
	shr.u32 	%r1439, %r143, 23;
	st.local.u32 	[%rd4+24], %rd1568;
	and.b32  	%r147, %r1439, 31;
	and.b32  	%r1440, %r1439, 224;
	add.s32 	%r1441, %r1440, -128;
	shr.u32 	%r1442, %r1441, 5;
	mul.wide.u32 	%rd483, %r1442, 4;
	sub.s64 	%rd83, %rd4, %rd483;
	ld.local.u32 	%r3927, [%rd83+24];
	ld.local.u32 	%r3928, [%rd83+20];
	setp.eq.s32 	%p131, %r147, 0;
	@%p131 bra 	$L__BB1_110;
	shf.l.wrap.b32 	%r3927, %r3928, %r3927, %r147;
	ld.local.u32 	%r1443, [%rd83+16];
	shf.l.wrap.b32 	%r3928, %r1443, %r3928, %r147;
$L__BB1_110:
	shr.u32 	%r1444, %r3927, 30;
	shf.l.wrap.b32 	%r1445, %r3928, %r3927, 2;
	shl.b32 	%r1446, %r3928, 2;
	shr.u32 	%r1447, %r1445, 31;
	add.s32 	%r1448, %r1447, %r1444;
	neg.s32 	%r1449, %r1448;
	setp.lt.s32 	%p132, %r143, 0;
	selp.b32 	%r3929, %r1449, %r1448, %p132;
	xor.b32  	%r1450, %r1445, %r143;
	shr.s32 	%r1451, %r1445, 31;
	xor.b32  	%r1452, %r1451, %r1445;
	xor.b32  	%r1453, %r1451, %r1446;
	cvt.u64.u32 	%rd484, %r1452;
	shl.b64 	%rd485, %rd484, 32;
	cvt.u64.u32 	%rd486, %r1453;
	or.b64  	%rd487, %rd485, %rd486;
	cvt.rn.f64.s64 	%fd36, %rd487;
	mul.f64 	%fd37, %fd36, 0d3BF921FB54442D19;
	cvt.rn.f32.f64 	%f1012, %fd37;
	neg.f32 	%f1013, %f1012;
	setp.lt.s32 	%p133, %r1450, 0;
	selp.f32 	%f3590, %f1013, %f1012, %p133;
$L__BB1_111:
	mul.rn.f32 	%f1015, %f3590, %f3590;
	and.b32  	%r1455, %r3929, 1;
	setp.eq.b32 	%p134, %r1455, 1;
	selp.f32 	%f1016, 0f3F800000, %f3590, %p134;
	fma.rn.f32 	%f1017, %f1015, %f1016, 0f00000000;
	fma.rn.f32 	%f1018, %f1015, 0f37CBAC00, 0fBAB607ED;
	selp.f32 	%f1019, %f1018, 0fB94D4153, %p134;
	selp.f32 	%f1020, 0f3D2AAABB, 0f3C0885E4, %p134;
	fma.rn.f32 	%f1021, %f1019, %f1015, %f1020;
	selp.f32 	%f1022, 0fBEFFFFFF, 0fBE2AAAA8, %p134;
	fma.rn.f32 	%f1023, %f1021, %f1015, %f1022;
	fma.rn.f32 	%f1024, %f1023, %f1017, %f1016;
	and.b32  	%r1456, %r3929, 2;
	setp.eq.s32 	%p135, %r1456, 0;
	mov.f32 	%f1025, 0f00000000;
	sub.f32 	%f1026, %f1025, %f1024;
	selp.f32 	%f1027, %f1024, %f1026, %p135;
	sub.f32 	%f1028, %f3601, %f8;
	mul.f32 	%f1029, %f1028, %f1027;
	sub.f32 	%f1030, %f3602, %f7;
	fma.rn.f32 	%f81, %f1030, %f77, %f1029;
	neg.f32 	%f82, %f69;
	mul.f32 	%f1031, %f69, 0fBF22F983;
	cvt.rni.s32.f32 	%r3937, %f1031;
	cvt.rn.f32.s32 	%f1032, %r3937;
	fma.rn.f32 	%f1033, %f1032, 0fBFC90FDA, %f82;
	fma.rn.f32 	%f1034, %f1032, 0fB3A22168, %f1033;
	fma.rn.f32 	%f3592, %f1032, 0fA7C234C5, %f1034;
	abs.f32 	%f84, %f82;
	setp.ltu.f32 	%p136, %f84, 0f47CE4780;
	mov.u32 	%r3933, %r3937;
	mov.f32 	%f3591, %f3592;
	@%p136 bra 	$L__BB1_119;
	setp.neu.f32 	%p137, %f84, 0f7F800000;
	@%p137 bra 	$L__BB1_114;
	mov.f32 	%f1037, 0f00000000;
	mul.rn.f32 	%f3591, %f82, %f1037;
	mov.b32 	%r3933, 0;
	bra.uni 	$L__BB1_119;
$L__BB1_114:
	mov.b64 	%rd1569, 0;
	mov.b32 	%r3930, 0;
$L__BB1_115:
	.pragma "nounroll";
	mul.wide.u32 	%rd489, %r3930, 4;
	add.s64 	%rd491, %rd504, %rd489;
	ld.global.nc.u32 	%r1458, [%rd491];
	mov.b32 	%r1459, %f82;
	shl.b32 	%r1460, %r1459, 8;
	or.b32  	%r1461, %r1460, -2147483648;
	mad.wide.u32 	%rd492, %r1458, %r1461, %rd1569;
	shr.u64 	%rd1569, %rd492, 32;
	add.s64 	%rd493, %rd6, %rd489;
	st.local.u32 	[%rd493], %rd492;
	add.s32 	%r3930, %r3930, 1;
	setp.ne.s32 	%p138, %r3930, 6;
	@%p138 bra 	$L__BB1_115;
	shr.u32 	%r1463, %r1459, 23;
	st.local.u32 	[%rd6+24], %rd1569;
	and.b32  	%r1464, %r1463, 31;
	and.b32  	%r1465, %r1463, 224;
	add.s32 	%r1466, %r1465, -128;
	shr.u32 	%r1467, %r1466, 5;
	mul.wide.u32 	%rd494, %r1467, 4;
	sub.s64 	%rd495, %rd6, %rd494;
	ld.local.u32 	%r3931, [%rd495+24];
	ld.local.u32 	%r3932, [%rd495+20];
	setp.eq.s32 	%p139, %r1464, 0;
	@%p139 bra 	$L__BB1_118;
	shf.l.wrap.b32 	%r3931, %r3932, %r3931, %r1464;
	mul.wide.u32 	%rd496, %r1467, 4;
	sub.s64 	%rd497, %rd6, %rd496;
	ld.local.u32 	%r1474, [%rd497+16];
	shf.l.wrap.b32 	%r3932, %r1474, %r3932, %r1464;
$L__BB1_118:
	shr.u32 	%r1475, %r3931, 30;
	shf.l.wrap.b32 	%r1476, %r3932, %r3931, 2;
	shl.b32 	%r1477, %r3932, 2;
	shr.u32 	%r1478, %r1476, 31;
	add.s32 	%r1479, %r1478, %r1475;
	neg.s32 	%r1480, %r1479;
	setp.lt.s32 	%p140, %r1459, 0;
	selp.b32 	%r3933, %r1480, %r1479, %p140;
	xor.b32  	%r1482, %r1476, %r1459;
	shr.s32 	%r1483, %r1476, 31;
	xor.b32  	%r1484, %r1483, %r1476;
	xor.b32  	%r1485, %r1483, %r1477;
	cvt.u64.u32 	%rd498, %r1484;
	shl.b64 	%rd499, %rd498, 32;
	cvt.u64.u32 	%rd500, %r1485;
	or.b64  	%rd501, %rd499, %rd500;
	cvt.rn.f64.s64 	%fd38, %rd501;
	mul.f64 	%fd39, %fd38, 0d3BF921FB54442D19;
	cvt.rn.f32.f64 	%f1035, %fd39;
	neg.f32 	%f1036, %f1035;
	setp.lt.s32 	%p141, %r1482, 0;
	selp.f32 	%f3591, %f1036, %f1035, %p141;
$L__BB1_119:
	add.s32 	%r1487, %r3933, 1;
	mul.rn.f32 	%f1038, %f3591, %f3591;
	and.b32  	%r1488, %r3933, 1;
	setp.eq.b32 	%p143, %r1488, 1;
	selp.f32 	%f1039, %f3591, 0f3F800000, %p143;
	fma.rn.f32 	%f1040, %f1038, %f1039, 0f00000000;
	fma.rn.f32 	%f1041, %f1038, 0f37CBAC00, 0fBAB607ED;
	selp.f32 	%f1042, 0fB94D4153, %f1041, %p143;
	selp.f32 	%f1043, 0f3C0885E4, 0f3D2AAABB, %p143;
	fma.rn.f32 	%f1044, %f1042, %f1038, %f1043;
	selp.f32 	%f1045, 0fBE2AAAA8, 0fBEFFFFFF, %p143;
	fma.rn.f32 	%f1046, %f1044, %f1038, %f1045;
	fma.rn.f32 	%f1047, %f1046, %f1040, %f1039;
	and.b32  	%r1489, %r1487, 2;
	setp.eq.s32 	%p144, %r1489, 0;
	mov.f32 	%f1048, 0f00000000;
	sub.f32 	%f1049, %f1048, %f1047;
	selp.f32 	%f1050, %f1047, %f1049, %p144;
	sub.f32 	%f1051, %f3602, %f7;
	mul.f32 	%f89, %f1051, %f1050;
	@%p136 bra 	$L__BB1_127;
	setp.neu.f32 	%p145, %f84, 0f7F800000;
	@%p145 bra 	$L__BB1_122;
	mov.f32 	%f1054, 0f00000000;
	mul.rn.f32 	%f3592, %f82, %f1054;
	mov.b32 	%r3937, 0;
	bra.uni 	$L__BB1_127;
$L__BB1_122:
	mov.b32 	%r167, %f82;
	shl.b32 	%r1491, %r167, 8;
	or.b32  	%r168, %r1491, -2147483648;
	mov.b64 	%rd1570, 0;
	mov.b32 	%r3934, 0;
$L__BB1_123:
	.pragma "nounroll";
	mul.wide.u32 	%rd503, %r3934, 4;
	add.s64 	%rd505, %rd504, %rd503;
	ld.global.nc.u32 	%r1492, [%rd505];
	mad.wide.u32 	%rd506, %r1492, %r168, %rd1570;
	shr.u64 	%rd1570, %rd506, 32;
	add.s64 	%rd507, %rd5, %rd503;
	st.local.u32 	[%rd507], %rd506;
	add.s32 	%r3934, %r3934, 1;
	setp.ne.s32 	%p146, %r3934, 6;
	@%p146 bra 	$L__BB1_123;
	shr.u32 	%r1493, %r167, 23;
	st.local.u32 	[%rd5+24], %rd1570;
	and.b32  	%r171, %r1493, 31;
	and.b32  	%r1494, %r1493, 224;
	add.s32 	%r1495, %r1494, -128;
	shr.u32 	%r1496, %r1495, 5;
	mul.wide.u32 	%rd508, %r1496, 4;
	sub.s64 	%rd88, %rd5, %rd508;
	ld.local.u32 	%r3935, [%rd88+24];
	ld.local.u32 	%r3936, [%rd88+20];
	setp.eq.s32 	%p147, %r171, 0;
	@%p147 bra 	$L__BB1_126;
	shf.l.wrap.b32 	%r3935, %r3936, %r3935, %r171;
	ld.local.u32 	%r1497, [%rd88+16];
	shf.l.wrap.b32 	%r3936, %r1497, %r3936, %r171;
$L__BB1_126:
	shr.u32 	%r1498, %r3935, 30;
	shf.l.wrap.b32 	%r1499, %r3936, %r3935, 2;
	shl.b32 	%r1500, %r3936, 2;
	shr.u32 	%r1501, %r1499, 31;
	add.s32 	%r1502, %r1501, %r1498;
	neg.s32 	%r1503, %r1502;
	setp.lt.s32 	%p148, %r167, 0;
	selp.b32 	%r3937, %r1503, %r1502, %p148;
	xor.b32  	%r1504, %r1499, %r167;
	shr.s32 	%r1505, %r1499, 31;
	xor.b32  	%r1506, %r1505, %r1499;
	xor.b32  	%r1507, %r1505, %r1500;
	cvt.u64.u32 	%rd509, %r1506;
	shl.b64 	%rd510, %rd509, 32;
	cvt.u64.u32 	%rd511, %r1507;
	or.b64  	%rd512, %rd510, %rd511;
	cvt.rn.f64.s64 	%fd40, %rd512;
	mul.f64 	%fd41, %fd40, 0d3BF921FB54442D19;
	cvt.rn.f32.f64 	%f1052, %fd41;
	neg.f32 	%f1053, %f1052;
	setp.lt.s32 	%p149, %r1504, 0;
	selp.f32 	%f3592, %f1053, %f1052, %p149;
$L__BB1_127:
	mul.rn.f32 	%f1055, %f3592, %f3592;
	and.b32  	%r1509, %r3937, 1;
	setp.eq.b32 	%p150, %r1509, 1;
	selp.f32 	%f1056, 0f3F800000, %f3592, %p150;
	fma.rn.f32 	%f1057, %f1055, %f1056, 0f00000000;
	fma.rn.f32 	%f1058, %f1055, 0f37CBAC00, 0fBAB607ED;
	selp.f32 	%f1059, %f1058, 0fB94D4153, %p150;
	selp.f32 	%f1060, 0f3D2AAABB, 0f3C0885E4, %p150;
	fma.rn.f32 	%f1061, %f1059, %f1055, %f1060;
	selp.f32 	%f1062, 0fBEFFFFFF, 0fBE2AAAA8, %p150;
	fma.rn.f32 	%f1063, %f1061, %f1055, %f1062;
	fma.rn.f32 	%f1064, %f1063, %f1057, %f1056;
	and.b32  	%r1510, %r3937, 2;
	setp.eq.s32 	%p151, %r1510, 0;
	mov.f32 	%f1065, 0f00000000;
	sub.f32 	%f1066, %f1065, %f1064;
	selp.f32 	%f1067, %f1064, %f1066, %p151;
	sub.f32 	%f1068, %f3601, %f8;
	fma.rn.f32 	%f1069, %f1068, %f1067, %f89;
	setp.lt.f32 	%p152, %f81, %f1069;
	selp.f32 	%f93, %f60, %f69, %p152;
	cvt.f64.f32 	%fd1, %f93;
	setp.geu.f64 	%p153, %fd1, 0dC00921FB54442D18;
	@%p153 bra 	$L__BB1_129;
	add.f64 	%fd43, %fd1, 0d401921FB54442D18;
	cvt.rn.f32.f64 	%f3593, %fd43;
	bra.uni 	$L__BB1_130;
$L__BB1_129:
	setp.gt.f64 	%p154, %fd1, 0d400921FB54442D18;
	add.f64 	%fd42, %fd1, 0dC01921FB54442D18;
	cvt.rn.f32.f64 	%f1070, %fd42;
	selp.f32 	%f3593, %f1070, %f93, %p154;
$L__BB1_130:
	sub.f32 	%f1071, %f9, %f3600;
	cvt.f64.f32 	%fd44, %f3593;
	cvt.f64.f32 	%fd45, %f1071;
	abs.f32 	%f1072, %f1071;
	add.f64 	%fd46, %fd44, 0dC01921FB54442D18;
	mul.f64 	%fd48, %fd46, %fd47;
	sub.f64 	%fd49, %fd45, %fd48;
	cvt.rn.f32.f64 	%f1073, %fd49;
	abs.f32 	%f1074, %f1073;
	setp.gt.f32 	%p155, %f1072, %f1074;
	selp.f32 	%f1075, %f1074, %f1072, %p155;
	add.f64 	%fd50, %fd44, 0d0000000000000000;
	mul.f64 	%fd51, %fd50, %fd47;
	sub.f64 	%fd52, %fd45, %fd51;
	cvt.rn.f32.f64 	%f1076, %fd52;
	abs.f32 	%f1077, %f1076;
	setp.leu.f32 	%p156, %f1075, %f1077;
	and.pred  	%p157, %p156, %p155;
	selp.s32 	%r1511, -1, 0, %p157;
	cvt.rn.f64.s32 	%fd53, %r1511;
	fma.rn.f64 	%fd54, %fd53, 0d401921FB54442D18, %fd44;
	cvt.rn.f32.f64 	%f97, %fd54;
	neg.f32 	%f98, %f97;
	mul.f32 	%f1078, %f97, 0fBF22F983;
	cvt.rni.s32.f32 	%r3953, %f1078;
	cvt.rn.f32.s32 	%f1079, %r3953;
	fma.rn.f32 	%f1080, %f1079, 0fBFC90FDA, %f98;
	fma.rn.f32 	%f1081, %f1079, 0fB3A22168, %f1080;
	fma.rn.f32 	%f3597, %f1079, 0fA7C234C5, %f1081;
	abs.f32 	%f100, %f98;
	setp.ltu.f32 	%p158, %f100, 0f47CE4780;
	mov.u32 	%r3941, %r3953;
	mov.f32 	%f3594, %f3597;
	@%p158 bra 	$L__BB1_138;
	setp.neu.f32 	%p159, %f100, 0f7F800000;
	@%p159 bra 	$L__BB1_133;
	mov.f32 	%f1084, 0f00000000;
	mul.rn.f32 	%f3594, %f98, %f1084;
	mov.b32 	%r3941, 0;
	bra.uni 	$L__BB1_138;
$L__BB1_133:
	mov.b32 	%r181, %f98;
	shl.b32 	%r1513, %r181, 8;
	or.b32  	%r182, %r1513, -2147483648;
	mov.b64 	%rd1571, 0;
	mov.b32 	%r3938, 0;
$L__BB1_134:
	.pragma "nounroll";
	mul.wide.u32 	%rd514, %r3938, 4;
	add.s64 	%rd516, %rd504, %rd514;
	ld.global.nc.u32 	%r1514, [%rd516];
	mad.wide.u32 	%rd517, %r1514, %r182, %rd1571;
	shr.u64 	%rd1571, %rd517, 32;
	add.s64 	%rd518, %rd7, %rd514;
	st.local.u32 	[%rd518], %rd517;
	add.s32 	%r3938, %r3938, 1;
	setp.ne.s32 	%p160, %r3938, 6;
	@%p160 bra 	$L__BB1_134;
	shr.u32 	%r1515, %r181, 23;
	st.local.u32 	[%rd7+24], %rd1571;
	and.b32  	%r185, %r1515, 31;
	and.b32  	%r1516, %r1515, 224;
	add.s32 	%r1517, %r1516, -128;
	shr.u32 	%r1518, %r1517, 5;
	mul.wide.u32 	%rd519, %r1518, 4;
	sub.s64 	%rd91, %rd7, %rd519;
	ld.local.u32 	%r3939, [%rd91+24];
	ld.local.u32 	%r3940, [%rd91+20];
	setp.eq.s32 	%p161, %r185, 0;
	@%p161 bra 	$L__BB1_137;
	shf.l.wrap.b32 	%r3939, %r3940, %r3939, %r185;
	ld.local.u32 	%r1519, [%rd91+16];
	shf.l.wrap.b32 	%r3940, %r1519, %r3940, %r185;
$L__BB1_137:
	shr.u32 	%r1520, %r3939, 30;
	shf.l.wrap.b32 	%r1521, %r3940, %r3939, 2;
	shl.b32 	%r1522, %r3940, 2;
	shr.u32 	%r1523, %r1521, 31;
	add.s32 	%r1524, %r1523, %r1520;
	neg.s32 	%r1525, %r1524;
	setp.lt.s32 	%p162, %r181, 0;
	selp.b32 	%r3941, %r1525, %r1524, %p162;
	xor.b32  	%r1526, %r1521, %r181;
	shr.s32 	%r1527, %r1521, 31;
	xor.b32  	%r1528, %r1527, %r1521;
	xor.b32  	%r1529, %r1527, %r1522;
	cvt.u64.u32 	%rd520, %r1528;
	shl.b64 	%rd521, %rd520, 32;
	cvt.u64.u32 	%rd522, %r1529;
	or.b64  	%rd523, %rd521, %rd522;
	cvt.rn.f64.s64 	%fd55, %rd523;
	mul.f64 	%fd56, %fd55, 0d3BF921FB54442D19;
	cvt.rn.f32.f64 	%f1082, %fd56;
	neg.f32 	%f1083, %f1082;
	setp.lt.s32 	%p163, %r1526, 0;
	selp.f32 	%f3594, %f1083, %f1082, %p163;
$L__BB1_138:
	add.s32 	%r1531, %r3941, 1;
	mul.rn.f32 	%f1085, %f3594, %f3594;
	and.b32  	%r1532, %r3941, 1;
	setp.eq.b32 	%p165, %r1532, 1;
	selp.f32 	%f1086, %f3594, 0f3F800000, %p165;
	fma.rn.f32 	%f1087, %f1085, %f1086, 0f00000000;
	fma.rn.f32 	%f1088, %f1085, 0f37CBAC00, 0fBAB607ED;
	selp.f32 	%f1089, 0fB94D4153, %f1088, %p165;
	selp.f32 	%f1090, 0f3C0885E4, 0f3D2AAABB, %p165;
	fma.rn.f32 	%f1091, %f1089, %f1085, %f1090;
	selp.f32 	%f1092, 0fBE2AAAA8, 0fBEFFFFFF, %p165;
	fma.rn.f32 	%f1093, %f1091, %f1085, %f1092;
	fma.rn.f32 	%f1094, %f1093, %f1087, %f1086;
	and.b32  	%r1533, %r1531, 2;
	setp.eq.s32 	%p166, %r1533, 0;
	mov.f32 	%f1095, 0f00000000;
	sub.f32 	%f1096, %f1095, %f1094;
	selp.f32 	%f1097, %f1094, %f1096, %p166;
	fma.rn.f32 	%f105, %f3599, %f1097, %f3602;
	mov.u32 	%r3945, %r3953;
	mov.f32 	%f3595, %f3597;
	@%p158 bra 	$L__BB1_146;
	setp.neu.f32 	%p167, %f100, 0f7F800000;
	@%p167 bra 	$L__BB1_141;
	mov.f32 	%f1100, 0f00000000;
	mul.rn.f32 	%f3595, %f98, %f1100;
	mov.b32 	%r3945, 0;
	bra.uni 	$L__BB1_146;
$L__BB1_141:
	mov.b64 	%rd1572, 0;
	mov.b32 	%r3942, 0;
$L__BB1_142:
	.pragma "nounroll";
	mul.wide.u32 	%rd525, %r3942, 4;
	add.s64 	%rd527, %rd504, %rd525;
	ld.global.nc.u32 	%r1535, [%rd527];
	mov.b32 	%r1536, %f98;
	shl.b32 	%r1537, %r1536, 8;
	or.b32  	%r1538, %r1537, -2147483648;
	mad.wide.u32 	%rd528, %r1535, %r1538, %rd1572;
	shr.u64 	%rd1572, %rd528, 32;
	add.s64 	%rd529, %rd3, %rd525;
	st.local.u32 	[%rd529], %rd528;
	add.s32 	%r3942, %r3942, 1;
	setp.ne.s32 	%p168, %r3942, 6;
	@%p168 bra 	$L__BB1_142;
	shr.u32 	%r1540, %r1536, 23;
	st.local.u32 	[%rd3+24], %rd1572;
	and.b32  	%r196, %r1540, 31;
	and.b32  	%r1541, %r1540, 224;
	add.s32 	%r1542, %r1541, -128;
	shr.u32 	%r1543, %r1542, 5;
	mul.wide.u32 	%rd530, %r1543, 4;
	sub.s64 	%rd94, %rd3, %rd530;
	ld.local.u32 	%r3943, [%rd94+24];
	ld.local.u32 	%r3944, [%rd94+20];
	setp.eq.s32 	%p169, %r196, 0;
	@%p169 bra 	$L__BB1_145;
	shf.l.wrap.b32 	%r3943, %r3944, %r3943, %r196;
	ld.local.u32 	%r1544, [%rd94+16];
	shf.l.wrap.b32 	%r3944, %r1544, %r3944, %r196;
$L__BB1_145:
	shr.u32 	%r1545, %r3943, 30;
	shf.l.wrap.b32 	%r1546, %r3944, %r3943, 2;
	shl.b32 	%r1547, %r3944, 2;
	shr.u32 	%r1548, %r1546, 31;
	add.s32 	%r1549, %r1548, %r1545;
	neg.s32 	%r1550, %r1549;
	setp.lt.s32 	%p170, %r1536, 0;
	selp.b32 	%r3945, %r1550, %r1549, %p170;
	xor.b32  	%r1552, %r1546, %r1536;
	shr.s32 	%r1553, %r1546, 31;
	xor.b32  	%r1554, %r1553, %r1546;
	xor.b32  	%r1555, %r1553, %r1547;
	cvt.u64.u32 	%rd531, %r1554;
	shl.b64 	%rd532, %rd531, 32;
	cvt.u64.u32 	%rd533, %r1555;
	or.b64  	%rd534, %rd532, %rd533;
	cvt.rn.f64.s64 	%fd57, %rd534;
	mul.f64 	%fd58, %fd57, 0d3BF921FB54442D19;
	cvt.rn.f32.f64 	%f1098, %fd58;
	neg.f32 	%f1099, %f1098;
	setp.lt.s32 	%p171, %r1552, 0;
	selp.f32 	%f3595, %f1099, %f1098, %p171;
$L__BB1_146:
	add.s32 	%r1557, %r3945, 1;
	mul.rn.f32 	%f1101, %f3595, %f3595;
	and.b32  	%r1558, %r3945, 1;
	setp.eq.b32 	%p173, %r1558, 1;
	selp.f32 	%f1102, %f3595, 0f3F800000, %p173;
	fma.rn.f32 	%f1103, %f1101, %f1102, 0f00000000;
	fma.rn.f32 	%f1104, %f1101, 0f37CBAC00, 0fBAB607ED;
	selp.f32 	%f1105, 0fB94D4153, %f1104, %p173;
	selp.f32 	%f1106, 0f3C0885E4, 0f3D2AAABB, %p173;
	fma.rn.f32 	%f1107, %f1105, %f1101, %f1106;
	selp.f32 	%f1108, 0fBE2AAAA8, 0fBEFFFFFF, %p173;
	fma.rn.f32 	%f1109, %f1107, %f1101, %f1108;
	fma.rn.f32 	%f1110, %f1109, %f1103, %f1102;
	and.b32  	%r1559, %r1557, 2;
	setp.eq.s32 	%p174, %r1559, 0;
	mov.f32 	%f1111, 0f00000000;
	sub.f32 	%f1112, %f1111, %f1110;
	selp.f32 	%f1113, %f1110, %f1112, %p174;
	fma.rn.f32 	%f1114, %f3599, %f1113, %f3602;
	sub.f32 	%f1115, %f1114, %f7;
	sub.f32 	%f1116, %f105, %f7;
	mul.f32 	%f110, %f1116, %f1115;
	mov.u32 	%r3949, %r3953;
	mov.f32 	%f3596, %f3597;
	@%p158 bra 	$L__BB1_154;
	setp.neu.f32 	%p175, %f100, 0f7F800000;
	@%p175 bra 	$L__BB1_149;
	mov.f32 	%f1119, 0f00000000;
	mul.rn.f32 	%f3596, %f98, %f1119;
	mov.b32 	%r3949, 0;
	bra.uni 	$L__BB1_154;
$L__BB1_149:
	mov.b32 	%r205, %f98;
	shl.b32 	%r1561, %r205, 8;
	or.b32  	%r206, %r1561, -2147483648;
	mov.b64 	%rd1573, 0;
	mov.b32 	%r3946, 0;
$L__BB1_150:
	.pragma "nounroll";
	mul.wide.u32 	%rd536, %r3946, 4;
	add.s64 	%rd538, %rd504, %rd536;
	ld.global.nc.u32 	%r1562, [%rd538];
	mad.wide.u32 	%rd539, %r1562, %r206, %rd1573;
	shr.u64 	%rd1573, %rd539, 32;
	add.s64 	%rd540, %rd2, %rd536;
	st.local.u32 	[%rd540], %rd539;
	add.s32 	%r3946, %r3946, 1;
	setp.ne.s32 	%p176, %r3946, 6;
	@%p176 bra 	$L__BB1_150;
	shr.u32 	%r1563, %r205, 23;
	st.local.u32 	[%rd2+24], %rd1573;
	and.b32  	%r209, %r1563, 31;
	and.b32  	%r1564, %r1563, 224;
	add.s32 	%r1565, %r1564, -128;
	shr.u32 	%r1566, %r1565, 5;
	mul.wide.u32 	%rd541, %r1566, 4;
	sub.s64 	%rd97, %rd2, %rd541;
	ld.local.u32 	%r3947, [%rd97+24];
	ld.local.u32 	%r3948, [%rd97+20];
	setp.eq.s32 	%p177, %r209, 0;
	@%p177 bra 	$L__BB1_153;
	shf.l.wrap.b32 	%r3947, %r3948, %r3947, %r209;
	ld.local.u32 	%r1567, [%rd97+16];
	shf.l.wrap.b32 	%r3948, %r1567, %r3948, %r209;
$L__BB1_153:
	shr.u32 	%r1568, %r3947, 30;
	shf.l.wrap.b32 	%r1569, %r3948, %r3947, 2;
	shl.b32 	%r1570, %r3948, 2;
	shr.u32 	%r1571, %r1569, 31;
	add.s32 	%r1572, %r1571, %r1568;
	neg.s32 	%r1573, %r1572;
	setp.lt.s32 	%p178, %r205, 0;
	selp.b32 	%r3949, %r1573, %r1572, %p178;
	xor.b32  	%r1574, %r1569, %r205;
	shr.s32 	%r1575, %r1569, 31;
	xor.b32  	%r1576, %r1575, %r1569;
	xor.b32  	%r1577, %r1575, %r1570;
	cvt.u64.u32 	%rd542, %r1576;
	shl.b64 	%rd543, %rd542, 32;
	cvt.u64.u32 	%rd544, %r1577;
	or.b64  	%rd545, %rd543, %rd544;
	cvt.rn.f64.s64 	%fd59, %rd545;
	mul.f64 	%fd60, %fd59, 0d3BF921FB54442D19;
	cvt.rn.f32.f64 	%f1117, %fd60;
	neg.f32 	%f1118, %f1117;
	setp.lt.s32 	%p179, %r1574, 0;
	selp.f32 	%f3596, %f1118, %f1117, %p179;
$L__BB1_154:
	mul.rn.f32 	%f1120, %f3596, %f3596;
	and.b32  	%r1579, %r3949, 1;
	setp.eq.b32 	%p181, %r1579, 1;
	selp.f32 	%f1121, 0f3F800000, %f3596, %p181;
	fma.rn.f32 	%f1122, %f1120, %f1121, 0f00000000;
	fma.rn.f32 	%f1123, %f1120, 0f37CBAC00, 0fBAB607ED;
	selp.f32 	%f1124, %f1123, 0fB94D4153, %p181;
	selp.f32 	%f1125, 0f3D2AAABB, 0f3C0885E4, %p181;
	fma.rn.f32 	%f1126, %f1124, %f1120, %f1125;
	selp.f32 	%f1127, 0fBEFFFFFF, 0fBE2AAAA8, %p181;
	fma.rn.f32 	%f1128, %f1126, %f1120, %f1127;
	fma.rn.f32 	%f1129, %f1128, %f1122, %f1121;
	and.b32  	%r1580, %r3949, 2;
	setp.eq.s32 	%p182, %r1580, 0;
	mov.f32 	%f1130, 0f00000000;
	sub.f32 	%f1131, %f1130, %f1129;
	selp.f32 	%f1132, %f1129, %f1131, %p182;
	fma.rn.f32 	%f115, %f3599, %f1132, %f3601;
	@%p158 bra 	$L__BB1_162;
	setp.neu.f32 	%p183, %f100, 0f7F800000;
	@%p183 bra 	$L__BB1_157;
	mov.f32 	%f1135, 0f00000000;
	mul.rn.f32 	%f3597, %f98, %f1135;
	mov.b32 	%r3953, 0;
	bra.uni 	$L__BB1_162;
$L__BB1_157:
	mov.b32 	%r218, %f98;
	shl.b32 	%r1582, %r218, 8;
	or.b32  	%r219, %r1582, -2147483648;
	mov.b64 	%rd1574, 0;
	mov.b32 	%r3950, 0;
$L__BB1_158:
	.pragma "nounroll";
	mul.wide.u32 	%rd547, %r3950, 4;
	add.s64 	%rd549, %rd504, %rd547;
	ld.global.nc.u32 	%r1583, [%rd549];
	mad.wide.u32 	%rd550, %r1583, %r219, %rd1574;
	shr.u64 	%rd1574, %rd550, 32;
	add.s64 	%rd551, %rd1, %rd547;
	st.local.u32 	[%rd551], %rd550;
	add.s32 	%r3950, %r3950, 1;
	setp.ne.s32 	%p184, %r3950, 6;
	@%p184 bra 	$L__BB1_158;
	shr.u32 	%r1584, %r218, 23;
	st.local.u32 	[%rd1+24], %rd1574;
	and.b32  	%r222, %r1584, 31;
	and.b32  	%r1585, %r1584, 224;
	add.s32 	%r1586, %r1585, -128;
	shr.u32 	%r1587, %r1586, 5;
	mul.wide.u32 	%rd552, %r1587, 4;
	sub.s64 	%rd100, %rd1, %rd552;
	ld.local.u32 	%r3951, [%rd100+24];
	ld.local.u32 	%r3952, [%rd100+20];
	setp.eq.s32 	%p185, %r222, 0;
	@%p185 bra 	$L__BB1_161;
	shf.l.wrap.b32 	%r3951, %r3952, %r3951, %r222;
	ld.local.u32 	%r1588, [%rd100+16];
	shf.l.wrap.b32 	%r3952, %r1588, %r3952, %r222;
$L__BB1_161:
	shr.u32 	%r1589, %r3951, 30;
	shf.l.wrap.b32 	%r1590, %r3952, %r3951, 2;
	shl.b32 	%r1591, %r3952, 2;
	shr.u32 	%r1592, %r1590, 31;
	add.s32 	%r1593, %r1592, %r1589;
	neg.s32 	%r1594, %r1593;
	setp.lt.s32 	%p186, %r218, 0;
	selp.b32 	%r3953, %r1594, %r1593, %p186;
	xor.b32  	%r1595, %r1590, %r218;
	shr.s32 	%r1596, %r1590, 31;
	xor.b32  	%r1597, %r1596, %r1590;
	xor.b32  	%r1598, %r1596, %r1591;
	cvt.u64.u32 	%rd553, %r1597;
	shl.b64 	%rd554, %rd553, 32;
	cvt.u64.u32 	%rd555, %r1598;
	or.b64  	%rd556, %rd554, %rd555;
	cvt.rn.f64.s64 	%fd61, %rd556;
	mul.f64 	%fd62, %fd61, 0d3BF921FB54442D19;
	cvt.rn.f32.f64 	%f1133, %fd62;
	neg.f32 	%f1134, %f1133;
	setp.lt.s32 	%p187, %r1595, 0;
	selp.f32 	%f3597, %f1134, %f1133, %p187;
$L__BB1_162:
	mul.rn.f32 	%f1136, %f3597, %f3597;
	and.b32  	%r1600, %r3953, 1;
	setp.eq.b32 	%p188, %r1600, 1;
	selp.f32 	%f1137, 0f3F800000, %f3597, %p188;
	fma.rn.f32 	%f1138, %f1136, %f1137, 0f00000000;
	fma.rn.f32 	%f1139, %f1136, 0f37CBAC00, 0fBAB607ED;
	selp.f32 	%f1140, %f1139, 0fB94D4153, %p188;
	selp.f32 	%f1141, 0f3D2AAABB, 0f3C0885E4, %p188;
	fma.rn.f32 	%f1142, %f1140, %f1136, %f1141;
	selp.f32 	%f1143, 0fBEFFFFFF, 0fBE2AAAA8, %p188;
	fma.rn.f32 	%f1144, %f1142, %f1136, %f1143;
	fma.rn.f32 	%f1145, %f1144, %f1138, %f1137;
	and.b32  	%r1601, %r3953, 2;
	setp.eq.s32 	%p189, %r1601, 0;
	mov.f32 	%f1146, 0f00000000;
	sub.f32 	%f1147, %f1146, %f1145;
	selp.f32 	%f1148, %f1145, %f1147, %p189;
	fma.rn.f32 	%f1149, %f3599, %f1148, %f3601;
	sub.f32 	%f1150, %f1149, %f8;
	sub.f32 	%f1151, %f115, %f8;
	fma.rn.f32 	%f1152, %f3598, %f97, %f3600;
	sub.f32 	%f1153, %f1152, %f9;
	fma.rn.f32 	%f1154, %f1151, %f1150, %f110;
	fma.rn.f32 	%f1155, %f1153, %f1153, %f1154;
	add.f32 	%f3576, %f3576, %f1155;
	add.s32 	%r3881, %r3881, 1;
	setp.ne.s32 	%p190, %r3881, 4;
	@%p190 bra 	$L__BB1_3;
	div.rn.f32 	%f120, %f3576, 0f428FFFF7;
	mov.f32 	%f3603, 0f3DCCCCCD;
	mov.b32 	%r3954, 0;
	mov.u32 	%r1604, %tid.x;
	mov.u32 	%r1605, _ZZ16fitTracks_kernelPKfiPfS1_E8jacobian;
	mad.lo.s32 	%r1606, %r1604, 20, %r1605;
$L__BB1_164:
	mov.b32 	%r3955, 0;
	st.shared.u32 	[%r1606], %r3955;
	st.shared.u32 	[%r1606+4], %r3955;
	st.shared.u32 	[%r1606+8], %r3955;
	st.shared.u32 	[%r1606+12], %r3955;
	st.shared.u32 	[%r1606+16], %r3955;
	neg.f32 	%f127, %f3599;
	mov.f32 	%f3604, 0f00000000;
	cvt.f64.f32 	%fd101, %f3598;
	mov.f32 	%f3605, %f3604;
	mov.f32 	%f3606, %f3604;
	mov.f32 	%f3607, %f3604;
	mov.f32 	%f3608, %f3604;
$L__BB1_165:
	ld.param.u64 	%rd1552, [_Z16fitTracks_kernelPKfiPfS1__param_0];
	mov.u32 	%r1607, %ntid.x;
	mov.u32 	%r1608, %ctaid.x;
	mov.u32 	%r1609, %tid.x;
	mad.lo.s32 	%r1610, %r1607, %r1608, %r1609;
	mul.lo.s32 	%r1611, %r1610, 12;
	mad.lo.s32 	%r1612, %r3955, 3, %r1611;
	cvta.to.global.u64 	%rd557, %rd1552;
	mul.wide.s32 	%rd558, %r1612, 4;
	add.s64 	%rd559, %rd557, %rd558;
	ld.global.f32 	%f133, [%rd559];
	ld.global.f32 	%f134, [%rd559+4];
	ld.global.f32 	%f135, [%rd559+8];
	abs.f32 	%f1158, %f133;
	abs.f32 	%f1159, %f134;
	setp.gt.f32 	%p191, %f1159, %f1158;
	selp.f32 	%f1160, %f1159, %f1158, %p191;
	selp.f32 	%f1161, %f1158, %f1159, %p191;
	div.rn.f32 	%f1162, %f1161, %f1160;
	mul.f32 	%f1163, %f1162, %f1162;
	fma.rn.f32 	%f1164, %f1163, 0f3B33710B, 0fBC807748;
	fma.rn.f32 	%f1165, %f1164, %f1163, 0f3D2CDAB2;
	fma.rn.f32 	%f1166, %f1165, %f1163, 0fBD992D10;
	fma.rn.f32 	%f1167, %f1166, %f1163, 0f3DD9EA6C;
	fma.rn.f32 	%f1168, %f1167, %f1163, 0fBE117CB1;
	fma.rn.f32 	%f1169, %f1168, %f1163, 0f3E4CBCE0;
	fma.rn.f32 	%f1170, %f1169, %f1163, 0fBEAAAA7D;
	mul.f32 	%f1171, %f1163, %f1170;
	fma.rn.f32 	%f1172, %f1171, %f1162, %f1162;
	neg.f32 	%f1173, %f1172;
	fma.rn.f32 	%f1174, 0f3F6EE581, 0f3FD774EB, %f1173;
	selp.f32 	%f1175, %f1174, %f1172, %p191;
	selp.f32 	%f1176, 0f3F6EE581, 0f3FEEE581, %p191;
	selp.f32 	%f1177, %f1172, %f1173, %p191;
	mov.b32 	%r1613, %f133;
	fma.rn.f32 	%f1178, %f1176, 0f3FD774EB, %f1177;
	setp.lt.s32 	%p192, %r1613, 0;
	selp.f32 	%f1179, %f1178, %f1175, %p192;
	add.f32 	%f1180, %f1158, %f1159;
	setp.eq.f32 	%p193, %f1160, 0f00000000;
	selp.f32 	%f1181, 0f40490FDB, 0f00000000, %p192;
	setp.eq.f32 	%p194, %f1158, %f1159;
	selp.f32 	%f1182, 0f4016CBE4, 0f3F490FDB, %p192;
	selp.f32 	%f1183, %f1182, %f1179, %p194;
	selp.f32 	%f1184, %f1181, %f1183, %p193;
	abs.f32 	%f1185, %f1180;
	setp.nan.f32 	%p195, %f1185, %f1185;
	copysign.f32 	%f1186, %f134, %f1184;
	selp.f32 	%f136, %f1180, %f1186, %p195;
	mul.f32 	%f1187, %f136, 0f3F22F983;
	cvt.rni.s32.f32 	%r4067, %f1187;
	cvt.rn.f32.s32 	%f1188, %r4067;
	fma.rn.f32 	%f1189, %f1188, 0fBFC90FDA, %f136;
	fma.rn.f32 	%f1190, %f1188, 0fB3A22168, %f1189;
	fma.rn.f32 	%f3639, %f1188, 0fA7C234C5, %f1190;
	abs.f32 	%f1191, %f136;
	setp.ltu.f32 	%p196, %f1191, 0f47CE4780;
	mov.u32 	%r3959, %r4067;
	mov.f32 	%f3609, %f3639;
	@%p196 bra 	$L__BB1_173;
	setp.neu.f32 	%p197, %f1191, 0f7F800000;
	@%p197 bra 	$L__BB1_168;
	mov.f32 	%f1195, 0f00000000;
	mul.rn.f32 	%f3609, %f136, %f1195;
	mov.b32 	%r3959, 0;
	bra.uni 	$L__BB1_173;
$L__BB1_168:
	mov.b64 	%rd1575, 0;
	mov.b32 	%r3956, 0;
$L__BB1_169:
	.pragma "nounroll";
	mul.wide.u32 	%rd561, %r3956, 4;
	mov.u64 	%rd562, __cudart_i2opi_f;
	add.s64 	%rd563, %rd562, %rd561;
	ld.global.nc.u32 	%r1615, [%rd563];
	mov.b32 	%r1616, %f136;
	shl.b32 	%r1617, %r1616, 8;
	or.b32  	%r1618, %r1617, -2147483648;
	mad.wide.u32 	%rd564, %r1615, %r1618, %rd1575;
	shr.u64 	%rd1575, %rd564, 32;
	add.s64 	%rd565, %rd4, %rd561;
	st.local.u32 	[%rd565], %rd564;
	add.s32 	%r3956, %r3956, 1;
	setp.ne.s32 	%p198, %r3956, 6;
	@%p198 bra 	$L__BB1_169;
	shr.u32 	%r1620, %r1616, 23;
	st.local.u32 	[%rd4+24], %rd1575;
	and.b32  	%r1621, %r1620, 31;
	and.b32  	%r1622, %r1620, 224;
	add.s32 	%r1623, %r1622, -128;
	shr.u32 	%r1624, %r1623, 5;
	mul.wide.u32 	%rd566, %r1624, 4;
	sub.s64 	%rd567, %rd4, %rd566;
	ld.local.u32 	%r3957, [%rd567+24];
	ld.local.u32 	%r3958, [%rd567+20];
	setp.eq.s32 	%p199, %r1621, 0;
	@%p199 bra 	$L__BB1_172;
	mov.b32 	%r1625, %f136;
	shr.u32 	%r1626, %r1625, 23;
	and.b32  	%r1627, %r1626, 31;
	shf.l.wrap.b32 	%r3957, %r3958, %r3957, %r1627;
	and.b32  	%r1628, %r1626, 224;
	add.s32 	%r1629, %r1628, -128;
	shr.u32 	%r1630, %r1629, 5;
	mul.wide.u32 	%rd568, %r1630, 4;
	sub.s64 	%rd569, %rd4, %rd568;
	ld.local.u32 	%r1631, [%rd569+16];
	shf.l.wrap.b32 	%r3958, %r1631, %r3958, %r1627;
$L__BB1_172:
	shr.u32 	%r1632, %r3957, 30;
	shf.l.wrap.b32 	%r1633, %r3958, %r3957, 2;
	shl.b32 	%r1634, %r3958, 2;
	shr.u32 	%r1635, %r1633, 31;
	add.s32 	%r1636, %r1635, %r1632;
	neg.s32 	%r1637, %r1636;
	mov.b32 	%r1638, %f136;
	setp.lt.s32 	%p200, %r1638, 0;
	selp.b32 	%r3959, %r1637, %r1636, %p200;
	xor.b32  	%r1639, %r1633, %r1638;
	shr.s32 	%r1640, %r1633, 31;
	xor.b32  	%r1641, %r1640, %r1633;
	xor.b32  	%r1642, %r1640, %r1634;
	cvt.u64.u32 	%rd570, %r1641;
	shl.b64 	%rd571, %rd570, 32;
	cvt.u64.u32 	%rd572, %r1642;
	or.b64  	%rd573, %rd571, %rd572;
	cvt.rn.f64.s64 	%fd63, %rd573;
	mul.f64 	%fd64, %fd63, 0d3BF921FB54442D19;
	cvt.rn.f32.f64 	%f1193, %fd64;
	neg.f32 	%f1194, %f1193;
	setp.lt.s32 	%p201, %r1639, 0;
	selp.f32 	%f3609, %f1194, %f1193, %p201;
$L__BB1_173:
	abs.f32 	%f1196, %f136;
	setp.ltu.f32 	%p202, %f1196, 0f47CE4780;
	add.s32 	%r1644, %r3959, 1;
	mul.rn.f32 	%f1197, %f3609, %f3609;
	and.b32  	%r1645, %r3959, 1;
	setp.eq.b32 	%p203, %r1645, 1;
	selp.f32 	%f1198, %f3609, 0f3F800000, %p203;
	fma.rn.f32 	%f1199, %f1197, %f1198, 0f00000000;
	fma.rn.f32 	%f1200, %f1197, 0f37CBAC00, 0fBAB607ED;
	selp.f32 	%f1201, 0fB94D4153, %f1200, %p203;
	selp.f32 	%f1202, 0f3C0885E4, 0f3D2AAABB, %p203;
	fma.rn.f32 	%f1203, %f1201, %f1197, %f1202;
	selp.f32 	%f1204, 0fBE2AAAA8, 0fBEFFFFFF, %p203;
	fma.rn.f32 	%f1205, %f1203, %f1197, %f1204;
	fma.rn.f32 	%f1206, %f1205, %f1199, %f1198;
	and.b32  	%r1646, %r1644, 2;
	setp.eq.s32 	%p204, %r1646, 0;
	mov.f32 	%f1207, 0f00000000;
	sub.f32 	%f1208, %f1207, %f1206;
	selp.f32 	%f141, %f1206, %f1208, %p204;
	mov.u32 	%r3963, %r4067;
	mov.f32 	%f3610, %f3639;
	@%p202 bra 	$L__BB1_181;
	setp.neu.f32 	%p205, %f1196, 0f7F800000;
	@%p205 bra 	$L__BB1_176;
	mov.f32 	%f1212, 0f00000000;
	mul.rn.f32 	%f3610, %f136, %f1212;
	mov.b32 	%r3963, 0;
	bra.uni 	$L__BB1_181;
$L__BB1_176:
	mov.b64 	%rd1576, 0;
	mov.b32 	%r3960, 0;
$L__BB1_177:
	.pragma "nounroll";
	mul.wide.u32 	%rd575, %r3960, 4;
	mov.u64 	%rd576, __cudart_i2opi_f;
	add.s64 	%rd577, %rd576, %rd575;
	ld.global.nc.u32 	%r1648, [%rd577];
	mov.b32 	%r1649, %f136;
	shl.b32 	%r1650, %r1649, 8;
	or.b32  	%r1651, %r1650, -2147483648;
	mad.wide.u32 	%rd578, %r1648, %r1651, %rd1576;
	shr.u64 	%rd1576, %rd578, 32;
	add.s64 	%rd579, %rd15, %rd575;
	st.local.u32 	[%rd579], %rd578;
	add.s32 	%r3960, %r3960, 1;
	setp.ne.s32 	%p206, %r3960, 6;
	@%p206 bra 	$L__BB1_177;
	mov.b32 	%r1652, %f136;
	shr.u32 	%r1653, %r1652, 23;
	st.local.u32 	[%rd15+24], %rd1576;
	and.b32  	%r1654, %r1653, 31;
	and.b32  	%r1655, %r1653, 224;
	add.s32 	%r1656, %r1655, -128;
	shr.u32 	%r1657, %r1656, 5;
	mul.wide.u32 	%rd580, %r1657, 4;
	sub.s64 	%rd581, %rd15, %rd580;
	ld.local.u32 	%r3961, [%rd581+24];
	ld.local.u32 	%r3962, [%rd581+20];
	setp.eq.s32 	%p207, %r1654, 0;
	@%p207 bra 	$L__BB1_180;
	mov.b32 	%r1658, %f136;
	shr.u32 	%r1659, %r1658, 23;
	and.b32  	%r1660, %r1659, 31;
	shf.l.wrap.b32 	%r3961, %r3962, %r3961, %r1660;
	and.b32  	%r1661, %r1659, 224;
	add.s32 	%r1662, %r1661, -128;
	shr.u32 	%r1663, %r1662, 5;
	mul.wide.u32 	%rd582, %r1663, 4;
	sub.s64 	%rd583, %rd15, %rd582;
	ld.local.u32 	%r1664, [%rd583+16];
	shf.l.wrap.b32 	%r3962, %r1664, %r3962, %r1660;
$L__BB1_180:
	shr.u32 	%r1665, %r3961, 30;
	shf.l.wrap.b32 	%r1666, %r3962, %r3961, 2;
	shl.b32 	%r1667, %r3962, 2;
	shr.u32 	%r1668, %r1666, 31;
	add.s32 	%r1669, %r1668, %r1665;
	neg.s32 	%r1670, %r1669;
	mov.b32 	%r1671, %f136;
	setp.lt.s32 	%p208, %r1671, 0;
	selp.b32 	%r3963, %r1670, %r1669, %p208;
	xor.b32  	%r1672, %r1666, %r1671;
	shr.s32 	%r1673, %r1666, 31;
	xor.b32  	%r1674, %r1673, %r1666;
	xor.b32  	%r1675, %r1673, %r1667;
	cvt.u64.u32 	%rd584, %r1674;
	shl.b64 	%rd585, %rd584, 32;
	cvt.u64.u32 	%rd586, %r1675;
	or.b64  	%rd587, %rd585, %rd586;
	cvt.rn.f64.s64 	%fd65, %rd587;
	mul.f64 	%fd66, %fd65, 0d3BF921FB54442D19;
	cvt.rn.f32.f64 	%f1210, %fd66;
	neg.f32 	%f1211, %f1210;
	setp.lt.s32 	%p209, %r1672, 0;
	selp.f32 	%f3610, %f1211, %f1210, %p209;
$L__BB1_181:
	abs.f32 	%f1213, %f136;
	setp.ltu.f32 	%p210, %f1213, 0f47CE4780;
	mul.rn.f32 	%f1214, %f3610, %f3610;
	and.b32  	%r1677, %r3963, 1;
	setp.eq.b32 	%p211, %r1677, 1;
	selp.f32 	%f1215, 0f3F800000, %f3610, %p211;
	fma.rn.f32 	%f1216, %f1214, %f1215, 0f00000000;
	fma.rn.f32 	%f1217, %f1214, 0f37CBAC00, 0fBAB607ED;
	selp.f32 	%f1218, %f1217, 0fB94D4153, %p211;
	selp.f32 	%f1219, 0f3D2AAABB, 0f3C0885E4, %p211;
	fma.rn.f32 	%f1220, %f1218, %f1214, %f1219;
	selp.f32 	%f1221, 0fBEFFFFFF, 0fBE2AAAA8, %p211;
	fma.rn.f32 	%f1222, %f1220, %f1214, %f1221;
	fma.rn.f32 	%f1223, %f1222, %f1216, %f1215;
	and.b32  	%r1678, %r3963, 2;
	setp.eq.s32 	%p212, %r1678, 0;
	mov.f32 	%f1224, 0f00000000;
	sub.f32 	%f1225, %f1224, %f1223;
	selp.f32 	%f1226, %f1223, %f1225, %p212;
	mul.f32 	%f1227, %f3601, %f1226;
	fma.rn.f32 	%f145, %f3602, %f141, %f1227;
	mov.u32 	%r3967, %r4067;
	mov.f32 	%f3611, %f3639;
	@%p210 bra 	$L__BB1_189;
	setp.neu.f32 	%p213, %f1213, 0f7F800000;
	@%p213 bra 	$L__BB1_184;
	mov.f32 	%f1231, 0f00000000;
	mul.rn.f32 	%f3611, %f136, %f1231;
	mov.b32 	%r3967, 0;
	bra.uni 	$L__BB1_189;
$L__BB1_184:
	mov.b64 	%rd1577, 0;
	mov.b32 	%r3964, 0;
$L__BB1_185:
	.pragma "nounroll";
	mul.wide.u32 	%rd589, %r3964, 4;
	mov.u64 	%rd590, __cudart_i2opi_f;
	add.s64 	%rd591, %rd590, %rd589;
	ld.global.nc.u32 	%r1680, [%rd591];
	mov.b32 	%r1681, %f136;
	shl.b32 	%r1682, %r1681, 8;
	or.b32  	%r1683, %r1682, -2147483648;
	mad.wide.u32 	%rd592, %r1680, %r1683, %rd1577;
	shr.u64 	%rd1577, %rd592, 32;
	add.s64 	%rd593, %rd46, %rd589;
	st.local.u32 	[%rd593], %rd592;
	add.s32 	%r3964, %r3964, 1;
	setp.ne.s32 	%p214, %r3964, 6;
	@%p214 bra 	$L__BB1_185;
	mov.b32 	%r1684, %f136;
	shr.u32 	%r1685, %r1684, 23;
	st.local.u32 	[%rd46+24], %rd1577;
	and.b32  	%r1686, %r1685, 31;
	and.b32  	%r1687, %r1685, 224;
	add.s32 	%r1688, %r1687, -128;
	shr.u32 	%r1689, %r1688, 5;
	mul.wide.u32 	%rd594, %r1689, 4;
	sub.s64 	%rd595, %rd46, %rd594;
	ld.local.u32 	%r3965, [%rd595+24];
	ld.local.u32 	%r3966, [%rd595+20];
	setp.eq.s32 	%p215, %r1686, 0;
	@%p215 bra 	$L__BB1_188;
	mov.b32 	%r1690, %f136;
	shr.u32 	%r1691, %r1690, 23;
	and.b32  	%r1692, %r1691, 31;
	shf.l.wrap.b32 	%r3965, %r3966, %r3965, %r1692;
	and.b32  	%r1693, %r1691, 224;
	add.s32 	%r1694, %r1693, -128;
	shr.u32 	%r1695, %r1694, 5;
	mul.wide.u32 	%rd596, %r1695, 4;
	sub.s64 	%rd597, %rd46, %rd596;
	ld.local.u32 	%r1696, [%rd597+16];
	shf.l.wrap.b32 	%r3966, %r1696, %r3966, %r1692;
$L__BB1_188:
	shr.u32 	%r1697, %r3965, 30;
	shf.l.wrap.b32 	%r1698, %r3966, %r3965, 2;
	shl.b32 	%r1699, %r3966, 2;
	shr.u32 	%r1700, %r1698, 31;
	add.s32 	%r1701, %r1700, %r1697;
	neg.s32 	%r1702, %r1701;
	mov.b32 	%r1703, %f136;
	setp.lt.s32 	%p216, %r1703, 0;
	selp.b32 	%r3967, %r1702, %r1701, %p216;
	xor.b32  	%r1704, %r1698, %r1703;
	shr.s32 	%r1705, %r1698, 31;
	xor.b32  	%r1706, %r1705, %r1698;
	xor.b32  	%r1707, %r1705, %r1699;
	cvt.u64.u32 	%rd598, %r1706;
	shl.b64 	%rd599, %rd598, 32;
	cvt.u64.u32 	%rd600, %r1707;
	or.b64  	%rd601, %rd599, %rd600;
	cvt.rn.f64.s64 	%fd67, %rd601;
	mul.f64 	%fd68, %fd67, 0d3BF921FB54442D19;
	cvt.rn.f32.f64 	%f1229, %fd68;
	neg.f32 	%f1230, %f1229;
	setp.lt.s32 	%p217, %r1704, 0;
	selp.f32 	%f3611, %f1230, %f1229, %p217;
$L__BB1_189:
	add.s32 	%r1709, %r3967, 1;
	mul.rn.f32 	%f1233, %f3611, %f3611;
	and.b32  	%r1710, %r3967, 1;
	setp.eq.b32 	%p218, %r1710, 1;
	selp.f32 	%f1234, %f3611, 0f3F800000, %p218;
	fma.rn.f32 	%f1235, %f1233, %f1234, 0f00000000;
	fma.rn.f32 	%f1236, %f1233, 0f37CBAC00, 0fBAB607ED;
	selp.f32 	%f1237, 0fB94D4153, %f1236, %p218;
	selp.f32 	%f1238, 0f3C0885E4, 0f3D2AAABB, %p218;
	fma.rn.f32 	%f1239, %f1237, %f1233, %f1238;
	selp.f32 	%f1240, 0fBE2AAAA8, 0fBEFFFFFF, %p218;
	fma.rn.f32 	%f1241, %f1239, %f1233, %f1240;
	fma.rn.f32 	%f1242, %f1241, %f1235, %f1234;
	and.b32  	%r1711, %r1709, 2;
	setp.eq.s32 	%p219, %r1711, 0;
	mov.f32 	%f1243, 0f00000000;
	sub.f32 	%f1244, %f1243, %f1242;
	selp.f32 	%f1245, %f1242, %f1244, %p219;
	mul.f32 	%f1246, %f145, %f1245;
	sub.f32 	%f149, %f3602, %f1246;
	setp.eq.f32 	%p220, %f149, 0f3F800000;
	mov.f32 	%f3612, 0f3F800000;
	@%p220 bra 	$L__BB1_194;
	abs.f32 	%f1247, %f149;
	setp.num.f32 	%p221, %f1247, %f1247;
	@%p221 bra 	$L__BB1_192;
	mov.f32 	%f1305, 0f40000000;
	add.rn.f32 	%f3612, %f149, %f1305;
	bra.uni 	$L__BB1_194;
$L__BB1_192:
	abs.f32 	%f1248, %f149;
	setp.lt.f32 	%p222, %f1248, 0f00800000;
	mul.f32 	%f1250, %f1248, 0f4B800000;
	selp.f32 	%f1251, %f1250, %f1248, %p222;
	mov.b32 	%r1712, %f1251;
	add.s32 	%r1713, %r1712, -1060439283;
	and.b32  	%r1714, %r1713, -8388608;
	sub.s32 	%r1715, %r1712, %r1714;
	mov.b32 	%f1252, %r1715;
	cvt.rn.f32.s32 	%f1253, %r1714;
	selp.f32 	%f1254, 0fC1C00000, 0f00000000, %p222;
	fma.rn.f32 	%f1255, %f1253, 0f34000000, %f1254;
	add.f32 	%f1256, %f1252, 0fBF800000;
	add.f32 	%f1257, %f1252, 0f3F800000;
	rcp.approx.ftz.f32 	%f1258, %f1257;
	add.f32 	%f1259, %f1256, %f1256;
	mul.f32 	%f1260, %f1259, %f1258;
	mul.f32 	%f1261, %f1260, %f1260;
	neg.f32 	%f1262, %f1260;
	sub.f32 	%f1263, %f1256, %f1260;
	add.f32 	%f1264, %f1263, %f1263;
	fma.rn.f32 	%f1265, %f1262, %f1256, %f1264;
	mul.rn.f32 	%f1266, %f1258, %f1265;
	fma.rn.f32 	%f1267, %f1261, 0f3A2C32E4, 0f3B52E7DB;
	fma.rn.f32 	%f1268, %f1267, %f1261, 0f3C93BB73;
	fma.rn.f32 	%f1269, %f1268, %f1261, 0f3DF6384F;
	mul.rn.f32 	%f1270, %f1269, %f1261;
	fma.rn.f32 	%f1271, %f1260, 0f3FB8AA3B, %f1255;
	mul.f32 	%f1272, %f1270, 0f40400000;
	sub.f32 	%f1273, %f1255, %f1271;
	fma.rn.f32 	%f1274, %f1260, 0f3FB8AA3B, %f1273;
	fma.rn.f32 	%f1275, %f1266, 0f3FB8AA3B, %f1274;
	fma.rn.f32 	%f1276, %f1260, 0f32A55E34, %f1275;
	fma.rn.f32 	%f1277, %f1272, %f1266, %f1276;
	fma.rn.f32 	%f1278, %f1270, %f1260, %f1277;
	add.rn.f32 	%f1279, %f1271, %f1278;
	mov.f32 	%f1280, 0f40000000;
	mul.rn.f32 	%f1281, %f1279, %f1280;
	cvt.rni.f32.f32 	%f1282, %f1281;
	sub.f32 	%f1283, %f1281, %f1282;
	neg.f32 	%f1284, %f1281;
	fma.rn.f32 	%f1285, %f1279, 0f40000000, %f1284;
	neg.f32 	%f1286, %f1271;
	add.rn.f32 	%f1287, %f1279, %f1286;
	neg.f32 	%f1288, %f1287;
	add.rn.f32 	%f1289, %f1278, %f1288;
	fma.rn.f32 	%f1290, %f1289, 0f40000000, %f1285;
	add.f32 	%f1291, %f1283, %f1290;
	setp.gt.f32 	%p223, %f1282, 0f00000000;
	selp.b32 	%r1716, 0, -2097152000, %p223;
	setp.neu.f32 	%p224, %f149, 0f00000000;
	setp.neu.f32 	%p225, %f1248, 0f7F800000;
	setp.lt.f32 	%p226, %f1281, 0f00000000;
	selp.f32 	%f1292, 0f00000000, 0f7F800000, %p226;
	abs.f32 	%f1293, %f1281;
	setp.gt.f32 	%p227, %f1293, 0f43180000;
	cvt.rzi.s32.f32 	%r1717, %f1282;
	shl.b32 	%r1718, %r1717, 23;
	sub.s32 	%r1719, %r1718, %r1716;
	mov.b32 	%f1294, %r1719;
	add.s32 	%r1720, %r1716, 2130706432;
	mov.b32 	%f1295, %r1720;
	fma.rn.f32 	%f1296, %f1291, 0f391FCB8E, 0f3AAF85ED;
	fma.rn.f32 	%f1297, %f1296, %f1291, 0f3C1D9856;
	fma.rn.f32 	%f1298, %f1297, %f1291, 0f3D6357BB;
	fma.rn.f32 	%f1299, %f1298, %f1291, 0f3E75FDEC;
	fma.rn.f32 	%f1300, %f1299, %f1291, 0f3F317218;
	fma.rn.f32 	%f1301, %f1300, %f1291, 0f3F800000;
	mul.f32 	%f1302, %f1301, %f1295;
	mul.f32 	%f1303, %f1302, %f1294;
	selp.f32 	%f3612, %f1292, %f1303, %p227;
	and.pred  	%p228, %p224, %p225;
	@%p228 bra 	$L__BB1_194;
	add.f32 	%f1304, %f149, %f149;
	mov.b32 	%r1721, %f1304;
	and.b32  	%r1722, %r1721, 2147483647;
	mov.b32 	%f3612, %r1722;
$L__BB1_194:
	abs.f32 	%f1306, %f136;
	setp.ltu.f32 	%p229, %f1306, 0f47CE4780;
	mov.u32 	%r3971, %r4067;
	mov.f32 	%f3613, %f3639;
	@%p229 bra 	$L__BB1_202;
	setp.neu.f32 	%p230, %f1306, 0f7F800000;
	@%p230 bra 	$L__BB1_197;
	mov.f32 	%f1310, 0f00000000;
	mul.rn.f32 	%f3613, %f136, %f1310;
	mov.b32 	%r3971, 0;
	bra.uni 	$L__BB1_202;
$L__BB1_197:
	mov.b64 	%rd1578, 0;
	mov.b32 	%r3968, 0;
$L__BB1_198:
	.pragma "nounroll";
	mul.wide.u32 	%rd603, %r3968, 4;
	mov.u64 	%rd604, __cudart_i2opi_f;
	add.s64 	%rd605, %rd604, %rd603;
	ld.global.nc.u32 	%r1724, [%rd605];
	mov.b32 	%r1725, %f136;
	shl.b32 	%r1726, %r1725, 8;
	or.b32  	%r1727, %r1726, -2147483648;
	mad.wide.u32 	%rd606, %r1724, %r1727, %rd1578;
	shr.u64 	%rd1578, %rd606, 32;
	add.s64 	%rd607, %rd45, %rd603;
	st.local.u32 	[%rd607], %rd606;
	add.s32 	%r3968, %r3968, 1;
	setp.ne.s32 	%p231, %r3968, 6;
	@%p231 bra 	$L__BB1_198;
	mov.b32 	%r1728, %f136;
	shr.u32 	%r1729, %r1728, 23;
	st.local.u32 	[%rd45+24], %rd1578;
	and.b32  	%r1730, %r1729, 31;
	and.b32  	%r1731, %r1729, 224;
	add.s32 	%r1732, %r1731, -128;
	shr.u32 	%r1733, %r1732, 5;
	mul.wide.u32 	%rd608, %r1733, 4;
	sub.s64 	%rd609, %rd45, %rd608;
	ld.local.u32 	%r3969, [%rd609+24];
	ld.local.u32 	%r3970, [%rd609+20];
	setp.eq.s32 	%p232, %r1730, 0;
	@%p232 bra 	$L__BB1_201;
	mov.b32 	%r1734, %f136;
	shr.u32 	%r1735, %r1734, 23;
	and.b32  	%r1736, %r1735, 31;
	shf.l.wrap.b32 	%r3969, %r3970, %r3969, %r1736;
	and.b32  	%r1737, %r1735, 224;
	add.s32 	%r1738, %r1737, -128;
	shr.u32 	%r1739, %r1738, 5;
	mul.wide.u32 	%rd610, %r1739, 4;
	sub.s64 	%rd611, %rd45, %rd610;
	ld.local.u32 	%r1740, [%rd611+16];
	shf.l.wrap.b32 	%r3970, %r1740, %r3970, %r1736;
$L__BB1_201:
	shr.u32 	%r1741, %r3969, 30;
	shf.l.wrap.b32 	%r1742, %r3970, %r3969, 2;
	shl.b32 	%r1743, %r3970, 2;
	shr.u32 	%r1744, %r1742, 31;
	add.s32 	%r1745, %r1744, %r1741;
	neg.s32 	%r1746, %r1745;
	mov.b32 	%r1747, %f136;
	setp.lt.s32 	%p233, %r1747, 0;
	selp.b32 	%r3971, %r1746, %r1745, %p233;
	xor.b32  	%r1748, %r1742, %r1747;
	shr.s32 	%r1749, %r1742, 31;
	xor.b32  	%r1750, %r1749, %r1742;
	xor.b32  	%r1751, %r1749, %r1743;
	cvt.u64.u32 	%rd612, %r1750;
	shl.b64 	%rd613, %rd612, 32;
	cvt.u64.u32 	%rd614, %r1751;
	or.b64  	%rd615, %rd613, %rd614;
	cvt.rn.f64.s64 	%fd69, %rd615;
	mul.f64 	%fd70, %fd69, 0d3BF921FB54442D19;
	cvt.rn.f32.f64 	%f1308, %fd70;
	neg.f32 	%f1309, %f1308;
	setp.lt.s32 	%p234, %r1748, 0;
	selp.f32 	%f3613, %f1309, %f1308, %p234;
$L__BB1_202:
	mul.rn.f32 	%f1312, %f3613, %f3613;
	and.b32  	%r1753, %r3971, 1;
	setp.eq.b32 	%p235, %r1753, 1;
	selp.f32 	%f1313, 0f3F800000, %f3613, %p235;
	fma.rn.f32 	%f1314, %f1312, %f1313, 0f00000000;
	fma.rn.f32 	%f1315, %f1312, 0f37CBAC00, 0fBAB607ED;
	selp.f32 	%f1316, %f1315, 0fB94D4153, %p235;
	selp.f32 	%f1317, 0f3D2AAABB, 0f3C0885E4, %p235;
	fma.rn.f32 	%f1318, %f1316, %f1312, %f1317;
	selp.f32 	%f1319, 0fBEFFFFFF, 0fBE2AAAA8, %p235;
	fma.rn.f32 	%f1320, %f1318, %f1312, %f1319;
	fma.rn.f32 	%f1321, %f1320, %f1314, %f1313;
	and.b32  	%r1754, %r3971, 2;
	setp.eq.s32 	%p236, %r1754, 0;
	mov.f32 	%f1322, 0f00000000;
	sub.f32 	%f1323, %f1322, %f1321;
	selp.f32 	%f1324, %f1321, %f1323, %p236;
	mul.f32 	%f1325, %f145, %f1324;
	sub.f32 	%f157, %f3601, %f1325;
	setp.eq.f32 	%p237, %f157, 0f3F800000;
	mov.f32 	%f3614, 0f3F800000;
	@%p237 bra 	$L__BB1_207;
	abs.f32 	%f1326, %f157;
	setp.num.f32 	%p238, %f1326, %f1326;
	@%p238 bra 	$L__BB1_205;
	mov.f32 	%f1384, 0f40000000;
	add.rn.f32 	%f3614, %f157, %f1384;
	bra.uni 	$L__BB1_207;
$L__BB1_205:
	abs.f32 	%f1327, %f157;
	setp.lt.f32 	%p239, %f1327, 0f00800000;
	mul.f32 	%f1329, %f1327, 0f4B800000;
	selp.f32 	%f1330, %f1329, %f1327, %p239;
	mov.b32 	%r1755, %f1330;
	add.s32 	%r1756, %r1755, -1060439283;
	and.b32  	%r1757, %r1756, -8388608;
	sub.s32 	%r1758, %r1755, %r1757;
	mov.b32 	%f1331, %r1758;
	cvt.rn.f32.s32 	%f1332, %r1757;
	selp.f32 	%f1333, 0fC1C00000, 0f00000000, %p239;
	fma.rn.f32 	%f1334, %f1332, 0f34000000, %f1333;
	add.f32 	%f1335, %f1331, 0fBF800000;
	add.f32 	%f1336, %f1331, 0f3F800000;
	rcp.approx.ftz.f32 	%f1337, %f1336;
	add.f32 	%f1338, %f1335, %f1335;
	mul.f32 	%f1339, %f1338, %f1337;
	mul.f32 	%f1340, %f1339, %f1339;
	neg.f32 	%f1341, %f1339;
	sub.f32 	%f1342, %f1335, %f1339;
	add.f32 	%f1343, %f1342, %f1342;
	fma.rn.f32 	%f1344, %f1341, %f1335, %f1343;
	mul.rn.f32 	%f1345, %f1337, %f1344;
	fma.rn.f32 	%f1346, %f1340, 0f3A2C32E4, 0f3B52E7DB;
	fma.rn.f32 	%f1347, %f1346, %f1340, 0f3C93BB73;
	fma.rn.f32 	%f1348, %f1347, %f1340, 0f3DF6384F;
	mul.rn.f32 	%f1349, %f1348, %f1340;
	fma.rn.f32 	%f1350, %f1339, 0f3FB8AA3B, %f1334;
	mul.f32 	%f1351, %f1349, 0f40400000;
	sub.f32 	%f1352, %f1334, %f1350;
	fma.rn.f32 	%f1353, %f1339, 0f3FB8AA3B, %f1352;
	fma.rn.f32 	%f1354, %f1345, 0f3FB8AA3B, %f1353;
	fma.rn.f32 	%f1355, %f1339, 0f32A55E34, %f1354;
	fma.rn.f32 	%f1356, %f1351, %f1345, %f1355;
	fma.rn.f32 	%f1357, %f1349, %f1339, %f1356;
	add.rn.f32 	%f1358, %f1350, %f1357;
	mov.f32 	%f1359, 0f40000000;
	mul.rn.f32 	%f1360, %f1358, %f1359;
	cvt.rni.f32.f32 	%f1361, %f1360;
	sub.f32 	%f1362, %f1360, %f1361;
	neg.f32 	%f1363, %f1360;
	fma.rn.f32 	%f1364, %f1358, 0f40000000, %f1363;
	neg.f32 	%f1365, %f1350;
	add.rn.f32 	%f1366, %f1358, %f1365;
	neg.f32 	%f1367, %f1366;
	add.rn.f32 	%f1368, %f1357, %f1367;
	fma.rn.f32 	%f1369, %f1368, 0f40000000, %f1364;
	add.f32 	%f1370, %f1362, %f1369;
	setp.gt.f32 	%p240, %f1361, 0f00000000;
	selp.b32 	%r1759, 0, -2097152000, %p240;
	setp.neu.f32 	%p241, %f157, 0f00000000;
	setp.neu.f32 	%p242, %f1327, 0f7F800000;
	setp.lt.f32 	%p243, %f1360, 0f00000000;
	selp.f32 	%f1371, 0f00000000, 0f7F800000, %p243;
	abs.f32 	%f1372, %f1360;
	setp.gt.f32 	%p244, %f1372, 0f43180000;
	cvt.rzi.s32.f32 	%r1760, %f1361;
	shl.b32 	%r1761, %r1760, 23;
	sub.s32 	%r1762, %r1761, %r1759;
	mov.b32 	%f1373, %r1762;
	add.s32 	%r1763, %r1759, 2130706432;
	mov.b32 	%f1374, %r1763;
	fma.rn.f32 	%f1375, %f1370, 0f391FCB8E, 0f3AAF85ED;
	fma.rn.f32 	%f1376, %f1375, %f1370, 0f3C1D9856;
	fma.rn.f32 	%f1377, %f1376, %f1370, 0f3D6357BB;
	fma.rn.f32 	%f1378, %f1377, %f1370, 0f3E75FDEC;
	fma.rn.f32 	%f1379, %f1378, %f1370, 0f3F317218;
	fma.rn.f32 	%f1380, %f1379, %f1370, 0f3F800000;
	mul.f32 	%f1381, %f1380, %f1374;
	mul.f32 	%f1382, %f1381, %f1373;
	selp.f32 	%f3614, %f1371, %f1382, %p244;
	and.pred  	%p245, %p241, %p242;
	@%p245 bra 	$L__BB1_207;
	add.f32 	%f1383, %f157, %f157;
	mov.b32 	%r1764, %f1383;
	and.b32  	%r1765, %r1764, 2147483647;
	mov.b32 	%f3614, %r1765;
$L__BB1_207:
	add.f32 	%f162, %f3612, %f3614;
	mul.f32 	%f1385, %f3599, %f3599;
	setp.ltu.f32 	%p246, %f162, %f1385;
	@%p246 bra 	$L__BB1_225;
	abs.f32 	%f1592, %f136;
	setp.ltu.f32 	%p319, %f1592, 0f47CE4780;
	mov.u32 	%r3975, %r4067;
	mov.f32 	%f3615, %f3639;
	@%p319 bra 	$L__BB1_216;
	setp.neu.f32 	%p320, %f1592, 0f7F800000;
	@%p320 bra 	$L__BB1_211;
	mov.f32 	%f1596, 0f00000000;
	mul.rn.f32 	%f3615, %f136, %f1596;
	mov.b32 	%r3975, 0;
	bra.uni 	$L__BB1_216;
$L__BB1_211:
	mov.b64 	%rd1579, 0;
	mov.b32 	%r3972, 0;
$L__BB1_212:
	.pragma "nounroll";
	mul.wide.u32 	%rd729, %r3972, 4;
	mov.u64 	%rd730, __cudart_i2opi_f;
	add.s64 	%rd731, %rd730, %rd729;
	ld.global.nc.u32 	%r2019, [%rd731];
	mov.b32 	%r2020, %f136;
	shl.b32 	%r2021, %r2020, 8;
	or.b32  	%r2022, %r2021, -2147483648;
	mad.wide.u32 	%rd732, %r2019, %r2022, %rd1579;
	shr.u64 	%rd1579, %rd732, 32;
	add.s64 	%rd733, %rd44, %rd729;
	st.local.u32 	[%rd733], %rd732;
	add.s32 	%r3972, %r3972, 1;
	setp.ne.s32 	%p321, %r3972, 6;
	@%p321 bra 	$L__BB1_212;
	mov.b32 	%r2023, %f136;
	shr.u32 	%r2024, %r2023, 23;
	st.local.u32 	[%rd44+24], %rd1579;
	and.b32  	%r2025, %r2024, 31;
	and.b32  	%r2026, %r2024, 224;
	add.s32 	%r2027, %r2026, -128;
	shr.u32 	%r2028, %r2027, 5;
	mul.wide.u32 	%rd734, %r2028, 4;
	sub.s64 	%rd735, %rd44, %rd734;
	ld.local.u32 	%r3973, [%rd735+24];
	ld.local.u32 	%r3974, [%rd735+20];
	setp.eq.s32 	%p322, %r2025, 0;
	@%p322 bra 	$L__BB1_215;
	mov.b32 	%r2029, %f136;
	shr.u32 	%r2030, %r2029, 23;
	and.b32  	%r2031, %r2030, 31;
	shf.l.wrap.b32 	%r3973, %r3974, %r3973, %r2031;
	and.b32  	%r2032, %r2030, 224;
	add.s32 	%r2033, %r2032, -128;
	shr.u32 	%r2034, %r2033, 5;
	mul.wide.u32 	%rd736, %r2034, 4;
	sub.s64 	%rd737, %rd44, %rd736;
	ld.local.u32 	%r2035, [%rd737+16];
	shf.l.wrap.b32 	%r3974, %r2035, %r3974, %r2031;
$L__BB1_215:
	shr.u32 	%r2036, %r3973, 30;
	shf.l.wrap.b32 	%r2037, %r3974, %r3973, 2;
	shl.b32 	%r2038, %r3974, 2;
	shr.u32 	%r2039, %r2037, 31;
	add.s32 	%r2040, %r2039, %r2036;
	neg.s32 	%r2041, %r2040;
	mov.b32 	%r2042, %f136;
	setp.lt.s32 	%p323, %r2042, 0;
	selp.b32 	%r3975, %r2041, %r2040, %p323;
	xor.b32  	%r2043, %r2037, %r2042;
	shr.s32 	%r2044, %r2037, 31;
	xor.b32  	%r2045, %r2044, %r2037;
	xor.b32  	%r2046, %r2044, %r2038;
	cvt.u64.u32 	%rd738, %r2045;
	shl.b64 	%rd739, %rd738, 32;
	cvt.u64.u32 	%rd740, %r2046;
	or.b64  	%rd741, %rd739, %rd740;
	cvt.rn.f64.s64 	%fd94, %rd741;
	mul.f64 	%fd95, %fd94, 0d3BF921FB54442D19;
	cvt.rn.f32.f64 	%f1594, %fd95;
	neg.f32 	%f1595, %f1594;
	setp.lt.s32 	%p324, %r2043, 0;
	selp.f32 	%f3615, %f1595, %f1594, %p324;
$L__BB1_216:
	abs.f32 	%f1597, %f136;
	setp.ltu.f32 	%p325, %f1597, 0f47CE4780;
	mul.rn.f32 	%f1598, %f3615, %f3615;
	and.b32  	%r2048, %r3975, 1;
	setp.eq.b32 	%p326, %r2048, 1;
	selp.f32 	%f1599, 0f3F800000, %f3615, %p326;
	fma.rn.f32 	%f1600, %f1598, %f1599, 0f00000000;
	fma.rn.f32 	%f1601, %f1598, 0f37CBAC00, 0fBAB607ED;
	selp.f32 	%f1602, %f1601, 0fB94D4153, %p326;
	selp.f32 	%f1603, 0f3D2AAABB, 0f3C0885E4, %p326;
	fma.rn.f32 	%f1604, %f1602, %f1598, %f1603;
	selp.f32 	%f1605, 0fBEFFFFFF, 0fBE2AAAA8, %p326;
	fma.rn.f32 	%f1606, %f1604, %f1598, %f1605;
	fma.rn.f32 	%f1607, %f1606, %f1600, %f1599;
	and.b32  	%r2049, %r3975, 2;
	setp.eq.s32 	%p327, %r2049, 0;
	mov.f32 	%f1608, 0f00000000;
	sub.f32 	%f1609, %f1608, %f1607;
	selp.f32 	%f1610, %f1607, %f1609, %p327;
	mul.f32 	%f166, %f145, %f1610;
	mov.u32 	%r3979, %r4067;
	mov.f32 	%f3616, %f3639;
	@%p325 bra 	$L__BB1_224;
	setp.neu.f32 	%p328, %f1597, 0f7F800000;
	@%p328 bra 	$L__BB1_219;
	mov.f32 	%f1614, 0f00000000;
	mul.rn.f32 	%f3616, %f136, %f1614;
	mov.b32 	%r3979, 0;
	bra.uni 	$L__BB1_224;
$L__BB1_219:
	mov.b64 	%rd1580, 0;
	mov.b32 	%r3976, 0;
$L__BB1_220:
	.pragma "nounroll";
	mul.wide.u32 	%rd743, %r3976, 4;
	add.s64 	%rd745, %rd504, %rd743;
	ld.global.nc.u32 	%r2051, [%rd745];
	mov.b32 	%r2052, %f136;
	shl.b32 	%r2053, %r2052, 8;
	or.b32  	%r2054, %r2053, -2147483648;
	mad.wide.u32 	%rd746, %r2051, %r2054, %rd1580;
	shr.u64 	%rd1580, %rd746, 32;
	add.s64 	%rd747, %rd3, %rd743;
	st.local.u32 	[%rd747], %rd746;
	add.s32 	%r3976, %r3976, 1;
	setp.ne.s32 	%p329, %r3976, 6;
	@%p329 bra 	$L__BB1_220;
	mov.b32 	%r2055, %f136;
	shr.u32 	%r2056, %r2055, 23;
	st.local.u32 	[%rd3+24], %rd1580;
	and.b32  	%r2057, %r2056, 31;
	and.b32  	%r2058, %r2056, 224;
	add.s32 	%r2059, %r2058, -128;
	shr.u32 	%r2060, %r2059, 5;
	mul.wide.u32 	%rd748, %r2060, 4;
	sub.s64 	%rd749, %rd3, %rd748;
	ld.local.u32 	%r3977, [%rd749+24];
	ld.local.u32 	%r3978, [%rd749+20];
	setp.eq.s32 	%p330, %r2057, 0;
	@%p330 bra 	$L__BB1_223;
	mov.b32 	%r2061, %f136;
	shr.u32 	%r2062, %r2061, 23;
	and.b32  	%r2063, %r2062, 31;
	shf.l.wrap.b32 	%r3977, %r3978, %r3977, %r2063;
	and.b32  	%r2064, %r2062, 224;
	add.s32 	%r2065, %r2064, -128;
	shr.u32 	%r2066, %r2065, 5;
	mul.wide.u32 	%rd750, %r2066, 4;
	sub.s64 	%rd751, %rd3, %rd750;
	ld.local.u32 	%r2067, [%rd751+16];
	shf.l.wrap.b32 	%r3978, %r2067, %r3978, %r2063;
$L__BB1_223:
	shr.u32 	%r2068, %r3977, 30;
	shf.l.wrap.b32 	%r2069, %r3978, %r3977, 2;
	shl.b32 	%r2070, %r3978, 2;
	shr.u32 	%r2071, %r2069, 31;
	add.s32 	%r2072, %r2071, %r2068;
	neg.s32 	%r2073, %r2072;
	mov.b32 	%r2074, %f136;
	setp.lt.s32 	%p331, %r2074, 0;
	selp.b32 	%r3979, %r2073, %r2072, %p331;
	xor.b32  	%r2075, %r2069, %r2074;
	shr.s32 	%r2076, %r2069, 31;
	xor.b32  	%r2077, %r2076, %r2069;
	xor.b32  	%r2078, %r2076, %r2070;
	cvt.u64.u32 	%rd752, %r2077;
	shl.b64 	%rd753, %rd752, 32;
	cvt.u64.u32 	%rd754, %r2078;
	or.b64  	%rd755, %rd753, %rd754;
	cvt.rn.f64.s64 	%fd96, %rd755;
	mul.f64 	%fd97, %fd96, 0d3BF921FB54442D19;
	cvt.rn.f32.f64 	%f1612, %fd97;
	neg.f32 	%f1613, %f1612;
	setp.lt.s32 	%p332, %r2075, 0;
	selp.f32 	%f3616, %f1613, %f1612, %p332;
$L__BB1_224:
	sub.f32 	%f1615, %f166, %f3601;
	add.s32 	%r2080, %r3979, 1;
	mul.rn.f32 	%f1616, %f3616, %f3616;
	and.b32  	%r2081, %r3979, 1;
	setp.eq.b32 	%p334, %r2081, 1;
	selp.f32 	%f1617, %f3616, 0f3F800000, %p334;
	fma.rn.f32 	%f1618, %f1616, %f1617, 0f00000000;
	fma.rn.f32 	%f1619, %f1616, 0f37CBAC00, 0fBAB607ED;
	selp.f32 	%f1620, 0fB94D4153, %f1619, %p334;
	selp.f32 	%f1621, 0f3C0885E4, 0f3D2AAABB, %p334;
	fma.rn.f32 	%f1622, %f1620, %f1616, %f1621;
	selp.f32 	%f1623, 0fBE2AAAA8, 0fBEFFFFFF, %p334;
	fma.rn.f32 	%f1624, %f1622, %f1616, %f1623;
	fma.rn.f32 	%f1625, %f1624, %f1618, %f1617;
	and.b32  	%r2082, %r2080, 2;
	setp.eq.s32 	%p335, %r2082, 0;
	mov.f32 	%f1626, 0f00000000;
	sub.f32 	%f1627, %f1626, %f1625;
	selp.f32 	%f1628, %f1625, %f1627, %p335;
	mul.f32 	%f1629, %f145, %f1628;
	sub.f32 	%f1630, %f1629, %f3602;
	abs.f32 	%f1631, %f1630;
	abs.f32 	%f1632, %f1615;
	setp.gt.f32 	%p336, %f1632, %f1631;
	selp.f32 	%f1633, %f1632, %f1631, %p336;
	selp.f32 	%f1634, %f1631, %f1632, %p336;
	div.rn.f32 	%f1635, %f1634, %f1633;
	mul.f32 	%f1636, %f1635, %f1635;
	fma.rn.f32 	%f1637, %f1636, 0f3B33710B, 0fBC807748;
	fma.rn.f32 	%f1638, %f1637, %f1636, 0f3D2CDAB2;
	fma.rn.f32 	%f1639, %f1638, %f1636, 0fBD992D10;
	fma.rn.f32 	%f1640, %f1639, %f1636, 0f3DD9EA6C;
	fma.rn.f32 	%f1641, %f1640, %f1636, 0fBE117CB1;
	fma.rn.f32 	%f1642, %f1641, %f1636, 0f3E4CBCE0;
	fma.rn.f32 	%f1643, %f1642, %f1636, 0fBEAAAA7D;
	mul.f32 	%f1644, %f1636, %f1643;
	fma.rn.f32 	%f1645, %f1644, %f1635, %f1635;
	neg.f32 	%f1646, %f1645;
	fma.rn.f32 	%f1647, 0f3F6EE581, 0f3FD774EB, %f1646;
	selp.f32 	%f1648, %f1647, %f1645, %p336;
	selp.f32 	%f1649, 0f3F6EE581, 0f3FEEE581, %p336;
	selp.f32 	%f1650, %f1645, %f1646, %p336;
	mov.b32 	%r2083, %f1630;
	fma.rn.f32 	%f1651, %f1649, 0f3FD774EB, %f1650;
	setp.lt.s32 	%p337, %r2083, 0;
	selp.f32 	%f1652, %f1651, %f1648, %p337;
	add.f32 	%f1653, %f1632, %f1631;
	setp.eq.f32 	%p338, %f1633, 0f00000000;
	selp.f32 	%f1654, 0f40490FDB, 0f00000000, %p337;
	setp.eq.f32 	%p339, %f1631, %f1632;
	selp.f32 	%f1655, 0f4016CBE4, 0f3F490FDB, %p337;
	selp.f32 	%f1656, %f1655, %f1652, %p339;
	selp.f32 	%f1657, %f1654, %f1656, %p338;
	abs.f32 	%f1658, %f1653;
	setp.nan.f32 	%p340, %f1658, %f1658;
	copysign.f32 	%f1659, %f1615, %f1657;
	selp.f32 	%f1660, %f1653, %f1659, %p340;
	neg.f32 	%f3625, %f1660;
	mov.pred 	%p992, 0;
	bra.uni 	$L__BB1_292;
$L__BB1_225:
	abs.f32 	%f1386, %f136;
	setp.ltu.f32 	%p247, %f1386, 0f47CE4780;
	mov.u32 	%r3983, %r4067;
	mov.f32 	%f3617, %f3639;
	@%p247 bra 	$L__BB1_233;
	setp.neu.f32 	%p248, %f1386, 0f7F800000;
	@%p248 bra 	$L__BB1_228;
	mov.f32 	%f1390, 0f00000000;
	mul.rn.f32 	%f3617, %f136, %f1390;
	mov.b32 	%r3983, 0;
	bra.uni 	$L__BB1_233;
$L__BB1_228:
	mov.b64 	%rd1581, 0;
	mov.b32 	%r3980, 0;
$L__BB1_229:
	.pragma "nounroll";
	mul.wide.u32 	%rd617, %r3980, 4;
	mov.u64 	%rd618, __cudart_i2opi_f;
	add.s64 	%rd619, %rd618, %rd617;
	ld.global.nc.u32 	%r1767, [%rd619];
	mov.b32 	%r1768, %f136;
	shl.b32 	%r1769, %r1768, 8;
	or.b32  	%r1770, %r1769, -2147483648;
	mad.wide.u32 	%rd620, %r1767, %r1770, %rd1581;
	shr.u64 	%rd1581, %rd620, 32;
	add.s64 	%rd621, %rd43, %rd617;
	st.local.u32 	[%rd621], %rd620;
	add.s32 	%r3980, %r3980, 1;
	setp.ne.s32 	%p249, %r3980, 6;
	@%p249 bra 	$L__BB1_229;
	mov.b32 	%r1771, %f136;
	shr.u32 	%r1772, %r1771, 23;
	st.local.u32 	[%rd43+24], %rd1581;
	and.b32  	%r1773, %r1772, 31;
	and.b32  	%r1774, %r1772, 224;
	add.s32 	%r1775, %r1774, -128;
	shr.u32 	%r1776, %r1775, 5;
	mul.wide.u32 	%rd622, %r1776, 4;
	sub.s64 	%rd623, %rd43, %rd622;
	ld.local.u32 	%r3981, [%rd623+24];
	ld.local.u32 	%r3982, [%rd623+20];
	setp.eq.s32 	%p250, %r1773, 0;
	@%p250 bra 	$L__BB1_232;
	mov.b32 	%r1777, %f136;
	shr.u32 	%r1778, %r1777, 23;
	and.b32  	%r1779, %r1778, 31;
	shf.l.wrap.b32 	%r3981, %r3982, %r3981, %r1779;
	and.b32  	%r1780, %r1778, 224;
	add.s32 	%r1781, %r1780, -128;
	shr.u32 	%r1782, %r1781, 5;
	mul.wide.u32 	%rd624, %r1782, 4;
	sub.s64 	%rd625, %rd43, %rd624;
	ld.local.u32 	%r1783, [%rd625+16];
	shf.l.wrap.b32 	%r3982, %r1783, %r3982, %r1779;
$L__BB1_232:
	shr.u32 	%r1784, %r3981, 30;
	shf.l.wrap.b32 	%r1785, %r3982, %r3981, 2;
	shl.b32 	%r1786, %r3982, 2;
	shr.u32 	%r1787, %r1785, 31;
	add.s32 	%r1788, %r1787, %r1784;
	neg.s32 	%r1789, %r1788;
	mov.b32 	%r1790, %f136;
	setp.lt.s32 	%p251, %r1790, 0;
	selp.b32 	%r3983, %r1789, %r1788, %p251;
	xor.b32  	%r1791, %r1785, %r1790;
	shr.s32 	%r1792, %r1785, 31;
	xor.b32  	%r1793, %r1792, %r1785;
	xor.b32  	%r1794, %r1792, %r1786;
	cvt.u64.u32 	%rd626, %r1793;
	shl.b64 	%rd627, %rd626, 32;
	cvt.u64.u32 	%rd628, %r1794;
	or.b64  	%rd629, %rd627, %rd628;
	cvt.rn.f64.s64 	%fd71, %rd629;
	mul.f64 	%fd72, %fd71, 0d3BF921FB54442D19;
	cvt.rn.f32.f64 	%f1388, %fd72;
	neg.f32 	%f1389, %f1388;
	setp.lt.s32 	%p252, %r1791, 0;
	selp.f32 	%f3617, %f1389, %f1388, %p252;
$L__BB1_233:
	abs.f32 	%f1391, %f136;
	setp.ltu.f32 	%p253, %f1391, 0f47CE4780;
	add.s32 	%r1796, %r3983, 1;
	mul.rn.f32 	%f1392, %f3617, %f3617;
	and.b32  	%r1797, %r3983, 1;
	setp.eq.b32 	%p254, %r1797, 1;
	selp.f32 	%f1393, %f3617, 0f3F800000, %p254;
	fma.rn.f32 	%f1394, %f1392, %f1393, 0f00000000;
	fma.rn.f32 	%f1395, %f1392, 0f37CBAC00, 0fBAB607ED;
	selp.f32 	%f1396, 0fB94D4153, %f1395, %p254;
	selp.f32 	%f1397, 0f3C0885E4, 0f3D2AAABB, %p254;
	fma.rn.f32 	%f1398, %f1396, %f1392, %f1397;
	selp.f32 	%f1399, 0fBE2AAAA8, 0fBEFFFFFF, %p254;
	fma.rn.f32 	%f1400, %f1398, %f1392, %f1399;
	fma.rn.f32 	%f1401, %f1400, %f1394, %f1393;
	and.b32  	%r1798, %r1796, 2;
	setp.eq.s32 	%p255, %r1798, 0;
	mov.f32 	%f1402, 0f00000000;
	sub.f32 	%f1403, %f1402, %f1401;
	selp.f32 	%f174, %f1401, %f1403, %p255;
	mov.u32 	%r3987, %r4067;
	mov.f32 	%f3618, %f3639;
	@%p253 bra 	$L__BB1_241;
	setp.neu.f32 	%p256, %f1391, 0f7F800000;
	@%p256 bra 	$L__BB1_236;
	mov.f32 	%f1407, 0f00000000;
	mul.rn.f32 	%f3618, %f136, %f1407;
	mov.b32 	%r3987, 0;
	bra.uni 	$L__BB1_241;
$L__BB1_236:
	mov.b64 	%rd1582, 0;
	mov.b32 	%r3984, 0;
$L__BB1_237:
	.pragma "nounroll";
	mul.wide.u32 	%rd631, %r3984, 4;
	mov.u64 	%rd632, __cudart_i2opi_f;
	add.s64 	%rd633, %rd632, %rd631;
	ld.global.nc.u32 	%r1800, [%rd633];
	mov.b32 	%r1801, %f136;
	shl.b32 	%r1802, %r1801, 8;
	or.b32  	%r1803, %r1802, -2147483648;
	mad.wide.u32 	%rd634, %r1800, %r1803, %rd1582;
	shr.u64 	%rd1582, %rd634, 32;
	add.s64 	%rd635, %rd42, %rd631;
	st.local.u32 	[%rd635], %rd634;
	add.s32 	%r3984, %r3984, 1;
	setp.ne.s32 	%p257, %r3984, 6;
	@%p257 bra 	$L__BB1_237;
	mov.b32 	%r1804, %f136;
	shr.u32 	%r1805, %r1804, 23;
	st.local.u32 	[%rd42+24], %rd1582;
	and.b32  	%r1806, %r1805, 31;
	and.b32  	%r1807, %r1805, 224;
	add.s32 	%r1808, %r1807, -128;
	shr.u32 	%r1809, %r1808, 5;
	mul.wide.u32 	%rd636, %r1809, 4;
	sub.s64 	%rd637, %rd42, %rd636;
	ld.local.u32 	%r3985, [%rd637+24];
	ld.local.u32 	%r3986, [%rd637+20];
	setp.eq.s32 	%p258, %r1806, 0;
	@%p258 bra 	$L__BB1_240;
	mov.b32 	%r1810, %f136;
	shr.u32 	%r1811, %r1810, 23;
	and.b32  	%r1812, %r1811, 31;
	shf.l.wrap.b32 	%r3985, %r3986, %r3985, %r1812;
	and.b32  	%r1813, %r1811, 224;
	add.s32 	%r1814, %r1813, -128;
	shr.u32 	%r1815, %r1814, 5;
	mul.wide.u32 	%rd638, %r1815, 4;
	sub.s64 	%rd639, %rd42, %rd638;
	ld.local.u32 	%r1816, [%rd639+16];
	shf.l.wrap.b32 	%r3986, %r1816, %r3986, %r1812;
$L__BB1_240:
	shr.u32 	%r1817, %r3985, 30;
	shf.l.wrap.b32 	%r1818, %r3986, %r3985, 2;
	shl.b32 	%r1819, %r3986, 2;
	shr.u32 	%r1820, %r1818, 31;
	add.s32 	%r1821, %r1820, %r1817;
	neg.s32 	%r1822, %r1821;
	mov.b32 	%r1823, %f136;
	setp.lt.s32 	%p259, %r1823, 0;
	selp.b32 	%r3987, %r1822, %r1821, %p259;
	xor.b32  	%r1824, %r1818, %r1823;
	shr.s32 	%r1825, %r1818, 31;
	xor.b32  	%r1826, %r1825, %r1818;
	xor.b32  	%r1827, %r1825, %r1819;
	cvt.u64.u32 	%rd640, %r1826;
	shl.b64 	%rd641, %rd640, 32;
	cvt.u64.u32 	%rd642, %r1827;
	or.b64  	%rd643, %rd641, %rd642;
	cvt.rn.f64.s64 	%fd73, %rd643;
	mul.f64 	%fd74, %fd73, 0d3BF921FB54442D19;
	cvt.rn.f32.f64 	%f1405, %fd74;
	neg.f32 	%f1406, %f1405;
	setp.lt.s32 	%p260, %r1824, 0;
	selp.f32 	%f3618, %f1406, %f1405, %p260;
$L__BB1_241:
	abs.f32 	%f1408, %f136;
	setp.ltu.f32 	%p261, %f1408, 0f47CE4780;
	mul.rn.f32 	%f1409, %f3618, %f3618;
	and.b32  	%r1829, %r3987, 1;
	setp.eq.b32 	%p262, %r1829, 1;
	selp.f32 	%f1410, 0f3F800000, %f3618, %p262;
	fma.rn.f32 	%f1411, %f1409, %f1410, 0f00000000;
	fma.rn.f32 	%f1412, %f1409, 0f37CBAC00, 0fBAB607ED;
	selp.f32 	%f1413, %f1412, 0fB94D4153, %p262;
	selp.f32 	%f1414, 0f3D2AAABB, 0f3C0885E4, %p262;
	fma.rn.f32 	%f1415, %f1413, %f1409, %f1414;
	selp.f32 	%f1416, 0fBEFFFFFF, 0fBE2AAAA8, %p262;
	fma.rn.f32 	%f1417, %f1415, %f1409, %f1416;
	fma.rn.f32 	%f1418, %f1417, %f1411, %f1410;
	and.b32  	%r1830, %r3987, 2;
	setp.eq.s32 	%p263, %r1830, 0;
	mov.f32 	%f1419, 0f00000000;
	sub.f32 	%f1420, %f1419, %f1418;
	selp.f32 	%f1421, %f1418, %f1420, %p263;
	mul.f32 	%f1422, %f3602, %f1421;
	mul.f32 	%f1423, %f3601, %f174;
	sub.f32 	%f1424, %f1423, %f1422;
	div.rn.f32 	%f1425, %f1424, %f3599;
	abs.f32 	%f1426, %f1425;
	fma.rn.f32 	%f1427, %f1426, 0fBF000000, 0f3F000000;
	rsqrt.approx.ftz.f32 	%f1428, %f1427;
	mul.f32 	%f1429, %f1428, %f1427;
	mul.f32 	%f1430, %f1428, 0fBF000000;
	fma.rn.f32 	%f1431, %f1429, %f1430, 0f3F000000;
	fma.rn.f32 	%f1432, %f1429, %f1431, %f1429;
	setp.eq.f32 	%p264, %f1426, 0f3F800000;
	selp.f32 	%f1433, 0f00000000, %f1432, %p264;
	setp.gt.f32 	%p265, %f1426, 0f3F0F5C29;
	selp.f32 	%f1434, %f1433, %f1426, %p265;
	mul.f32 	%f1435, %f1434, %f1434;
	fma.rn.f32 	%f1436, %f1435, 0f3D4DD2F7, 0f3C99CA97;
	fma.rn.f32 	%f1437, %f1436, %f1435, 0f3D3F90E8;
	fma.rn.f32 	%f1438, %f1437, %f1435, 0f3D993CCF;
	fma.rn.f32 	%f1439, %f1438, %f1435, 0f3E2AAC04;
	mul.f32 	%f1440, %f1435, %f1439;
	fma.rn.f32 	%f1441, %f1440, %f1434, %f1434;
	mul.f32 	%f1442, %f1441, 0fC0000000;
	fma.rn.f32 	%f1443, 0f3F6EE581, 0f3FD774EB, %f1442;
	selp.f32 	%f1444, %f1443, %f1441, %p265;
	setp.num.f32 	%p266, %f1444, %f1444;
	copysign.f32 	%f1445, %f1425, %f1444;
	selp.f32 	%f1446, %f1445, %f1444, %p266;
	sub.f32 	%f178, %f1446, %f136;
	mov.u32 	%r3991, %r4067;
	mov.f32 	%f3619, %f3639;
	@%p261 bra 	$L__BB1_249;
	setp.neu.f32 	%p267, %f1408, 0f7F800000;
	@%p267 bra 	$L__BB1_244;
	mov.f32 	%f1450, 0f00000000;
	mul.rn.f32 	%f3619, %f136, %f1450;
	mov.b32 	%r3991, 0;
	bra.uni 	$L__BB1_249;
$L__BB1_244:
	mov.b64 	%rd1583, 0;
	mov.b32 	%r3988, 0;
$L__BB1_245:
	.pragma "nounroll";
	mul.wide.u32 	%rd645, %r3988, 4;
	mov.u64 	%rd646, __cudart_i2opi_f;
	add.s64 	%rd647, %rd646, %rd645;
	ld.global.nc.u32 	%r1832, [%rd647];
	mov.b32 	%r1833, %f136;
	shl.b32 	%r1834, %r1833, 8;
	or.b32  	%r1835, %r1834, -2147483648;
	mad.wide.u32 	%rd648, %r1832, %r1835, %rd1583;
	shr.u64 	%rd1583, %rd648, 32;
	add.s64 	%rd649, %rd41, %rd645;
	st.local.u32 	[%rd649], %rd648;
	add.s32 	%r3988, %r3988, 1;
	setp.ne.s32 	%p268, %r3988, 6;
	@%p268 bra 	$L__BB1_245;
	mov.b32 	%r1836, %f136;
	shr.u32 	%r1837, %r1836, 23;
	st.local.u32 	[%rd41+24], %rd1583;
	and.b32  	%r1838, %r1837, 31;
	and.b32  	%r1839, %r1837, 224;
	add.s32 	%r1840, %r1839, -128;
	shr.u32 	%r1841, %r1840, 5;
	mul.wide.u32 	%rd650, %r1841, 4;
	sub.s64 	%rd651, %rd41, %rd650;
	ld.local.u32 	%r3989, [%rd651+24];
	ld.local.u32 	%r3990, [%rd651+20];
	setp.eq.s32 	%p269, %r1838, 0;
	@%p269 bra 	$L__BB1_248;
	mov.b32 	%r1842, %f136;
	shr.u32 	%r1843, %r1842, 23;
	and.b32  	%r1844, %r1843, 31;
	shf.l.wrap.b32 	%r3989, %r3990, %r3989, %r1844;
	and.b32  	%r1845, %r1843, 224;
	add.s32 	%r1846, %r1845, -128;
	shr.u32 	%r1847, %r1846, 5;
	mul.wide.u32 	%rd652, %r1847, 4;
	sub.s64 	%rd653, %rd41, %rd652;
	ld.local.u32 	%r1848, [%rd653+16];
	shf.l.wrap.b32 	%r3990, %r1848, %r3990, %r1844;
$L__BB1_248:
	shr.u32 	%r1849, %r3989, 30;
	shf.l.wrap.b32 	%r1850, %r3990, %r3989, 2;
	shl.b32 	%r1851, %r3990, 2;
	shr.u32 	%r1852, %r1850, 31;
	add.s32 	%r1853, %r1852, %r1849;
	neg.s32 	%r1854, %r1853;
	mov.b32 	%r1855, %f136;
	setp.lt.s32 	%p270, %r1855, 0;
	selp.b32 	%r3991, %r1854, %r1853, %p270;
	xor.b32  	%r1856, %r1850, %r1855;
	shr.s32 	%r1857, %r1850, 31;
	xor.b32  	%r1858, %r1857, %r1850;
	xor.b32  	%r1859, %r1857, %r1851;
	cvt.u64.u32 	%rd654, %r1858;
	shl.b64 	%rd655, %rd654, 32;
	cvt.u64.u32 	%rd656, %r1859;
	or.b64  	%rd657, %rd655, %rd656;
	cvt.rn.f64.s64 	%fd75, %rd657;
	mul.f64 	%fd76, %fd75, 0d3BF921FB54442D19;
	cvt.rn.f32.f64 	%f1448, %fd76;
	neg.f32 	%f1449, %f1448;
	setp.lt.s32 	%p271, %r1856, 0;
	selp.f32 	%f3619, %f1449, %f1448, %p271;
$L__BB1_249:
	abs.f32 	%f1451, %f136;
	setp.ltu.f32 	%p272, %f1451, 0f47CE4780;
	add.s32 	%r1861, %r3991, 1;
	mul.rn.f32 	%f1452, %f3619, %f3619;
	and.b32  	%r1862, %r3991, 1;
	setp.eq.b32 	%p273, %r1862, 1;
	selp.f32 	%f1453, %f3619, 0f3F800000, %p273;
	fma.rn.f32 	%f1454, %f1452, %f1453, 0f00000000;
	fma.rn.f32 	%f1455, %f1452, 0f37CBAC00, 0fBAB607ED;
	selp.f32 	%f1456, 0fB94D4153, %f1455, %p273;
	selp.f32 	%f1457, 0f3C0885E4, 0f3D2AAABB, %p273;
	fma.rn.f32 	%f1458, %f1456, %f1452, %f1457;
	selp.f32 	%f1459, 0fBE2AAAA8, 0fBEFFFFFF, %p273;
	fma.rn.f32 	%f1460, %f1458, %f1452, %f1459;
	fma.rn.f32 	%f1461, %f1460, %f1454, %f1453;
	and.b32  	%r1863, %r1861, 2;
	setp.eq.s32 	%p274, %r1863, 0;
	mov.f32 	%f1462, 0f00000000;
	sub.f32 	%f1463, %f1462, %f1461;
	selp.f32 	%f182, %f1461, %f1463, %p274;
	mov.u32 	%r3995, %r4067;
	mov.f32 	%f3620, %f3639;
	@%p272 bra 	$L__BB1_257;
	setp.neu.f32 	%p275, %f1451, 0f7F800000;
	@%p275 bra 	$L__BB1_252;
	mov.f32 	%f1467, 0f00000000;
	mul.rn.f32 	%f3620, %f136, %f1467;
	mov.b32 	%r3995, 0;
	bra.uni 	$L__BB1_257;
$L__BB1_252:
	mov.b64 	%rd1584, 0;
	mov.b32 	%r3992, 0;
$L__BB1_253:
	.pragma "nounroll";
	mul.wide.u32 	%rd659, %r3992, 4;
	mov.u64 	%rd660, __cudart_i2opi_f;
	add.s64 	%rd661, %rd660, %rd659;
	ld.global.nc.u32 	%r1865, [%rd661];
	mov.b32 	%r1866, %f136;
	shl.b32 	%r1867, %r1866, 8;
	or.b32  	%r1868, %r1867, -2147483648;
	mad.wide.u32 	%rd662, %r1865, %r1868, %rd1584;
	shr.u64 	%rd1584, %rd662, 32;
	add.s64 	%rd663, %rd40, %rd659;
	st.local.u32 	[%rd663], %rd662;
	add.s32 	%r3992, %r3992, 1;
	setp.ne.s32 	%p276, %r3992, 6;
	@%p276 bra 	$L__BB1_253;
	mov.b32 	%r1869, %f136;
	shr.u32 	%r1870, %r1869, 23;
	st.local.u32 	[%rd40+24], %rd1584;
	and.b32  	%r1871, %r1870, 31;
	and.b32  	%r1872, %r1870, 224;
	add.s32 	%r1873, %r1872, -128;
	shr.u32 	%r1874, %r1873, 5;
	mul.wide.u32 	%rd664, %r1874, 4;
	sub.s64 	%rd665, %rd40, %rd664;
	ld.local.u32 	%r3993, [%rd665+24];
	ld.local.u32 	%r3994, [%rd665+20];
	setp.eq.s32 	%p277, %r1871, 0;
	@%p277 bra 	$L__BB1_256;
	mov.b32 	%r1875, %f136;
	shr.u32 	%r1876, %r1875, 23;
	and.b32  	%r1877, %r1876, 31;
	shf.l.wrap.b32 	%r3993, %r3994, %r3993, %r1877;
	and.b32  	%r1878, %r1876, 224;
	add.s32 	%r1879, %r1878, -128;
	shr.u32 	%r1880, %r1879, 5;
	mul.wide.u32 	%rd666, %r1880, 4;
	sub.s64 	%rd667, %rd40, %rd666;
	ld.local.u32 	%r1881, [%rd667+16];
	shf.l.wrap.b32 	%r3994, %r1881, %r3994, %r1877;
$L__BB1_256:
	shr.u32 	%r1882, %r3993, 30;
	shf.l.wrap.b32 	%r1883, %r3994, %r3993, 2;
	shl.b32 	%r1884, %r3994, 2;
	shr.u32 	%r1885, %r1883, 31;
	add.s32 	%r1886, %r1885, %r1882;
	neg.s32 	%r1887, %r1886;
	mov.b32 	%r1888, %f136;
	setp.lt.s32 	%p278, %r1888, 0;
	selp.b32 	%r3995, %r1887, %r1886, %p278;
	xor.b32  	%r1889, %r1883, %r1888;
	shr.s32 	%r1890, %r1883, 31;
	xor.b32  	%r1891, %r1890, %r1883;
	xor.b32  	%r1892, %r1890, %r1884;
	cvt.u64.u32 	%rd668, %r1891;
	shl.b64 	%rd669, %rd668, 32;
	cvt.u64.u32 	%rd670, %r1892;
	or.b64  	%rd671, %rd669, %rd670;
	cvt.rn.f64.s64 	%fd77, %rd671;
	mul.f64 	%fd78, %fd77, 0d3BF921FB54442D19;
	cvt.rn.f32.f64 	%f1465, %fd78;
	neg.f32 	%f1466, %f1465;
	setp.lt.s32 	%p279, %r1889, 0;
	selp.f32 	%f3620, %f1466, %f1465, %p279;
$L__BB1_257:
	mul.rn.f32 	%f1468, %f3620, %f3620;
	and.b32  	%r1894, %r3995, 1;
	setp.eq.b32 	%p280, %r1894, 1;
	selp.f32 	%f1469, 0f3F800000, %f3620, %p280;
	fma.rn.f32 	%f1470, %f1468, %f1469, 0f00000000;
	fma.rn.f32 	%f1471, %f1468, 0f37CBAC00, 0fBAB607ED;
	selp.f32 	%f1472, %f1471, 0fB94D4153, %p280;
	selp.f32 	%f1473, 0f3D2AAABB, 0f3C0885E4, %p280;
	fma.rn.f32 	%f1474, %f1472, %f1468, %f1473;
	selp.f32 	%f1475, 0fBEFFFFFF, 0fBE2AAAA8, %p280;
	fma.rn.f32 	%f1476, %f1474, %f1468, %f1475;
	fma.rn.f32 	%f1477, %f1476, %f1470, %f1469;
	and.b32  	%r1895, %r3995, 2;
	setp.eq.s32 	%p281, %r1895, 0;
	mov.f32 	%f1478, 0f00000000;
	sub.f32 	%f1479, %f1478, %f1477;
	selp.f32 	%f1480, %f1477, %f1479, %p281;
	mul.f32 	%f1481, %f3602, %f1480;
	mul.f32 	%f1482, %f3601, %f182;
	sub.f32 	%f1483, %f1482, %f1481;
	div.rn.f32 	%f1484, %f1483, %f3599;
	abs.f32 	%f1485, %f1484;
	fma.rn.f32 	%f1486, %f1485, 0fBF000000, 0f3F000000;
	rsqrt.approx.ftz.f32 	%f1487, %f1486;
	mul.f32 	%f1488, %f1487, %f1486;
	mul.f32 	%f1489, %f1487, 0fBF000000;
	fma.rn.f32 	%f1490, %f1488, %f1489, 0f3F000000;
	fma.rn.f32 	%f1491, %f1488, %f1490, %f1488;
	setp.eq.f32 	%p282, %f1485, 0f3F800000;
	selp.f32 	%f1492, 0f00000000, %f1491, %p282;
	setp.gt.f32 	%p283, %f1485, 0f3F0F5C29;
	selp.f32 	%f1493, %f1492, %f1485, %p283;
	mul.f32 	%f1494, %f1493, %f1493;
	fma.rn.f32 	%f1495, %f1494, 0f3D4DD2F7, 0f3C99CA97;
	fma.rn.f32 	%f1496, %f1495, %f1494, 0f3D3F90E8;
	fma.rn.f32 	%f1497, %f1496, %f1494, 0f3D993CCF;
	fma.rn.f32 	%f1498, %f1497, %f1494, 0f3E2AAC04;
	mul.f32 	%f1499, %f1494, %f1498;
	fma.rn.f32 	%f1500, %f1499, %f1493, %f1493;
	mul.f32 	%f1501, %f1500, 0fC0000000;
	fma.rn.f32 	%f1502, 0f3F6EE581, 0f3FD774EB, %f1501;
	selp.f32 	%f1503, %f1502, %f1500, %p283;
	setp.num.f32 	%p284, %f1503, %f1503;
	copysign.f32 	%f1504, %f1484, %f1503;
	selp.f32 	%f1505, %f1504, %f1503, %p284;
	cvt.f64.f32 	%fd79, %f1505;
	mov.f64 	%fd80, 0d400921FB54442D18;
	sub.f64 	%fd81, %fd80, %fd79;
	cvt.f64.f32 	%fd82, %f136;
	sub.f64 	%fd83, %fd81, %fd82;
	cvt.rn.f32.f64 	%f186, %fd83;
	neg.f32 	%f187, %f178;
	mul.f32 	%f1506, %f178, 0fBF22F983;
	cvt.rni.s32.f32 	%r4003, %f1506;
	cvt.rn.f32.s32 	%f1507, %r4003;
	fma.rn.f32 	%f1508, %f1507, 0fBFC90FDA, %f187;
	fma.rn.f32 	%f1509, %f1507, 0fB3A22168, %f1508;
	fma.rn.f32 	%f3622, %f1507, 0fA7C234C5, %f1509;
	abs.f32 	%f1510, %f187;
	setp.ltu.f32 	%p285, %f1510, 0f47CE4780;
	mov.u32 	%r3999, %r4003;
	mov.f32 	%f3621, %f3622;
	@%p285 bra 	$L__BB1_265;
	abs.f32 	%f1511, %f187;
	setp.neu.f32 	%p286, %f1511, 0f7F800000;
	@%p286 bra 	$L__BB1_260;
	mov.f32 	%f1514, 0f00000000;
	mul.rn.f32 	%f3621, %f187, %f1514;
	mov.b32 	%r3999, 0;
	bra.uni 	$L__BB1_265;
$L__BB1_260:
	mov.b64 	%rd1585, 0;
	mov.b32 	%r3996, 0;
$L__BB1_261:
	.pragma "nounroll";
	mul.wide.u32 	%rd673, %r3996, 4;
	mov.u64 	%rd674, __cudart_i2opi_f;
	add.s64 	%rd675, %rd674, %rd673;
	ld.global.nc.u32 	%r1897, [%rd675];
	mov.b32 	%r1898, %f187;
	shl.b32 	%r1899, %r1898, 8;
	or.b32  	%r1900, %r1899, -2147483648;
	mad.wide.u32 	%rd676, %r1897, %r1900, %rd1585;
	shr.u64 	%rd1585, %rd676, 32;
	add.s64 	%rd677, %rd39, %rd673;
	st.local.u32 	[%rd677], %rd676;
	add.s32 	%r3996, %r3996, 1;
	setp.ne.s32 	%p287, %r3996, 6;
	@%p287 bra 	$L__BB1_261;
	mov.b32 	%r1901, %f187;
	shr.u32 	%r1902, %r1901, 23;
	st.local.u32 	[%rd39+24], %rd1585;
	and.b32  	%r1903, %r1902, 31;
	and.b32  	%r1904, %r1902, 224;
	add.s32 	%r1905, %r1904, -128;
	shr.u32 	%r1906, %r1905, 5;
	mul.wide.u32 	%rd678, %r1906, 4;
	sub.s64 	%rd679, %rd39, %rd678;
	ld.local.u32 	%r3997, [%rd679+24];
	ld.local.u32 	%r3998, [%rd679+20];
	setp.eq.s32 	%p288, %r1903, 0;
	@%p288 bra 	$L__BB1_264;
	mov.b32 	%r1907, %f187;
	shr.u32 	%r1908, %r1907, 23;
	and.b32  	%r1909, %r1908, 31;
	shf.l.wrap.b32 	%r3997, %r3998, %r3997, %r1909;
	and.b32  	%r1910, %r1908, 224;
	add.s32 	%r1911, %r1910, -128;
	shr.u32 	%r1912, %r1911, 5;
	mul.wide.u32 	%rd680, %r1912, 4;
	sub.s64 	%rd681, %rd39, %rd680;
	ld.local.u32 	%r1913, [%rd681+16];
	shf.l.wrap.b32 	%r3998, %r1913, %r3998, %r1909;
$L__BB1_264:
	shr.u32 	%r1914, %r3997, 30;
	shf.l.wrap.b32 	%r1915, %r3998, %r3997, 2;
	shl.b32 	%r1916, %r3998, 2;
	shr.u32 	%r1917, %r1915, 31;
	add.s32 	%r1918, %r1917, %r1914;
	neg.s32 	%r1919, %r1918;
	mov.b32 	%r1920, %f187;
	setp.lt.s32 	%p289, %r1920, 0;
	selp.b32 	%r3999, %r1919, %r1918, %p289;
	xor.b32  	%r1921, %r1915, %r1920;
	shr.s32 	%r1922, %r1915, 31;
	xor.b32  	%r1923, %r1922, %r1915;
	xor.b32  	%r1924, %r1922, %r1916;
	cvt.u64.u32 	%rd682, %r1923;
	shl.b64 	%rd683, %rd682, 32;
	cvt.u64.u32 	%rd684, %r1924;
	or.b64  	%rd685, %rd683, %rd684;
	cvt.rn.f64.s64 	%fd84, %rd685;
	mul.f64 	%fd85, %fd84, 0d3BF921FB54442D19;
	cvt.rn.f32.f64 	%f1512, %fd85;
	neg.f32 	%f1513, %f1512;
	setp.lt.s32 	%p290, %r1921, 0;
	selp.f32 	%f3621, %f1513, %f1512, %p290;
$L__BB1_265:
	abs.f32 	%f1515, %f187;
	setp.ltu.f32 	%p291, %f1515, 0f47CE4780;
	add.s32 	%r1926, %r3999, 1;
	mul.rn.f32 	%f1516, %f3621, %f3621;
	and.b32  	%r1927, %r3999, 1;
	setp.eq.b32 	%p292, %r1927, 1;
	selp.f32 	%f1517, %f3621, 0f3F800000, %p292;
	fma.rn.f32 	%f1518, %f1516, %f1517, 0f00000000;
	fma.rn.f32 	%f1519, %f1516, 0f37CBAC00, 0fBAB607ED;
	selp.f32 	%f1520, 0fB94D4153, %f1519, %p292;
	selp.f32 	%f1521, 0f3C0885E4, 0f3D2AAABB, %p292;
	fma.rn.f32 	%f1522, %f1520, %f1516, %f1521;
	selp.f32 	%f1523, 0fBE2AAAA8, 0fBEFFFFFF, %p292;
	fma.rn.f32 	%f1524, %f1522, %f1516, %f1523;
	fma.rn.f32 	%f1525, %f1524, %f1518, %f1517;
	and.b32  	%r1928, %r1926, 2;
	setp.eq.s32 	%p293, %r1928, 0;
	mov.f32 	%f1526, 0f00000000;
	sub.f32 	%f1527, %f1526, %f1525;
	selp.f32 	%f192, %f1525, %f1527, %p293;
	@%p291 bra 	$L__BB1_273;
	abs.f32 	%f1528, %f187;
	setp.neu.f32 	%p294, %f1528, 0f7F800000;
	@%p294 bra 	$L__BB1_268;
	mov.f32 	%f1531, 0f00000000;
	mul.rn.f32 	%f3622, %f187, %f1531;
	mov.b32 	%r4003, 0;
	bra.uni 	$L__BB1_273;
$L__BB1_268:
	mov.b32 	%r346, %f187;
	mov.b64 	%rd1586, 0;
	mov.b32 	%r4000, 0;
$L__BB1_269:
	.pragma "nounroll";
	mul.wide.u32 	%rd687, %r4000, 4;
	mov.u64 	%rd688, __cudart_i2opi_f;
	add.s64 	%rd689, %rd688, %rd687;
	ld.global.nc.u32 	%r1930, [%rd689];
	shl.b32 	%r1931, %r346, 8;
	or.b32  	%r1932, %r1931, -2147483648;
	mad.wide.u32 	%rd690, %r1930, %r1932, %rd1586;
	shr.u64 	%rd1586, %rd690, 32;
	add.s64 	%rd691, %rd7, %rd687;
	st.local.u32 	[%rd691], %rd690;
	add.s32 	%r4000, %r4000, 1;
	setp.ne.s32 	%p295, %r4000, 6;
	@%p295 bra 	$L__BB1_269;
	shr.u32 	%r1933, %r346, 23;
	st.local.u32 	[%rd7+24], %rd1586;
	and.b32  	%r1934, %r1933, 31;
	and.b32  	%r1935, %r1933, 224;
	add.s32 	%r1936, %r1935, -128;
	shr.u32 	%r1937, %r1936, 5;
	mul.wide.u32 	%rd692, %r1937, 4;
	sub.s64 	%rd693, %rd7, %rd692;
	ld.local.u32 	%r4001, [%rd693+24];
	ld.local.u32 	%r4002, [%rd693+20];
	setp.eq.s32 	%p296, %r1934, 0;
	@%p296 bra 	$L__BB1_272;
	shr.u32 	%r1938, %r346, 23;
	and.b32  	%r1939, %r1938, 31;
	shf.l.wrap.b32 	%r4001, %r4002, %r4001, %r1939;
	and.b32  	%r1940, %r1938, 224;
	add.s32 	%r1941, %r1940, -128;
	shr.u32 	%r1942, %r1941, 5;
	mul.wide.u32 	%rd694, %r1942, 4;
	sub.s64 	%rd695, %rd7, %rd694;
	ld.local.u32 	%r1943, [%rd695+16];
	shf.l.wrap.b32 	%r4002, %r1943, %r4002, %r1939;
$L__BB1_272:
	shr.u32 	%r1944, %r4001, 30;
	shf.l.wrap.b32 	%r1945, %r4002, %r4001, 2;
	shl.b32 	%r1946, %r4002, 2;
	shr.u32 	%r1947, %r1945, 31;
	add.s32 	%r1948, %r1947, %r1944;
	neg.s32 	%r1949, %r1948;
	setp.lt.s32 	%p297, %r346, 0;
	selp.b32 	%r4003, %r1949, %r1948, %p297;
	xor.b32  	%r1950, %r1945, %r346;
	shr.s32 	%r1951, %r1945, 31;
	xor.b32  	%r1952, %r1951, %r1945;
	xor.b32  	%r1953, %r1951, %r1946;
	cvt.u64.u32 	%rd696, %r1952;
	shl.b64 	%rd697, %rd696, 32;
	cvt.u64.u32 	%rd698, %r1953;
	or.b64  	%rd699, %rd697, %rd698;
	cvt.rn.f64.s64 	%fd86, %rd699;
	mul.f64 	%fd87, %fd86, 0d3BF921FB54442D19;
	cvt.rn.f32.f64 	%f1529, %fd87;
	neg.f32 	%f1530, %f1529;
	setp.lt.s32 	%p298, %r1950, 0;
	selp.f32 	%f3622, %f1530, %f1529, %p298;
$L__BB1_273:
	mul.rn.f32 	%f1532, %f3622, %f3622;
	and.b32  	%r1955, %r4003, 1;
	setp.eq.b32 	%p299, %r1955, 1;
	selp.f32 	%f1533, 0f3F800000, %f3622, %p299;
	fma.rn.f32 	%f1534, %f1532, %f1533, 0f00000000;
	fma.rn.f32 	%f1535, %f1532, 0f37CBAC00, 0fBAB607ED;
	selp.f32 	%f1536, %f1535, 0fB94D4153, %p299;
	selp.f32 	%f1537, 0f3D2AAABB, 0f3C0885E4, %p299;
	fma.rn.f32 	%f1538, %f1536, %f1532, %f1537;
	selp.f32 	%f1539, 0fBEFFFFFF, 0fBE2AAAA8, %p299;
	fma.rn.f32 	%f1540, %f1538, %f1532, %f1539;
	fma.rn.f32 	%f1541, %f1540, %f1534, %f1533;
	and.b32  	%r1956, %r4003, 2;
	setp.eq.s32 	%p300, %r1956, 0;
	mov.f32 	%f1542, 0f00000000;
	sub.f32 	%f1543, %f1542, %f1541;
	selp.f32 	%f1544, %f1541, %f1543, %p300;
	sub.f32 	%f1545, %f3601, %f134;
	mul.f32 	%f1546, %f1545, %f1544;
	sub.f32 	%f1547, %f3602, %f133;
	fma.rn.f32 	%f196, %f1547, %f192, %f1546;
	neg.f32 	%f197, %f186;
	mul.f32 	%f1548, %f186, 0fBF22F983;
	cvt.rni.s32.f32 	%r4011, %f1548;
	cvt.rn.f32.s32 	%f1549, %r4011;
	fma.rn.f32 	%f1550, %f1549, 0fBFC90FDA, %f197;
	fma.rn.f32 	%f1551, %f1549, 0fB3A22168, %f1550;
	fma.rn.f32 	%f3624, %f1549, 0fA7C234C5, %f1551;
	abs.f32 	%f1552, %f197;
	setp.ltu.f32 	%p301, %f1552, 0f47CE4780;
	mov.u32 	%r4007, %r4011;
	mov.f32 	%f3623, %f3624;
	@%p301 bra 	$L__BB1_281;
	abs.f32 	%f1553, %f197;
	setp.neu.f32 	%p302, %f1553, 0f7F800000;
	@%p302 bra 	$L__BB1_276;
	mov.f32 	%f1556, 0f00000000;
	mul.rn.f32 	%f3623, %f197, %f1556;
	mov.b32 	%r4007, 0;
	bra.uni 	$L__BB1_281;
$L__BB1_276:
	mov.b64 	%rd1587, 0;
	mov.b32 	%r4004, 0;
$L__BB1_277:
	.pragma "nounroll";
	mul.wide.u32 	%rd701, %r4004, 4;
	mov.u64 	%rd702, __cudart_i2opi_f;
	add.s64 	%rd703, %rd702, %rd701;
	ld.global.nc.u32 	%r1958, [%rd703];
	mov.b32 	%r1959, %f197;
	shl.b32 	%r1960, %r1959, 8;
	or.b32  	%r1961, %r1960, -2147483648;
	mad.wide.u32 	%rd704, %r1958, %r1961, %rd1587;
	shr.u64 	%rd1587, %rd704, 32;
	add.s64 	%rd705, %rd38, %rd701;
	st.local.u32 	[%rd705], %rd704;
	add.s32 	%r4004, %r4004, 1;
	setp.ne.s32 	%p303, %r4004, 6;
	@%p303 bra 	$L__BB1_277;
	mov.b32 	%r1962, %f197;
	shr.u32 	%r1963, %r1962, 23;
	st.local.u32 	[%rd38+24], %rd1587;
	and.b32  	%r1964, %r1963, 31;
	and.b32  	%r1965, %r1963, 224;
	add.s32 	%r1966, %r1965, -128;
	shr.u32 	%r1967, %r1966, 5;
	mul.wide.u32 	%rd706, %r1967, 4;
	sub.s64 	%rd707, %rd38, %rd706;
	ld.local.u32 	%r4005, [%rd707+24];
	ld.local.u32 	%r4006, [%rd707+20];
	setp.eq.s32 	%p304, %r1964, 0;
	@%p304 bra 	$L__BB1_280;
	mov.b32 	%r1968, %f197;
	shr.u32 	%r1969, %r1968, 23;
	and.b32  	%r1970, %r1969, 31;
	shf.l.wrap.b32 	%r4005, %r4006, %r4005, %r1970;
	and.b32  	%r1971, %r1969, 224;
	add.s32 	%r1972, %r1971, -128;
	shr.u32 	%r1973, %r1972, 5;
	mul.wide.u32 	%rd708, %r1973, 4;
	sub.s64 	%rd709, %rd38, %rd708;
	ld.local.u32 	%r1974, [%rd709+16];
	shf.l.wrap.b32 	%r4006, %r1974, %r4006, %r1970;
$L__BB1_280:
	shr.u32 	%r1975, %r4005, 30;
	shf.l.wrap.b32 	%r1976, %r4006, %r4005, 2;
	shl.b32 	%r1977, %r4006, 2;
	shr.u32 	%r1978, %r1976, 31;
	add.s32 	%r1979, %r1978, %r1975;
	neg.s32 	%r1980, %r1979;
	mov.b32 	%r1981, %f197;
	setp.lt.s32 	%p305, %r1981, 0;
	selp.b32 	%r4007, %r1980, %r1979, %p305;
	xor.b32  	%r1982, %r1976, %r1981;
	shr.s32 	%r1983, %r1976, 31;
	xor.b32  	%r1984, %r1983, %r1976;
	xor.b32  	%r1985, %r1983, %r1977;
	cvt.u64.u32 	%rd710, %r1984;
	shl.b64 	%rd711, %rd710, 32;
	cvt.u64.u32 	%rd712, %r1985;
	or.b64  	%rd713, %rd711, %rd712;
	cvt.rn.f64.s64 	%fd88, %rd713;
	mul.f64 	%fd89, %fd88, 0d3BF921FB54442D19;
	cvt.rn.f32.f64 	%f1554, %fd89;
	neg.f32 	%f1555, %f1554;
	setp.lt.s32 	%p306, %r1982, 0;
	selp.f32 	%f3623, %f1555, %f1554, %p306;
$L__BB1_281:
	abs.f32 	%f1557, %f197;
	setp.ltu.f32 	%p307, %f1557, 0f47CE4780;
	add.s32 	%r1987, %r4007, 1;
	mul.rn.f32 	%f1558, %f3623, %f3623;
	and.b32  	%r1988, %r4007, 1;
	setp.eq.b32 	%p308, %r1988, 1;
	selp.f32 	%f1559, %f3623, 0f3F800000, %p308;
	fma.rn.f32 	%f1560, %f1558, %f1559, 0f00000000;
	fma.rn.f32 	%f1561, %f1558, 0f37CBAC00, 0fBAB607ED;
	selp.f32 	%f1562, 0fB94D4153, %f1561, %p308;
	selp.f32 	%f1563, 0f3C0885E4, 0f3D2AAABB, %p308;
	fma.rn.f32 	%f1564, %f1562, %f1558, %f1563;
	selp.f32 	%f1565, 0fBE2AAAA8, 0fBEFFFFFF, %p308;
	fma.rn.f32 	%f1566, %f1564, %f1558, %f1565;
	fma.rn.f32 	%f1567, %f1566, %f1560, %f1559;
	and.b32  	%r1989, %r1987, 2;
	setp.eq.s32 	%p309, %r1989, 0;
	mov.f32 	%f1568, 0f00000000;
	sub.f32 	%f1569, %f1568, %f1567;
	selp.f32 	%f1570, %f1567, %f1569, %p309;
	sub.f32 	%f1571, %f3602, %f133;
	mul.f32 	%f202, %f1571, %f1570;
	@%p307 bra 	$L__BB1_289;
	abs.f32 	%f1572, %f197;
	setp.neu.f32 	%p310, %f1572, 0f7F800000;
	@%p310 bra 	$L__BB1_284;
	mov.f32 	%f1575, 0f00000000;
	mul.rn.f32 	%f3624, %f197, %f1575;
	mov.b32 	%r4011, 0;
	bra.uni 	$L__BB1_289;
$L__BB1_284:
	mov.b32 	%r368, %f197;
	mov.b64 	%rd1588, 0;
	mov.b32 	%r4008, 0;
$L__BB1_285:
	.pragma "nounroll";
	mul.wide.u32 	%rd715, %r4008, 4;
	mov.u64 	%rd716, __cudart_i2opi_f;
	add.s64 	%rd717, %rd716, %rd715;
	ld.global.nc.u32 	%r1991, [%rd717];
	shl.b32 	%r1992, %r368, 8;
	or.b32  	%r1993, %r1992, -2147483648;
	mad.wide.u32 	%rd718, %r1991, %r1993, %rd1588;
	shr.u64 	%rd1588, %rd718, 32;
	add.s64 	%rd719, %rd11, %rd715;
	st.local.u32 	[%rd719], %rd718;
	add.s32 	%r4008, %r4008, 1;
	setp.ne.s32 	%p311, %r4008, 6;
	@%p311 bra 	$L__BB1_285;
	shr.u32 	%r1994, %r368, 23;
	st.local.u32 	[%rd11+24], %rd1588;
	and.b32  	%r1995, %r1994, 31;
	and.b32  	%r1996, %r1994, 224;
	add.s32 	%r1997, %r1996, -128;
	shr.u32 	%r1998, %r1997, 5;
	mul.wide.u32 	%rd720, %r1998, 4;
	sub.s64 	%rd721, %rd11, %rd720;
	ld.local.u32 	%r4009, [%rd721+24];
	ld.local.u32 	%r4010, [%rd721+20];
	setp.eq.s32 	%p312, %r1995, 0;
	@%p312 bra 	$L__BB1_288;
	shr.u32 	%r1999, %r368, 23;
	and.b32  	%r2000, %r1999, 31;
	shf.l.wrap.b32 	%r4009, %r4010, %r4009, %r2000;
	and.b32  	%r2001, %r1999, 224;
	add.s32 	%r2002, %r2001, -128;
	shr.u32 	%r2003, %r2002, 5;
	mul.wide.u32 	%rd722, %r2003, 4;
	sub.s64 	%rd723, %rd11, %rd722;
	ld.local.u32 	%r2004, [%rd723+16];
	shf.l.wrap.b32 	%r4010, %r2004, %r4010, %r2000;
$L__BB1_288:
	shr.u32 	%r2005, %r4009, 30;
	shf.l.wrap.b32 	%r2006, %r4010, %r4009, 2;
	shl.b32 	%r2007, %r4010, 2;
	shr.u32 	%r2008, %r2006, 31;
	add.s32 	%r2009, %r2008, %r2005;
	neg.s32 	%r2010, %r2009;
	setp.lt.s32 	%p313, %r368, 0;
	selp.b32 	%r4011, %r2010, %r2009, %p313;
	xor.b32  	%r2011, %r2006, %r368;
	shr.s32 	%r2012, %r2006, 31;
	xor.b32  	%r2013, %r2012, %r2006;
	xor.b32  	%r2014, %r2012, %r2007;
	cvt.u64.u32 	%rd724, %r2013;
	shl.b64 	%rd725, %rd724, 32;
	cvt.u64.u32 	%rd726, %r2014;
	or.b64  	%rd727, %rd725, %rd726;
	cvt.rn.f64.s64 	%fd90, %rd727;
	mul.f64 	%fd91, %fd90, 0d3BF921FB54442D19;
	cvt.rn.f32.f64 	%f1573, %fd91;
	neg.f32 	%f1574, %f1573;
	setp.lt.s32 	%p314, %r2011, 0;
	selp.f32 	%f3624, %f1574, %f1573, %p314;
$L__BB1_289:
	mul.rn.f32 	%f1576, %f3624, %f3624;
	and.b32  	%r2016, %r4011, 1;
	setp.eq.b32 	%p315, %r2016, 1;
	selp.f32 	%f1577, 0f3F800000, %f3624, %p315;
	fma.rn.f32 	%f1578, %f1576, %f1577, 0f00000000;
	fma.rn.f32 	%f1579, %f1576, 0f37CBAC00, 0fBAB607ED;
	selp.f32 	%f1580, %f1579, 0fB94D4153, %p315;
	selp.f32 	%f1581, 0f3D2AAABB, 0f3C0885E4, %p315;
	fma.rn.f32 	%f1582, %f1580, %f1576, %f1581;
	selp.f32 	%f1583, 0fBEFFFFFF, 0fBE2AAAA8, %p315;
	fma.rn.f32 	%f1584, %f1582, %f1576, %f1583;
	fma.rn.f32 	%f1585, %f1584, %f1578, %f1577;
	and.b32  	%r2017, %r4011, 2;
	setp.eq.s32 	%p316, %r2017, 0;
	mov.f32 	%f1586, 0f00000000;
	sub.f32 	%f1587, %f1586, %f1585;
	selp.f32 	%f1588, %f1585, %f1587, %p316;
	sub.f32 	%f1589, %f3601, %f134;
	fma.rn.f32 	%f1590, %f1589, %f1588, %f202;
	setp.lt.f32 	%p992, %f196, %f1590;
	selp.f32 	%f206, %f178, %f186, %p992;
	cvt.f64.f32 	%fd2, %f206;
	setp.geu.f64 	%p317, %fd2, 0dC00921FB54442D18;
	@%p317 bra 	$L__BB1_291;
	add.f64 	%fd93, %fd2, 0d401921FB54442D18;
	cvt.rn.f32.f64 	%f3625, %fd93;
	bra.uni 	$L__BB1_292;
$L__BB1_291:
	setp.gt.f64 	%p318, %fd2, 0d400921FB54442D18;
	add.f64 	%fd92, %fd2, 0dC01921FB54442D18;
	cvt.rn.f32.f64 	%f1591, %fd92;
	selp.f32 	%f3625, %f1591, %f206, %p318;
$L__BB1_292:
	sub.f32 	%f1661, %f135, %f3600;
	cvt.f64.f32 	%fd98, %f3625;
	cvt.f64.f32 	%fd99, %f1661;
	abs.f32 	%f1662, %f1661;
	add.f64 	%fd100, %fd98, 0dC01921FB54442D18;
	mul.f64 	%fd102, %fd100, %fd101;
	sub.f64 	%fd103, %fd99, %fd102;
	cvt.rn.f32.f64 	%f1663, %fd103;
	abs.f32 	%f1664, %f1663;
	setp.gt.f32 	%p341, %f1662, %f1664;
	selp.f32 	%f1665, %f1664, %f1662, %p341;
	add.f64 	%fd104, %fd98, 0d0000000000000000;
	mul.f64 	%fd105, %fd104, %fd101;
	sub.f64 	%fd106, %fd99, %fd105;
	cvt.rn.f32.f64 	%f1666, %fd106;
	abs.f32 	%f1667, %f1666;
	setp.leu.f32 	%p342, %f1665, %f1667;
	and.pred  	%p343, %p342, %p341;
	selp.s32 	%r2084, -1, 0, %p343;
	cvt.rn.f64.s32 	%fd107, %r2084;
	fma.rn.f64 	%fd108, %fd107, 0d401921FB54442D18, %fd98;
	cvt.rn.f32.f64 	%f210, %fd108;
	neg.f32 	%f211, %f210;
	mul.f32 	%f1668, %f210, 0fBF22F983;
	cvt.rni.s32.f32 	%r4035, %f1668;
	cvt.rn.f32.s32 	%f1669, %r4035;
	fma.rn.f32 	%f1670, %f1669, 0fBFC90FDA, %f211;
	fma.rn.f32 	%f1671, %f1669, 0fB3A22168, %f1670;
	fma.rn.f32 	%f3631, %f1669, 0fA7C234C5, %f1671;
	abs.f32 	%f1672, %f211;
	setp.ltu.f32 	%p344, %f1672, 0f47CE4780;
	mov.u32 	%r4015, %r4035;
	mov.f32 	%f3626, %f3631;
	@%p344 bra 	$L__BB1_300;
	abs.f32 	%f1673, %f211;
	setp.neu.f32 	%p345, %f1673, 0f7F800000;
	@%p345 bra 	$L__BB1_295;
	mov.f32 	%f1676, 0f00000000;
	mul.rn.f32 	%f3626, %f211, %f1676;
	mov.b32 	%r4015, 0;
	bra.uni 	$L__BB1_300;
$L__BB1_295:
	mov.b64 	%rd1589, 0;
	mov.b32 	%r4012, 0;
$L__BB1_296:
	.pragma "nounroll";
	mul.wide.u32 	%rd757, %r4012, 4;
	mov.u64 	%rd758, __cudart_i2opi_f;
	add.s64 	%rd759, %rd758, %rd757;
	ld.global.nc.u32 	%r2086, [%rd759];
	mov.b32 	%r2087, %f211;
	shl.b32 	%r2088, %r2087, 8;
	or.b32  	%r2089, %r2088, -2147483648;
	mad.wide.u32 	%rd760, %r2086, %r2089, %rd1589;
	shr.u64 	%rd1589, %rd760, 32;
	add.s64 	%rd761, %rd6, %rd757;
	st.local.u32 	[%rd761], %rd760;
	add.s32 	%r4012, %r4012, 1;
	setp.ne.s32 	%p346, %r4012, 6;
	@%p346 bra 	$L__BB1_296;
	mov.b32 	%r2090, %f211;
	shr.u32 	%r2091, %r2090, 23;
	st.local.u32 	[%rd6+24], %rd1589;
	and.b32  	%r2092, %r2091, 31;
	and.b32  	%r2093, %r2091, 224;
	add.s32 	%r2094, %r2093, -128;
	shr.u32 	%r2095, %r2094, 5;
	mul.wide.u32 	%rd762, %r2095, 4;
	sub.s64 	%rd763, %rd6, %rd762;
	ld.local.u32 	%r4013, [%rd763+24];
	ld.local.u32 	%r4014, [%rd763+20];
	setp.eq.s32 	%p347, %r2092, 0;
	@%p347 bra 	$L__BB1_299;
	mov.b32 	%r2096, %f211;
	shr.u32 	%r2097, %r2096, 23;
	and.b32  	%r2098, %r2097, 31;
	shf.l.wrap.b32 	%r4013, %r4014, %r4013, %r2098;
	and.b32  	%r2099, %r2097, 224;
	add.s32 	%r2100, %r2099, -128;
	shr.u32 	%r2101, %r2100, 5;
	mul.wide.u32 	%rd764, %r2101, 4;
	sub.s64 	%rd765, %rd6, %rd764;
	ld.local.u32 	%r2102, [%rd765+16];
	shf.l.wrap.b32 	%r4014, %r2102, %r4014, %r2098;
$L__BB1_299:
	shr.u32 	%r2103, %r4013, 30;
	shf.l.wrap.b32 	%r2104, %r4014, %r4013, 2;
	shl.b32 	%r2105, %r4014, 2;
	shr.u32 	%r2106, %r2104, 31;
	add.s32 	%r2107, %r2106, %r2103;
	neg.s32 	%r2108, %r2107;
	mov.b32 	%r2109, %f211;
	setp.lt.s32 	%p348, %r2109, 0;
	selp.b32 	%r4015, %r2108, %r2107, %p348;
	xor.b32  	%r2110, %r2104, %r2109;
	shr.s32 	%r2111, %r2104, 31;
	xor.b32  	%r2112, %r2111, %r2104;
	xor.b32  	%r2113, %r2111, %r2105;
	cvt.u64.u32 	%rd766, %r2112;
	shl.b64 	%rd767, %rd766, 32;
	cvt.u64.u32 	%rd768, %r2113;
	or.b64  	%rd769, %rd767, %rd768;
	cvt.rn.f64.s64 	%fd109, %rd769;
	mul.f64 	%fd110, %fd109, 0d3BF921FB54442D19;
	cvt.rn.f32.f64 	%f1674, %fd110;
	neg.f32 	%f1675, %f1674;
	setp.lt.s32 	%p349, %r2110, 0;
	selp.f32 	%f3626, %f1675, %f1674, %p349;
$L__BB1_300:
	abs.f32 	%f1677, %f211;
	setp.ltu.f32 	%p350, %f1677, 0f47CE4780;
	add.s32 	%r2115, %r4015, 1;
	mul.rn.f32 	%f1678, %f3626, %f3626;
	and.b32  	%r2116, %r4015, 1;
	setp.eq.b32 	%p351, %r2116, 1;
	selp.f32 	%f1679, %f3626, 0f3F800000, %p351;
	fma.rn.f32 	%f1680, %f1678, %f1679, 0f00000000;
	fma.rn.f32 	%f1681, %f1678, 0f37CBAC00, 0fBAB607ED;
	selp.f32 	%f1682, 0fB94D4153, %f1681, %p351;
	selp.f32 	%f1683, 0f3C0885E4, 0f3D2AAABB, %p351;
	fma.rn.f32 	%f1684, %f1682, %f1678, %f1683;
	selp.f32 	%f1685, 0fBE2AAAA8, 0fBEFFFFFF, %p351;
	fma.rn.f32 	%f1686, %f1684, %f1678, %f1685;
	fma.rn.f32 	%f1687, %f1686, %f1680, %f1679;
	and.b32  	%r2117, %r2115, 2;
	setp.eq.s32 	%p352, %r2117, 0;
	mov.f32 	%f1688, 0f00000000;
	sub.f32 	%f1689, %f1688, %f1687;
	selp.f32 	%f1690, %f1687, %f1689, %p352;
	fma.rn.f32 	%f216, %f3599, %f1690, %f3602;
	mov.u32 	%r4019, %r4035;
	mov.f32 	%f3627, %f3631;
	@%p350 bra 	$L__BB1_308;
	abs.f32 	%f1691, %f211;
	setp.neu.f32 	%p353, %f1691, 0f7F800000;
	@%p353 bra 	$L__BB1_303;
	mov.f32 	%f1694, 0f00000000;
	mul.rn.f32 	%f3627, %f211, %f1694;
	mov.b32 	%r4019, 0;
	bra.uni 	$L__BB1_308;
$L__BB1_303:
	mov.b64 	%rd1590, 0;
	mov.b32 	%r4016, 0;
$L__BB1_304:
	.pragma "nounroll";
	mul.wide.u32 	%rd771, %r4016, 4;
	mov.u64 	%rd772, __cudart_i2opi_f;
	add.s64 	%rd773, %rd772, %rd771;
	ld.global.nc.u32 	%r2119, [%rd773];
	mov.b32 	%r2120, %f211;
	shl.b32 	%r2121, %r2120, 8;
	or.b32  	%r2122, %r2121, -2147483648;
	mad.wide.u32 	%rd774, %r2119, %r2122, %rd1590;
	shr.u64 	%rd1590, %rd774, 32;
	add.s64 	%rd775, %rd9, %rd771;
	st.local.u32 	[%rd775], %rd774;
	add.s32 	%r4016, %r4016, 1;
	setp.ne.s32 	%p354, %r4016, 6;
	@%p354 bra 	$L__BB1_304;
	mov.b32 	%r2123, %f211;
	shr.u32 	%r2124, %r2123, 23;
	st.local.u32 	[%rd9+24], %rd1590;
	and.b32  	%r2125, %r2124, 31;
	and.b32  	%r2126, %r2124, 224;
	add.s32 	%r2127, %r2126, -128;
	shr.u32 	%r2128, %r2127, 5;
	mul.wide.u32 	%rd776, %r2128, 4;
	sub.s64 	%rd777, %rd9, %rd776;
	ld.local.u32 	%r4017, [%rd777+24];
	ld.local.u32 	%r4018, [%rd777+20];
	setp.eq.s32 	%p355, %r2125, 0;
	@%p355 bra 	$L__BB1_307;
	mov.b32 	%r2129, %f211;
	shr.u32 	%r2130, %r2129, 23;
	and.b32  	%r2131, %r2130, 31;
	shf.l.wrap.b32 	%r4017, %r4018, %r4017, %r2131;
	and.b32  	%r2132, %r2130, 224;
	add.s32 	%r2133, %r2132, -128;
	shr.u32 	%r2134, %r2133, 5;
	mul.wide.u32 	%rd778, %r2134, 4;
	sub.s64 	%rd779, %rd9, %rd778;
	ld.local.u32 	%r2135, [%rd779+16];
	shf.l.wrap.b32 	%r4018, %r2135, %r4018, %r2131;
$L__BB1_307:
	shr.u32 	%r2136, %r4017, 30;
	shf.l.wrap.b32 	%r2137, %r4018, %r4017, 2;
	shl.b32 	%r2138, %r4018, 2;
	shr.u32 	%r2139, %r2137, 31;
	add.s32 	%r2140, %r2139, %r2136;
	neg.s32 	%r2141, %r2140;
	mov.b32 	%r2142, %f211;
	setp.lt.s32 	%p356, %r2142, 0;
	selp.b32 	%r4019, %r2141, %r2140, %p356;
	xor.b32  	%r2143, %r2137, %r2142;
	shr.s32 	%r2144, %r2137, 31;
	xor.b32  	%r2145, %r2144, %r2137;
	xor.b32  	%r2146, %r2144, %r2138;
	cvt.u64.u32 	%rd780, %r2145;
	shl.b64 	%rd781, %rd780, 32;
	cvt.u64.u32 	%rd782, %r2146;
	or.b64  	%rd783, %rd781, %rd782;
	cvt.rn.f64.s64 	%fd111, %rd783;
	mul.f64 	%fd112, %fd111, 0d3BF921FB54442D19;
	cvt.rn.f32.f64 	%f1692, %fd112;
	neg.f32 	%f1693, %f1692;
	setp.lt.s32 	%p357, %r2143, 0;
	selp.f32 	%f3627, %f1693, %f1692, %p357;
$L__BB1_308:
	abs.f32 	%f1695, %f211;
	setp.ltu.f32 	%p358, %f1695, 0f47CE4780;
	mul.rn.f32 	%f1696, %f3627, %f3627;
	and.b32  	%r2148, %r4019, 1;
	setp.eq.b32 	%p359, %r2148, 1;
	selp.f32 	%f1697, 0f3F800000, %f3627, %p359;
	fma.rn.f32 	%f1698, %f1696, %f1697, 0f00000000;
	fma.rn.f32 	%f1699, %f1696, 0f37CBAC00, 0fBAB607ED;
	selp.f32 	%f1700, %f1699, 0fB94D4153, %p359;
	selp.f32 	%f1701, 0f3D2AAABB, 0f3C0885E4, %p359;
	fma.rn.f32 	%f1702, %f1700, %f1696, %f1701;
	selp.f32 	%f1703, 0fBEFFFFFF, 0fBE2AAAA8, %p359;
	fma.rn.f32 	%f1704, %f1702, %f1696, %f1703;
	fma.rn.f32 	%f1705, %f1704, %f1698, %f1697;
	and.b32  	%r2149, %r4019, 2;
	setp.eq.s32 	%p360, %r2149, 0;
	mov.f32 	%f1706, 0f00000000;
	sub.f32 	%f1707, %f1706, %f1705;
	selp.f32 	%f1708, %f1705, %f1707, %p360;
	fma.rn.f32 	%f1709, %f3599, %f1708, %f3601;
	fma.rn.f32 	%f1710, %f3598, %f210, %f3600;
	sub.f32 	%f1711, %f216, %f133;
	add.f32 	%f220, %f1711, %f1711;
	add.f32 	%f3608, %f220, %f3608;
	mov.u32 	%r2150, %tid.x;
	mov.u32 	%r2151, _ZZ16fitTracks_kernelPKfiPfS1_E8jacobian;
	mad.lo.s32 	%r2152, %r2150, 20, %r2151;
	st.shared.f32 	[%r2152], %f3608;
	sub.f32 	%f1712, %f1709, %f134;
	add.f32 	%f222, %f1712, %f1712;
	add.f32 	%f3607, %f3607, %f222;
	st.shared.f32 	[%r2152+4], %f3607;
	sub.f32 	%f1713, %f1710, %f135;
	add.f32 	%f224, %f1713, %f1713;
	add.f32 	%f3606, %f224, %f3606;
	st.shared.f32 	[%r2152+8], %f3606;
	mov.u32 	%r4023, %r4035;
	mov.f32 	%f3628, %f3631;
	@%p358 bra 	$L__BB1_316;
	abs.f32 	%f1714, %f211;
	setp.neu.f32 	%p361, %f1714, 0f7F800000;
	@%p361 bra 	$L__BB1_311;
	mov.f32 	%f1717, 0f00000000;
	mul.rn.f32 	%f3628, %f211, %f1717;
	mov.b32 	%r4023, 0;
	bra.uni 	$L__BB1_316;
$L__BB1_311:
	mov.b64 	%rd1591, 0;
	mov.b32 	%r4020, 0;
$L__BB1_312:
	.pragma "nounroll";
	mul.wide.u32 	%rd785, %r4020, 4;
	mov.u64 	%rd786, __cudart_i2opi_f;
	add.s64 	%rd787, %rd786, %rd785;
	ld.global.nc.u32 	%r2154, [%rd787];
	mov.b32 	%r2155, %f211;
	shl.b32 	%r2156, %r2155, 8;
	or.b32  	%r2157, %r2156, -2147483648;
	mad.wide.u32 	%rd788, %r2154, %r2157, %rd1591;
	shr.u64 	%rd1591, %rd788, 32;
	add.s64 	%rd789, %rd8, %rd785;
	st.local.u32 	[%rd789], %rd788;
	add.s32 	%r4020, %r4020, 1;
	setp.ne.s32 	%p362, %r4020, 6;
	@%p362 bra 	$L__BB1_312;
	mov.b32 	%r2158, %f211;
	shr.u32 	%r2159, %r2158, 23;
	st.local.u32 	[%rd8+24], %rd1591;
	and.b32  	%r2160, %r2159, 31;
	and.b32  	%r2161, %r2159, 224;
	add.s32 	%r2162, %r2161, -128;
	shr.u32 	%r2163, %r2162, 5;
	mul.wide.u32 	%rd790, %r2163, 4;
	sub.s64 	%rd791, %rd8, %rd790;
	ld.local.u32 	%r4021, [%rd791+24];
	ld.local.u32 	%r4022, [%rd791+20];
	setp.eq.s32 	%p363, %r2160, 0;
	@%p363 bra 	$L__BB1_315;
	mov.b32 	%r2164, %f211;
	shr.u32 	%r2165, %r2164, 23;
	and.b32  	%r2166, %r2165, 31;
	shf.l.wrap.b32 	%r4021, %r4022, %r4021, %r2166;
	and.b32  	%r2167, %r2165, 224;
	add.s32 	%r2168, %r2167, -128;
	shr.u32 	%r2169, %r2168, 5;
	mul.wide.u32 	%rd792, %r2169, 4;
	sub.s64 	%rd793, %rd8, %rd792;
	ld.local.u32 	%r2170, [%rd793+16];
	shf.l.wrap.b32 	%r4022, %r2170, %r4022, %r2166;
$L__BB1_315:
	shr.u32 	%r2171, %r4021, 30;
	shf.l.wrap.b32 	%r2172, %r4022, %r4021, 2;
	shl.b32 	%r2173, %r4022, 2;
	shr.u32 	%r2174, %r2172, 31;
	add.s32 	%r2175, %r2174, %r2171;
	neg.s32 	%r2176, %r2175;
	mov.b32 	%r2177, %f211;
	setp.lt.s32 	%p364, %r2177, 0;
	selp.b32 	%r4023, %r2176, %r2175, %p364;
	xor.b32  	%r2178, %r2172, %r2177;
	shr.s32 	%r2179, %r2172, 31;
	xor.b32  	%r2180, %r2179, %r2172;
	xor.b32  	%r2181, %r2179, %r2173;
	cvt.u64.u32 	%rd794, %r2180;
	shl.b64 	%rd795, %rd794, 32;
	cvt.u64.u32 	%rd796, %r2181;
	or.b64  	%rd797, %rd795, %rd796;
	cvt.rn.f64.s64 	%fd113, %rd797;
	mul.f64 	%fd114, %fd113, 0d3BF921FB54442D19;
	cvt.rn.f32.f64 	%f1715, %fd114;
	neg.f32 	%f1716, %f1715;
	setp.lt.s32 	%p365, %r2178, 0;
	selp.f32 	%f3628, %f1716, %f1715, %p365;
$L__BB1_316:
	abs.f32 	%f1718, %f211;
	setp.ltu.f32 	%p366, %f1718, 0f47CE4780;
	add.s32 	%r2183, %r4023, 1;
	mul.rn.f32 	%f1719, %f3628, %f3628;
	and.b32  	%r2184, %r4023, 1;
	setp.eq.b32 	%p367, %r2184, 1;
	selp.f32 	%f1720, %f3628, 0f3F800000, %p367;
	fma.rn.f32 	%f1721, %f1719, %f1720, 0f00000000;
	fma.rn.f32 	%f1722, %f1719, 0f37CBAC00, 0fBAB607ED;
	selp.f32 	%f1723, 0fB94D4153, %f1722, %p367;
	selp.f32 	%f1724, 0f3C0885E4, 0f3D2AAABB, %p367;
	fma.rn.f32 	%f1725, %f1723, %f1719, %f1724;
	selp.f32 	%f1726, 0fBE2AAAA8, 0fBEFFFFFF, %p367;
	fma.rn.f32 	%f1727, %f1725, %f1719, %f1726;
	fma.rn.f32 	%f1728, %f1727, %f1721, %f1720;
	and.b32  	%r2185, %r2183, 2;
	setp.eq.s32 	%p368, %r2185, 0;
	mov.f32 	%f1729, 0f00000000;
	sub.f32 	%f1730, %f1729, %f1728;
	selp.f32 	%f229, %f1728, %f1730, %p368;
	mov.u32 	%r4027, %r4035;
	mov.f32 	%f3629, %f3631;
	@%p366 bra 	$L__BB1_324;
	abs.f32 	%f1731, %f211;
	setp.neu.f32 	%p369, %f1731, 0f7F800000;
	@%p369 bra 	$L__BB1_319;
	mov.f32 	%f1734, 0f00000000;
	mul.rn.f32 	%f3629, %f211, %f1734;
	mov.b32 	%r4027, 0;
	bra.uni 	$L__BB1_324;
$L__BB1_319:
	mov.b64 	%rd1592, 0;
	mov.b32 	%r4024, 0;
$L__BB1_320:
	.pragma "nounroll";
	mul.wide.u32 	%rd799, %r4024, 4;
	mov.u64 	%rd800, __cudart_i2opi_f;
	add.s64 	%rd801, %rd800, %rd799;
	ld.global.nc.u32 	%r2187, [%rd801];
	mov.b32 	%r2188, %f211;
	shl.b32 	%r2189, %r2188, 8;
	or.b32  	%r2190, %r2189, -2147483648;
	mad.wide.u32 	%rd802, %r2187, %r2190, %rd1592;
	shr.u64 	%rd1592, %rd802, 32;
	add.s64 	%rd803, %rd2, %rd799;
	st.local.u32 	[%rd803], %rd802;
	add.s32 	%r4024, %r4024, 1;
	setp.ne.s32 	%p370, %r4024, 6;
	@%p370 bra 	$L__BB1_320;
	mov.b32 	%r2191, %f211;
	shr.u32 	%r2192, %r2191, 23;
	st.local.u32 	[%rd2+24], %rd1592;
	and.b32  	%r2193, %r2192, 31;
	and.b32  	%r2194, %r2192, 224;
	add.s32 	%r2195, %r2194, -128;
	shr.u32 	%r2196, %r2195, 5;
	mul.wide.u32 	%rd804, %r2196, 4;
	sub.s64 	%rd805, %rd2, %rd804;
	ld.local.u32 	%r4025, [%rd805+24];
	ld.local.u32 	%r4026, [%rd805+20];
	setp.eq.s32 	%p371, %r2193, 0;
	@%p371 bra 	$L__BB1_323;
	mov.b32 	%r2197, %f211;
	shr.u32 	%r2198, %r2197, 23;
	and.b32  	%r2199, %r2198, 31;
	shf.l.wrap.b32 	%r4025, %r4026, %r4025, %r2199;
	and.b32  	%r2200, %r2198, 224;
	add.s32 	%r2201, %r2200, -128;
	shr.u32 	%r2202, %r2201, 5;
	mul.wide.u32 	%rd806, %r2202, 4;
	sub.s64 	%rd807, %rd2, %rd806;
	ld.local.u32 	%r2203, [%rd807+16];
	shf.l.wrap.b32 	%r4026, %r2203, %r4026, %r2199;
$L__BB1_323:
	shr.u32 	%r2204, %r4025, 30;
	shf.l.wrap.b32 	%r2205, %r4026, %r4025, 2;
	shl.b32 	%r2206, %r4026, 2;
	shr.u32 	%r2207, %r2205, 31;
	add.s32 	%r2208, %r2207, %r2204;
	neg.s32 	%r2209, %r2208;
	mov.b32 	%r2210, %f211;
	setp.lt.s32 	%p372, %r2210, 0;
	selp.b32 	%r4027, %r2209, %r2208, %p372;
	xor.b32  	%r2211, %r2205, %r2210;
	shr.s32 	%r2212, %r2205, 31;
	xor.b32  	%r2213, %r2212, %r2205;
	xor.b32  	%r2214, %r2212, %r2206;
	cvt.u64.u32 	%rd808, %r2213;
	shl.b64 	%rd809, %rd808, 32;
	cvt.u64.u32 	%rd810, %r2214;
	or.b64  	%rd811, %rd809, %rd810;
	cvt.rn.f64.s64 	%fd115, %rd811;
	mul.f64 	%fd116, %fd115, 0d3BF921FB54442D19;
	cvt.rn.f32.f64 	%f1732, %fd116;
	neg.f32 	%f1733, %f1732;
	setp.lt.s32 	%p373, %r2211, 0;
	selp.f32 	%f3629, %f1733, %f1732, %p373;
$L__BB1_324:
	mul.f32 	%f1735, %f3599, %f3599;
	setp.ge.f32 	%p374, %f162, %f1735;
	mul.rn.f32 	%f1736, %f3629, %f3629;
	and.b32  	%r2216, %r4027, 1;
	setp.eq.b32 	%p375, %r2216, 1;
	selp.f32 	%f1737, 0f3F800000, %f3629, %p375;
	fma.rn.f32 	%f1738, %f1736, %f1737, 0f00000000;
	fma.rn.f32 	%f1739, %f1736, 0f37CBAC00, 0fBAB607ED;
	selp.f32 	%f1740, %f1739, 0fB94D4153, %p375;
	selp.f32 	%f1741, 0f3D2AAABB, 0f3C0885E4, %p375;
	fma.rn.f32 	%f1742, %f1740, %f1736, %f1741;
	selp.f32 	%f1743, 0fBEFFFFFF, 0fBE2AAAA8, %p375;
	fma.rn.f32 	%f1744, %f1742, %f1736, %f1743;
	fma.rn.f32 	%f1745, %f1744, %f1738, %f1737;
	and.b32  	%r2217, %r4027, 2;
	setp.eq.s32 	%p376, %r2217, 0;
	mov.f32 	%f1746, 0f00000000;
	sub.f32 	%f1747, %f1746, %f1745;
	selp.f32 	%f1748, %f1745, %f1747, %p376;
	mul.f32 	%f1749, %f222, %f1748;
	fma.rn.f32 	%f1750, %f220, %f229, %f1749;
	add.f32 	%f3605, %f3605, %f1750;
	mov.u32 	%r2218, %tid.x;
	mov.u32 	%r2219, _ZZ16fitTracks_kernelPKfiPfS1_E8jacobian;
	mad.lo.s32 	%r2220, %r2218, 20, %r2219;
	st.shared.f32 	[%r2220+12], %f3605;
	fma.rn.f32 	%f3604, %f224, %f210, %f3604;
	st.shared.f32 	[%r2220+16], %f3604;
	@%p374 bra 	$L__BB1_406;
	abs.f32 	%f1751, %f211;
	setp.ltu.f32 	%p377, %f1751, 0f47CE4780;
	mov.u32 	%r4031, %r4035;
	mov.f32 	%f3630, %f3631;
	@%p377 bra 	$L__BB1_333;
	setp.neu.f32 	%p378, %f1751, 0f7F800000;
	@%p378 bra 	$L__BB1_328;
	mov.f32 	%f1755, 0f00000000;
	mul.rn.f32 	%f3630, %f211, %f1755;
	mov.b32 	%r4031, 0;
	bra.uni 	$L__BB1_333;
$L__BB1_328:
	mov.b64 	%rd1593, 0;
	mov.b32 	%r4028, 0;
$L__BB1_329:
	.pragma "nounroll";
	mul.wide.u32 	%rd813, %r4028, 4;
	mov.u64 	%rd814, __cudart_i2opi_f;
	add.s64 	%rd815, %rd814, %rd813;
	ld.global.nc.u32 	%r2222, [%rd815];
	mov.b32 	%r2223, %f211;
	shl.b32 	%r2224, %r2223, 8;
	or.b32  	%r2225, %r2224, -2147483648;
	mad.wide.u32 	%rd816, %r2222, %r2225, %rd1593;
	shr.u64 	%rd1593, %rd816, 32;
	add.s64 	%rd817, %rd13, %rd813;
	st.local.u32 	[%rd817], %rd816;
	add.s32 	%r4028, %r4028, 1;
	setp.ne.s32 	%p379, %r4028, 6;
	@%p379 bra 	$L__BB1_329;
	mov.b32 	%r2226, %f211;
	shr.u32 	%r2227, %r2226, 23;
	st.local.u32 	[%rd13+24], %rd1593;
	and.b32  	%r2228, %r2227, 31;
	and.b32  	%r2229, %r2227, 224;
	add.s32 	%r2230, %r2229, -128;
	shr.u32 	%r2231, %r2230, 5;
	mul.wide.u32 	%rd818, %r2231, 4;
	sub.s64 	%rd819, %rd13, %rd818;
	ld.local.u32 	%r4029, [%rd819+24];
	ld.local.u32 	%r4030, [%rd819+20];
	setp.eq.s32 	%p380, %r2228, 0;
	@%p380 bra 	$L__BB1_332;
	mov.b32 	%r2232, %f211;
	shr.u32 	%r2233, %r2232, 23;
	and.b32  	%r2234, %r2233, 31;
	shf.l.wrap.b32 	%r4029, %r4030, %r4029, %r2234;
	and.b32  	%r2235, %r2233, 224;
	add.s32 	%r2236, %r2235, -128;
	shr.u32 	%r2237, %r2236, 5;
	mul.wide.u32 	%rd820, %r2237, 4;
	sub.s64 	%rd821, %rd13, %rd820;
	ld.local.u32 	%r2238, [%rd821+16];
	shf.l.wrap.b32 	%r4030, %r2238, %r4030, %r2234;
$L__BB1_332:
	shr.u32 	%r2239, %r4029, 30;
	shf.l.wrap.b32 	%r2240, %r4030, %r4029, 2;
	shl.b32 	%r2241, %r4030, 2;
	shr.u32 	%r2242, %r2240, 31;
	add.s32 	%r2243, %r2242, %r2239;
	neg.s32 	%r2244, %r2243;
	mov.b32 	%r2245, %f211;
	setp.lt.s32 	%p381, %r2245, 0;
	selp.b32 	%r4031, %r2244, %r2243, %p381;
	xor.b32  	%r2246, %r2240, %r2245;
	shr.s32 	%r2247, %r2240, 31;
	xor.b32  	%r2248, %r2247, %r2240;
	xor.b32  	%r2249, %r2247, %r2241;
	cvt.u64.u32 	%rd822, %r2248;
	shl.b64 	%rd823, %rd822, 32;
	cvt.u64.u32 	%rd824, %r2249;
	or.b64  	%rd825, %rd823, %rd824;
	cvt.rn.f64.s64 	%fd117, %rd825;
	mul.f64 	%fd118, %fd117, 0d3BF921FB54442D19;
	cvt.rn.f32.f64 	%f1753, %fd118;
	neg.f32 	%f1754, %f1753;
	setp.lt.s32 	%p382, %r2246, 0;
	selp.f32 	%f3630, %f1754, %f1753, %p382;
$L__BB1_333:
	abs.f32 	%f1756, %f211;
	setp.ltu.f32 	%p383, %f1756, 0f47CE4780;
	mul.rn.f32 	%f1757, %f3630, %f3630;
	and.b32  	%r2251, %r4031, 1;
	setp.eq.b32 	%p384, %r2251, 1;
	selp.f32 	%f1758, 0f3F800000, %f3630, %p384;
	fma.rn.f32 	%f1759, %f1757, %f1758, 0f00000000;
	fma.rn.f32 	%f1760, %f1757, 0f37CBAC00, 0fBAB607ED;
	selp.f32 	%f1761, %f1760, 0fB94D4153, %p384;
	selp.f32 	%f1762, 0f3D2AAABB, 0f3C0885E4, %p384;
	fma.rn.f32 	%f1763, %f1761, %f1757, %f1762;
	selp.f32 	%f1764, 0fBEFFFFFF, 0fBE2AAAA8, %p384;
	fma.rn.f32 	%f1765, %f1763, %f1757, %f1764;
	fma.rn.f32 	%f1766, %f1765, %f1759, %f1758;
	and.b32  	%r2252, %r4031, 2;
	setp.eq.s32 	%p385, %r2252, 0;
	mov.f32 	%f1767, 0f00000000;
	sub.f32 	%f1768, %f1767, %f1766;
	selp.f32 	%f1769, %f1766, %f1768, %p385;
	mul.f32 	%f1770, %f3599, %f1769;
	mul.f32 	%f238, %f220, %f1770;
	@%p383 bra 	$L__BB1_341;
	setp.neu.f32 	%p386, %f1756, 0f7F800000;
	@%p386 bra 	$L__BB1_336;
	mov.f32 	%f1774, 0f00000000;
	mul.rn.f32 	%f3631, %f211, %f1774;
	mov.b32 	%r4035, 0;
	bra.uni 	$L__BB1_341;
$L__BB1_336:
	mov.b32 	%r430, %f211;
	mov.b64 	%rd1594, 0;
	mov.b32 	%r4032, 0;
$L__BB1_337:
	.pragma "nounroll";
	mul.wide.u32 	%rd827, %r4032, 4;
	mov.u64 	%rd828, __cudart_i2opi_f;
	add.s64 	%rd829, %rd828, %rd827;
	ld.global.nc.u32 	%r2254, [%rd829];
	shl.b32 	%r2255, %r430, 8;
	or.b32  	%r2256, %r2255, -2147483648;
	mad.wide.u32 	%rd830, %r2254, %r2256, %rd1594;
	shr.u64 	%rd1594, %rd830, 32;
	add.s64 	%rd831, %rd12, %rd827;
	st.local.u32 	[%rd831], %rd830;
	add.s32 	%r4032, %r4032, 1;
	setp.ne.s32 	%p387, %r4032, 6;
	@%p387 bra 	$L__BB1_337;
	shr.u32 	%r2257, %r430, 23;
	st.local.u32 	[%rd12+24], %rd1594;
	and.b32  	%r2258, %r2257, 31;
	and.b32  	%r2259, %r2257, 224;
	add.s32 	%r2260, %r2259, -128;
	shr.u32 	%r2261, %r2260, 5;
	mul.wide.u32 	%rd832, %r2261, 4;
	sub.s64 	%rd833, %rd12, %rd832;
	ld.local.u32 	%r4033, [%rd833+24];
	ld.local.u32 	%r4034, [%rd833+20];
	setp.eq.s32 	%p388, %r2258, 0;
	@%p388 bra 	$L__BB1_340;
	shr.u32 	%r2262, %r430, 23;
	and.b32  	%r2263, %r2262, 31;
	shf.l.wrap.b32 	%r4033, %r4034, %r4033, %r2263;
	and.b32  	%r2264, %r2262, 224;
	add.s32 	%r2265, %r2264, -128;
	shr.u32 	%r2266, %r2265, 5;
	mul.wide.u32 	%rd834, %r2266, 4;
	sub.s64 	%rd835, %rd12, %rd834;
	ld.local.u32 	%r2267, [%rd835+16];
	shf.l.wrap.b32 	%r4034, %r2267, %r4034, %r2263;
$L__BB1_340:
	shr.u32 	%r2268, %r4033, 30;
	shf.l.wrap.b32 	%r2269, %r4034, %r4033, 2;
	shl.b32 	%r2270, %r4034, 2;
	shr.u32 	%r2271, %r2269, 31;
	add.s32 	%r2272, %r2271, %r2268;
	neg.s32 	%r2273, %r2272;
	setp.lt.s32 	%p389, %r430, 0;
	selp.b32 	%r4035, %r2273, %r2272, %p389;
	xor.b32  	%r2274, %r2269, %r430;
	shr.s32 	%r2275, %r2269, 31;
	xor.b32  	%r2276, %r2275, %r2269;
	xor.b32  	%r2277, %r2275, %r2270;
	cvt.u64.u32 	%rd836, %r2276;
	shl.b64 	%rd837, %rd836, 32;
	cvt.u64.u32 	%rd838, %r2277;
	or.b64  	%rd839, %rd837, %rd838;
	cvt.rn.f64.s64 	%fd119, %rd839;
	mul.f64 	%fd120, %fd119, 0d3BF921FB54442D19;
	cvt.rn.f32.f64 	%f1772, %fd120;
	neg.f32 	%f1773, %f1772;
	setp.lt.s32 	%p390, %r2274, 0;
	selp.f32 	%f3631, %f1773, %f1772, %p390;
$L__BB1_341:
	abs.f32 	%f1775, %f136;
	setp.ltu.f32 	%p391, %f1775, 0f47CE4780;
	add.s32 	%r2279, %r4035, 1;
	mul.rn.f32 	%f1776, %f3631, %f3631;
	and.b32  	%r2280, %r4035, 1;
	setp.eq.b32 	%p392, %r2280, 1;
	selp.f32 	%f1777, %f3631, 0f3F800000, %p392;
	fma.rn.f32 	%f1778, %f1776, %f1777, 0f00000000;
	fma.rn.f32 	%f1779, %f1776, 0f37CBAC00, 0fBAB607ED;
	selp.f32 	%f1780, 0fB94D4153, %f1779, %p392;
	selp.f32 	%f1781, 0f3C0885E4, 0f3D2AAABB, %p392;
	fma.rn.f32 	%f1782, %f1780, %f1776, %f1781;
	selp.f32 	%f1783, 0fBE2AAAA8, 0fBEFFFFFF, %p392;
	fma.rn.f32 	%f1784, %f1782, %f1776, %f1783;
	fma.rn.f32 	%f1785, %f1784, %f1778, %f1777;
	and.b32  	%r2281, %r2279, 2;
	setp.eq.s32 	%p393, %r2281, 0;
	mov.f32 	%f1786, 0f00000000;
	sub.f32 	%f1787, %f1786, %f1785;
	selp.f32 	%f1788, %f1785, %f1787, %p393;
	mul.f32 	%f1789, %f1788, %f127;
	fma.rn.f32 	%f1790, %f222, %f1789, %f238;
	fma.rn.f32 	%f242, %f3598, %f224, %f1790;
	selp.f64 	%fd3, 0d3FF0000000000000, 0dBFF0000000000000, %p992;
	mov.u32 	%r4039, %r4067;
	mov.f32 	%f3632, %f3639;
	@%p391 bra 	$L__BB1_349;
	setp.neu.f32 	%p394, %f1775, 0f7F800000;
	@%p394 bra 	$L__BB1_344;
	mov.f32 	%f1794, 0f00000000;
	mul.rn.f32 	%f3632, %f136, %f1794;
	mov.b32 	%r4039, 0;
	bra.uni 	$L__BB1_349;
$L__BB1_344:
	mov.b64 	%rd1595, 0;
	mov.b32 	%r4036, 0;
$L__BB1_345:
	.pragma "nounroll";
	mul.wide.u32 	%rd841, %r4036, 4;
	mov.u64 	%rd842, __cudart_i2opi_f;
	add.s64 	%rd843, %rd842, %rd841;
	ld.global.nc.u32 	%r2283, [%rd843];
	mov.b32 	%r2284, %f136;
	shl.b32 	%r2285, %r2284, 8;
	or.b32  	%r2286, %r2285, -2147483648;
	mad.wide.u32 	%rd844, %r2283, %r2286, %rd1595;
	shr.u64 	%rd1595, %rd844, 32;
	add.s64 	%rd845, %rd17, %rd841;
	st.local.u32 	[%rd845], %rd844;
	add.s32 	%r4036, %r4036, 1;
	setp.ne.s32 	%p395, %r4036, 6;
	@%p395 bra 	$L__BB1_345;
	shr.u32 	%r2288, %r2284, 23;
	st.local.u32 	[%rd17+24], %rd1595;
	and.b32  	%r2289, %r2288, 31;
	and.b32  	%r2290, %r2288, 224;
	add.s32 	%r2291, %r2290, -128;
	shr.u32 	%r2292, %r2291, 5;
	mul.wide.u32 	%rd846, %r2292, 4;
	sub.s64 	%rd847, %rd17, %rd846;
	ld.local.u32 	%r4037, [%rd847+24];
	ld.local.u32 	%r4038, [%rd847+20];
	setp.eq.s32 	%p396, %r2289, 0;
	@%p396 bra 	$L__BB1_348;
	mov.b32 	%r2293, %f136;
	shr.u32 	%r2294, %r2293, 23;
	and.b32  	%r2295, %r2294, 31;
	shf.l.wrap.b32 	%r4037, %r4038, %r4037, %r2295;
	and.b32  	%r2296, %r2294, 224;
	add.s32 	%r2297, %r2296, -128;
	shr.u32 	%r2298, %r2297, 5;
	mul.wide.u32 	%rd848, %r2298, 4;
	sub.s64 	%rd849, %rd17, %rd848;
	ld.local.u32 	%r2299, [%rd849+16];
	shf.l.wrap.b32 	%r4038, %r2299, %r4038, %r2295;
$L__BB1_348:
	shr.u32 	%r2300, %r4037, 30;
	shf.l.wrap.b32 	%r2301, %r4038, %r4037, 2;
	shl.b32 	%r2302, %r4038, 2;
	shr.u32 	%r2303, %r2301, 31;
	add.s32 	%r2304, %r2303, %r2300;
	neg.s32 	%r2305, %r2304;
	mov.b32 	%r2306, %f136;
	setp.lt.s32 	%p397, %r2306, 0;
	selp.b32 	%r4039, %r2305, %r2304, %p397;
	xor.b32  	%r2307, %r2301, %r2306;
	shr.s32 	%r2308, %r2301, 31;
	xor.b32  	%r2309, %r2308, %r2301;
	xor.b32  	%r2310, %r2308, %r2302;
	cvt.u64.u32 	%rd850, %r2309;
	shl.b64 	%rd851, %rd850, 32;
	cvt.u64.u32 	%rd852, %r2310;
	or.b64  	%rd853, %rd851, %rd852;
	cvt.rn.f64.s64 	%fd121, %rd853;
	mul.f64 	%fd122, %fd121, 0d3BF921FB54442D19;
	cvt.rn.f32.f64 	%f1792, %fd122;
	neg.f32 	%f1793, %f1792;
	setp.lt.s32 	%p398, %r2307, 0;
	selp.f32 	%f3632, %f1793, %f1792, %p398;
$L__BB1_349:
	abs.f32 	%f1795, %f136;
	setp.ltu.f32 	%p399, %f1795, 0f47CE4780;
	add.s32 	%r2312, %r4039, 1;
	mul.rn.f32 	%f1796, %f3632, %f3632;
	and.b32  	%r2313, %r4039, 1;
	setp.eq.b32 	%p400, %r2313, 1;
	selp.f32 	%f1797, %f3632, 0f3F800000, %p400;
	fma.rn.f32 	%f1798, %f1796, %f1797, 0f00000000;
	fma.rn.f32 	%f1799, %f1796, 0f37CBAC00, 0fBAB607ED;
	selp.f32 	%f1800, 0fB94D4153, %f1799, %p400;
	selp.f32 	%f1801, 0f3C0885E4, 0f3D2AAABB, %p400;
	fma.rn.f32 	%f1802, %f1800, %f1796, %f1801;
	selp.f32 	%f1803, 0fBE2AAAA8, 0fBEFFFFFF, %p400;
	fma.rn.f32 	%f1804, %f1802, %f1796, %f1803;
	fma.rn.f32 	%f1805, %f1804, %f1798, %f1797;
	and.b32  	%r2314, %r2312, 2;
	setp.eq.s32 	%p401, %r2314, 0;
	mov.f32 	%f1806, 0f00000000;
	sub.f32 	%f1807, %f1806, %f1805;
	selp.f32 	%f246, %f1805, %f1807, %p401;
	mov.u32 	%r4043, %r4067;
	mov.f32 	%f3633, %f3639;
	@%p399 bra 	$L__BB1_357;
	setp.neu.f32 	%p402, %f1795, 0f7F800000;
	@%p402 bra 	$L__BB1_352;
	mov.f32 	%f1811, 0f00000000;
	mul.rn.f32 	%f3633, %f136, %f1811;
	mov.b32 	%r4043, 0;
	bra.uni 	$L__BB1_357;
$L__BB1_352:
	mov.b64 	%rd1596, 0;
	mov.b32 	%r4040, 0;
$L__BB1_353:
	.pragma "nounroll";
	mul.wide.u32 	%rd855, %r4040, 4;
	mov.u64 	%rd856, __cudart_i2opi_f;
	add.s64 	%rd857, %rd856, %rd855;
	ld.global.nc.u32 	%r2316, [%rd857];
	mov.b32 	%r2317, %f136;
	shl.b32 	%r2318, %r2317, 8;
	or.b32  	%r2319, %r2318, -2147483648;
	mad.wide.u32 	%rd858, %r2316, %r2319, %rd1596;
	shr.u64 	%rd1596, %rd858, 32;
	add.s64 	%rd859, %rd37, %rd855;
	st.local.u32 	[%rd859], %rd858;
	add.s32 	%r4040, %r4040, 1;
	setp.ne.s32 	%p403, %r4040, 6;
	@%p403 bra 	$L__BB1_353;
	mov.b32 	%r2320, %f136;
	shr.u32 	%r2321, %r2320, 23;
	st.local.u32 	[%rd37+24], %rd1596;
	and.b32  	%r2322, %r2321, 31;
	and.b32  	%r2323, %r2321, 224;
	add.s32 	%r2324, %r2323, -128;
	shr.u32 	%r2325, %r2324, 5;
	mul.wide.u32 	%rd860, %r2325, 4;
	sub.s64 	%rd861, %rd37, %rd860;
	ld.local.u32 	%r4041, [%rd861+24];
	ld.local.u32 	%r4042, [%rd861+20];
	setp.eq.s32 	%p404, %r2322, 0;
	@%p404 bra 	$L__BB1_356;
	mov.b32 	%r2326, %f136;
	shr.u32 	%r2327, %r2326, 23;
	and.b32  	%r2328, %r2327, 31;
	shf.l.wrap.b32 	%r4041, %r4042, %r4041, %r2328;
	and.b32  	%r2329, %r2327, 224;
	add.s32 	%r2330, %r2329, -128;
	shr.u32 	%r2331, %r2330, 5;
	mul.wide.u32 	%rd862, %r2331, 4;
	sub.s64 	%rd863, %rd37, %rd862;
	ld.local.u32 	%r2332, [%rd863+16];
	shf.l.wrap.b32 	%r4042, %r2332, %r4042, %r2328;
$L__BB1_356:
	shr.u32 	%r2333, %r4041, 30;
	shf.l.wrap.b32 	%r2334, %r4042, %r4041, 2;
	shl.b32 	%r2335, %r4042, 2;
	shr.u32 	%r2336, %r2334, 31;
	add.s32 	%r2337, %r2336, %r2333;
	neg.s32 	%r2338, %r2337;
	mov.b32 	%r2339, %f136;
	setp.lt.s32 	%p405, %r2339, 0;
	selp.b32 	%r4043, %r2338, %r2337, %p405;
	xor.b32  	%r2340, %r2334, %r2339;
	shr.s32 	%r2341, %r2334, 31;
	xor.b32  	%r2342, %r2341, %r2334;
	xor.b32  	%r2343, %r2341, %r2335;
	cvt.u64.u32 	%rd864, %r2342;
	shl.b64 	%rd865, %rd864, 32;
	cvt.u64.u32 	%rd866, %r2343;
	or.b64  	%rd867, %rd865, %rd866;
	cvt.rn.f64.s64 	%fd123, %rd867;
	mul.f64 	%fd124, %fd123, 0d3BF921FB54442D19;
	cvt.rn.f32.f64 	%f1809, %fd124;
	neg.f32 	%f1810, %f1809;
	setp.lt.s32 	%p406, %r2340, 0;
	selp.f32 	%f3633, %f1810, %f1809, %p406;
$L__BB1_357:
	abs.f32 	%f1812, %f136;
	setp.ltu.f32 	%p407, %f1812, 0f47CE4780;
	mul.rn.f32 	%f1813, %f3633, %f3633;
	and.b32  	%r2345, %r4043, 1;
	setp.eq.b32 	%p408, %r2345, 1;
	selp.f32 	%f1814, 0f3F800000, %f3633, %p408;
	fma.rn.f32 	%f1815, %f1813, %f1814, 0f00000000;
	fma.rn.f32 	%f1816, %f1813, 0f37CBAC00, 0fBAB607ED;
	selp.f32 	%f1817, %f1816, 0fB94D4153, %p408;
	selp.f32 	%f1818, 0f3D2AAABB, 0f3C0885E4, %p408;
	fma.rn.f32 	%f1819, %f1817, %f1813, %f1818;
	selp.f32 	%f1820, 0fBEFFFFFF, 0fBE2AAAA8, %p408;
	fma.rn.f32 	%f1821, %f1819, %f1813, %f1820;
	fma.rn.f32 	%f1822, %f1821, %f1815, %f1814;
	and.b32  	%r2346, %r4043, 2;
	setp.eq.s32 	%p409, %r2346, 0;
	mov.f32 	%f1823, 0f00000000;
	sub.f32 	%f1824, %f1823, %f1822;
	selp.f32 	%f1825, %f1822, %f1824, %p409;
	mul.f32 	%f1826, %f3602, %f1825;
	mul.f32 	%f1827, %f3601, %f246;
	sub.f32 	%f250, %f1827, %f1826;
	mov.u32 	%r4047, %r4067;
	mov.f32 	%f3634, %f3639;
	@%p407 bra 	$L__BB1_365;
	setp.neu.f32 	%p410, %f1812, 0f7F800000;
	@%p410 bra 	$L__BB1_360;
	mov.f32 	%f1831, 0f00000000;
	mul.rn.f32 	%f3634, %f136, %f1831;
	mov.b32 	%r4047, 0;
	bra.uni 	$L__BB1_365;
$L__BB1_360:
	mov.b64 	%rd1597, 0;
	mov.b32 	%r4044, 0;
$L__BB1_361:
	.pragma "nounroll";
	mul.wide.u32 	%rd869, %r4044, 4;
	mov.u64 	%rd870, __cudart_i2opi_f;
	add.s64 	%rd871, %rd870, %rd869;
	ld.global.nc.u32 	%r2348, [%rd871];
	mov.b32 	%r2349, %f136;
	shl.b32 	%r2350, %r2349, 8;
	or.b32  	%r2351, %r2350, -2147483648;
	mad.wide.u32 	%rd872, %r2348, %r2351, %rd1597;
	shr.u64 	%rd1597, %rd872, 32;
	add.s64 	%rd873, %rd36, %rd869;
	st.local.u32 	[%rd873], %rd872;
	add.s32 	%r4044, %r4044, 1;
	setp.ne.s32 	%p411, %r4044, 6;
	@%p411 bra 	$L__BB1_361;
	mov.b32 	%r2352, %f136;
	shr.u32 	%r2353, %r2352, 23;
	st.local.u32 	[%rd36+24], %rd1597;
	and.b32  	%r2354, %r2353, 31;
	and.b32  	%r2355, %r2353, 224;
	add.s32 	%r2356, %r2355, -128;
	shr.u32 	%r2357, %r2356, 5;
	mul.wide.u32 	%rd874, %r2357, 4;
	sub.s64 	%rd875, %rd36, %rd874;
	ld.local.u32 	%r4045, [%rd875+24];
	ld.local.u32 	%r4046, [%rd875+20];
	setp.eq.s32 	%p412, %r2354, 0;
	@%p412 bra 	$L__BB1_364;
	mov.b32 	%r2358, %f136;
	shr.u32 	%r2359, %r2358, 23;
	and.b32  	%r2360, %r2359, 31;
	shf.l.wrap.b32 	%r4045, %r4046, %r4045, %r2360;
	and.b32  	%r2361, %r2359, 224;
	add.s32 	%r2362, %r2361, -128;
	shr.u32 	%r2363, %r2362, 5;
	mul.wide.u32 	%rd876, %r2363, 4;
	sub.s64 	%rd877, %rd36, %rd876;
	ld.local.u32 	%r2364, [%rd877+16];
	shf.l.wrap.b32 	%r4046, %r2364, %r4046, %r2360;
$L__BB1_364:
	shr.u32 	%r2365, %r4045, 30;
	shf.l.wrap.b32 	%r2366, %r4046, %r4045, 2;
	shl.b32 	%r2367, %r4046, 2;
	shr.u32 	%r2368, %r2366, 31;
	add.s32 	%r2369, %r2368, %r2365;
	neg.s32 	%r2370, %r2369;
	mov.b32 	%r2371, %f136;
	setp.lt.s32 	%p413, %r2371, 0;
	selp.b32 	%r4047, %r2370, %r2369, %p413;
	xor.b32  	%r2372, %r2366, %r2371;
	shr.s32 	%r2373, %r2366, 31;
	xor.b32  	%r2374, %r2373, %r2366;
	xor.b32  	%r2375, %r2373, %r2367;
	cvt.u64.u32 	%rd878, %r2374;
	shl.b64 	%rd879, %rd878, 32;
	cvt.u64.u32 	%rd880, %r2375;
	or.b64  	%rd881, %rd879, %rd880;
	cvt.rn.f64.s64 	%fd125, %rd881;
	mul.f64 	%fd126, %fd125, 0d3BF921FB54442D19;
	cvt.rn.f32.f64 	%f1829, %fd126;
	neg.f32 	%f1830, %f1829;
	setp.lt.s32 	%p414, %r2372, 0;
	selp.f32 	%f3634, %f1830, %f1829, %p414;
$L__BB1_365:
	abs.f32 	%f1832, %f136;
	setp.ltu.f32 	%p415, %f1832, 0f47CE4780;
	add.s32 	%r2377, %r4047, 1;
	mul.rn.f32 	%f1833, %f3634, %f3634;
	and.b32  	%r2378, %r4047, 1;
	setp.eq.b32 	%p416, %r2378, 1;
	selp.f32 	%f1834, %f3634, 0f3F800000, %p416;
	fma.rn.f32 	%f1835, %f1833, %f1834, 0f00000000;
	fma.rn.f32 	%f1836, %f1833, 0f37CBAC00, 0fBAB607ED;
	selp.f32 	%f1837, 0fB94D4153, %f1836, %p416;
	selp.f32 	%f1838, 0f3C0885E4, 0f3D2AAABB, %p416;
	fma.rn.f32 	%f1839, %f1837, %f1833, %f1838;
	selp.f32 	%f1840, 0fBE2AAAA8, 0fBEFFFFFF, %p416;
	fma.rn.f32 	%f1841, %f1839, %f1833, %f1840;
	fma.rn.f32 	%f1842, %f1841, %f1835, %f1834;
	and.b32  	%r2379, %r2377, 2;
	setp.eq.s32 	%p417, %r2379, 0;
	mov.f32 	%f1843, 0f00000000;
	sub.f32 	%f1844, %f1843, %f1842;
	selp.f32 	%f254, %f1842, %f1844, %p417;
	mov.u32 	%r4051, %r4067;
	mov.f32 	%f3635, %f3639;
	@%p415 bra 	$L__BB1_373;
	setp.neu.f32 	%p418, %f1832, 0f7F800000;
	@%p418 bra 	$L__BB1_368;
	mov.f32 	%f1848, 0f00000000;
	mul.rn.f32 	%f3635, %f136, %f1848;
	mov.b32 	%r4051, 0;
	bra.uni 	$L__BB1_373;
$L__BB1_368:
	mov.b64 	%rd1598, 0;
	mov.b32 	%r4048, 0;
$L__BB1_369:
	.pragma "nounroll";
	mul.wide.u32 	%rd883, %r4048, 4;
	mov.u64 	%rd884, __cudart_i2opi_f;
	add.s64 	%rd885, %rd884, %rd883;
	ld.global.nc.u32 	%r2381, [%rd885];
	mov.b32 	%r2382, %f136;
	shl.b32 	%r2383, %r2382, 8;
	or.b32  	%r2384, %r2383, -2147483648;
	mad.wide.u32 	%rd886, %r2381, %r2384, %rd1598;
	shr.u64 	%rd1598, %rd886, 32;
	add.s64 	%rd887, %rd35, %rd883;
	st.local.u32 	[%rd887], %rd886;
	add.s32 	%r4048, %r4048, 1;
	setp.ne.s32 	%p419, %r4048, 6;
	@%p419 bra 	$L__BB1_369;
	mov.b32 	%r2385, %f136;
	shr.u32 	%r2386, %r2385, 23;
	st.local.u32 	[%rd35+24], %rd1598;
	and.b32  	%r2387, %r2386, 31;
	and.b32  	%r2388, %r2386, 224;
	add.s32 	%r2389, %r2388, -128;
	shr.u32 	%r2390, %r2389, 5;
	mul.wide.u32 	%rd888, %r2390, 4;
	sub.s64 	%rd889, %rd35, %rd888;
	ld.local.u32 	%r4049, [%rd889+24];
	ld.local.u32 	%r4050, [%rd889+20];
	setp.eq.s32 	%p420, %r2387, 0;
	@%p420 bra 	$L__BB1_372;
	mov.b32 	%r2391, %f136;
	shr.u32 	%r2392, %r2391, 23;
	and.b32  	%r2393, %r2392, 31;
	shf.l.wrap.b32 	%r4049, %r4050, %r4049, %r2393;
	and.b32  	%r2394, %r2392, 224;
	add.s32 	%r2395, %r2394, -128;
	shr.u32 	%r2396, %r2395, 5;
	mul.wide.u32 	%rd890, %r2396, 4;
	sub.s64 	%rd891, %rd35, %rd890;
	ld.local.u32 	%r2397, [%rd891+16];
	shf.l.wrap.b32 	%r4050, %r2397, %r4050, %r2393;
$L__BB1_372:
	shr.u32 	%r2398, %r4049, 30;
	shf.l.wrap.b32 	%r2399, %r4050, %r4049, 2;
	shl.b32 	%r2400, %r4050, 2;
	shr.u32 	%r2401, %r2399, 31;
	add.s32 	%r2402, %r2401, %r2398;
	neg.s32 	%r2403, %r2402;
	mov.b32 	%r2404, %f136;
	setp.lt.s32 	%p421, %r2404, 0;
	selp.b32 	%r4051, %r2403, %r2402, %p421;
	xor.b32  	%r2405, %r2399, %r2404;
	shr.s32 	%r2406, %r2399, 31;
	xor.b32  	%r2407, %r2406, %r2399;
	xor.b32  	%r2408, %r2406, %r2400;
	cvt.u64.u32 	%rd892, %r2407;
	shl.b64 	%rd893, %rd892, 32;
	cvt.u64.u32 	%rd894, %r2408;
	or.b64  	%rd895, %rd893, %rd894;
	cvt.rn.f64.s64 	%fd127, %rd895;
	mul.f64 	%fd128, %fd127, 0d3BF921FB54442D19;
	cvt.rn.f32.f64 	%f1846, %fd128;
	neg.f32 	%f1847, %f1846;
	setp.lt.s32 	%p422, %r2405, 0;
	selp.f32 	%f3635, %f1847, %f1846, %p422;
$L__BB1_373:
	abs.f32 	%f1849, %f136;
	setp.ltu.f32 	%p423, %f1849, 0f47CE4780;
	mul.rn.f32 	%f1850, %f3635, %f3635;
	and.b32  	%r2410, %r4051, 1;
	setp.eq.b32 	%p424, %r2410, 1;
	selp.f32 	%f1851, 0f3F800000, %f3635, %p424;
	fma.rn.f32 	%f1852, %f1850, %f1851, 0f00000000;
	fma.rn.f32 	%f1853, %f1850, 0f37CBAC00, 0fBAB607ED;
	selp.f32 	%f1854, %f1853, 0fB94D4153, %p424;
	selp.f32 	%f1855, 0f3D2AAABB, 0f3C0885E4, %p424;
	fma.rn.f32 	%f1856, %f1854, %f1850, %f1855;
	selp.f32 	%f1857, 0fBEFFFFFF, 0fBE2AAAA8, %p424;
	fma.rn.f32 	%f1858, %f1856, %f1850, %f1857;
	fma.rn.f32 	%f1859, %f1858, %f1852, %f1851;
	and.b32  	%r2411, %r4051, 2;
	setp.eq.s32 	%p425, %r2411, 0;
	mov.f32 	%f1860, 0f00000000;
	sub.f32 	%f1861, %f1860, %f1859;
	selp.f32 	%f1862, %f1859, %f1861, %p425;
	mul.f32 	%f1863, %f3602, %f1862;
	mul.f32 	%f1864, %f3601, %f254;
	sub.f32 	%f1865, %f1864, %f1863;
	mul.f32 	%f1866, %f250, %f1865;
	mul.f32 	%f1867, %f3599, %f3599;
	div.rn.f32 	%f1868, %f1866, %f1867;
	mov.f32 	%f1869, 0f3F800000;
	sub.f32 	%f1870, %f1869, %f1868;
	sqrt.rn.f32 	%f1871, %f1870;
	cvt.f64.f32 	%fd129, %f1871;
	div.rn.f64 	%fd130, %fd3, %fd129;
	cvt.rn.f32.f64 	%f1872, %fd130;
	mul.f32 	%f258, %f242, %f1872;
	mov.u32 	%r4055, %r4067;
	mov.f32 	%f3636, %f3639;
	@%p423 bra 	$L__BB1_381;
	setp.neu.f32 	%p426, %f1849, 0f7F800000;
	@%p426 bra 	$L__BB1_376;
	mov.f32 	%f1876, 0f00000000;
	mul.rn.f32 	%f3636, %f136, %f1876;
	mov.b32 	%r4055, 0;
	bra.uni 	$L__BB1_381;
$L__BB1_376:
	mov.b64 	%rd1599, 0;
	mov.b32 	%r4052, 0;
$L__BB1_377:
	.pragma "nounroll";
	mul.wide.u32 	%rd897, %r4052, 4;
	mov.u64 	%rd898, __cudart_i2opi_f;
	add.s64 	%rd899, %rd898, %rd897;
	ld.global.nc.u32 	%r2413, [%rd899];
	mov.b32 	%r2414, %f136;
	shl.b32 	%r2415, %r2414, 8;
	or.b32  	%r2416, %r2415, -2147483648;
	mad.wide.u32 	%rd900, %r2413, %r2416, %rd1599;
	shr.u64 	%rd1599, %rd900, 32;
	add.s64 	%rd901, %rd34, %rd897;
	st.local.u32 	[%rd901], %rd900;
	add.s32 	%r4052, %r4052, 1;
	setp.ne.s32 	%p427, %r4052, 6;
	@%p427 bra 	$L__BB1_377;
	shr.u32 	%r2418, %r2414, 23;
	st.local.u32 	[%rd34+24], %rd1599;
	and.b32  	%r2419, %r2418, 31;
	and.b32  	%r2420, %r2418, 224;
	add.s32 	%r2421, %r2420, -128;
	shr.u32 	%r2422, %r2421, 5;
	mul.wide.u32 	%rd902, %r2422, 4;
	sub.s64 	%rd903, %rd34, %rd902;
	ld.local.u32 	%r4053, [%rd903+24];
	ld.local.u32 	%r4054, [%rd903+20];
	setp.eq.s32 	%p428, %r2419, 0;
	@%p428 bra 	$L__BB1_380;
	shr.u32 	%r2424, %r2414, 23;
	and.b32  	%r2425, %r2424, 31;
	shf.l.wrap.b32 	%r4053, %r4054, %r4053, %r2425;
	and.b32  	%r2426, %r2424, 224;
	add.s32 	%r2427, %r2426, -128;
	shr.u32 	%r2428, %r2427, 5;
	mul.wide.u32 	%rd904, %r2428, 4;
	sub.s64 	%rd905, %rd34, %rd904;
	ld.local.u32 	%r2429, [%rd905+16];
	shf.l.wrap.b32 	%r4054, %r2429, %r4054, %r2425;
$L__BB1_380:
	shr.u32 	%r2430, %r4053, 30;
	shf.l.wrap.b32 	%r2431, %r4054, %r4053, 2;
	shl.b32 	%r2432, %r4054, 2;
	shr.u32 	%r2433, %r2431, 31;
	add.s32 	%r2434, %r2433, %r2430;
	neg.s32 	%r2435, %r2434;
	mov.b32 	%r2436, %f136;
	setp.lt.s32 	%p429, %r2436, 0;
	selp.b32 	%r4055, %r2435, %r2434, %p429;
	xor.b32  	%r2437, %r2431, %r2436;
	shr.s32 	%r2438, %r2431, 31;
	xor.b32  	%r2439, %r2438, %r2431;
	xor.b32  	%r2440, %r2438, %r2432;
	cvt.u64.u32 	%rd906, %r2439;
	shl.b64 	%rd907, %rd906, 32;
	cvt.u64.u32 	%rd908, %r2440;
	or.b64  	%rd909, %rd907, %rd908;
	cvt.rn.f64.s64 	%fd131, %rd909;
	mul.f64 	%fd132, %fd131, 0d3BF921FB54442D19;
	cvt.rn.f32.f64 	%f1874, %fd132;
	neg.f32 	%f1875, %f1874;
	setp.lt.s32 	%p430, %r2437, 0;
	selp.f32 	%f3636, %f1875, %f1874, %p430;
$L__BB1_381:
	abs.f32 	%f1877, %f136;
	setp.ltu.f32 	%p431, %f1877, 0f47CE4780;
	mul.rn.f32 	%f1878, %f3636, %f3636;
	and.b32  	%r2442, %r4055, 1;
	setp.eq.b32 	%p432, %r2442, 1;
	selp.f32 	%f1879, 0f3F800000, %f3636, %p432;
	fma.rn.f32 	%f1880, %f1878, %f1879, 0f00000000;
	fma.rn.f32 	%f1881, %f1878, 0f37CBAC00, 0fBAB607ED;
	selp.f32 	%f1882, %f1881, 0fB94D4153, %p432;
	selp.f32 	%f1883, 0f3D2AAABB, 0f3C0885E4, %p432;
	fma.rn.f32 	%f1884, %f1882, %f1878, %f1883;
	selp.f32 	%f1885, 0fBEFFFFFF, 0fBE2AAAA8, %p432;
	fma.rn.f32 	%f1886, %f1884, %f1878, %f1885;
	fma.rn.f32 	%f1887, %f1886, %f1880, %f1879;
	and.b32  	%r2443, %r4055, 2;
	setp.eq.s32 	%p433, %r2443, 0;
	mov.f32 	%f1888, 0f00000000;
	sub.f32 	%f1889, %f1888, %f1887;
	selp.f32 	%f1890, %f1887, %f1889, %p433;
	div.rn.f32 	%f1891, %f1890, %f3599;
	mul.f32 	%f1892, %f258, %f1891;
	sub.f32 	%f3608, %f3608, %f1892;
	mov.u32 	%r2444, %tid.x;
	mov.u32 	%r2445, _ZZ16fitTracks_kernelPKfiPfS1_E8jacobian;
	mad.lo.s32 	%r2446, %r2444, 20, %r2445;
	st.shared.f32 	[%r2446], %f3608;
	mov.u32 	%r4059, %r4067;
	mov.f32 	%f3637, %f3639;
	@%p431 bra 	$L__BB1_389;
	setp.neu.f32 	%p434, %f1877, 0f7F800000;
	@%p434 bra 	$L__BB1_384;
	mov.f32 	%f1896, 0f00000000;
	mul.rn.f32 	%f3637, %f136, %f1896;
	mov.b32 	%r4059, 0;
	bra.uni 	$L__BB1_389;
$L__BB1_384:
	mov.b64 	%rd1600, 0;
	mov.b32 	%r4056, 0;
$L__BB1_385:
	.pragma "nounroll";
	mul.wide.u32 	%rd911, %r4056, 4;
	mov.u64 	%rd912, __cudart_i2opi_f;
	add.s64 	%rd913, %rd912, %rd911;
	ld.global.nc.u32 	%r2448, [%rd913];
	mov.b32 	%r2449, %f136;
	shl.b32 	%r2450, %r2449, 8;
	or.b32  	%r2451, %r2450, -2147483648;
	mad.wide.u32 	%rd914, %r2448, %r2451, %rd1600;
	shr.u64 	%rd1600, %rd914, 32;
	add.s64 	%rd915, %rd33, %rd911;
	st.local.u32 	[%rd915], %rd914;
	add.s32 	%r4056, %r4056, 1;
	setp.ne.s32 	%p435, %r4056, 6;
	@%p435 bra 	$L__BB1_385;
	shr.u32 	%r2453, %r2449, 23;
	st.local.u32 	[%rd33+24], %rd1600;
	and.b32  	%r2454, %r2453, 31;
	and.b32  	%r2455, %r2453, 224;
	add.s32 	%r2456, %r2455, -128;
	shr.u32 	%r2457, %r2456, 5;
	mul.wide.u32 	%rd916, %r2457, 4;
	sub.s64 	%rd917, %rd33, %rd916;
	ld.local.u32 	%r4057, [%rd917+24];
	ld.local.u32 	%r4058, [%rd917+20];
	setp.eq.s32 	%p436, %r2454, 0;
	@%p436 bra 	$L__BB1_388;
	shr.u32 	%r2459, %r2449, 23;
	and.b32  	%r2460, %r2459, 31;
	shf.l.wrap.b32 	%r4057, %r4058, %r4057, %r2460;
	and.b32  	%r2461, %r2459, 224;
	add.s32 	%r2462, %r2461, -128;
	shr.u32 	%r2463, %r2462, 5;
	mul.wide.u32 	%rd918, %r2463, 4;
	sub.s64 	%rd919, %rd33, %rd918;
	ld.local.u32 	%r2464, [%rd919+16];
	shf.l.wrap.b32 	%r4058, %r2464, %r4058, %r2460;
$L__BB1_388:
	shr.u32 	%r2465, %r4057, 30;
	shf.l.wrap.b32 	%r2466, %r4058, %r4057, 2;
	shl.b32 	%r2467, %r4058, 2;
	shr.u32 	%r2468, %r2466, 31;
	add.s32 	%r2469, %r2468, %r2465;
	neg.s32 	%r2470, %r2469;
	mov.b32 	%r2471, %f136;
	setp.lt.s32 	%p437, %r2471, 0;
	selp.b32 	%r4059, %r2470, %r2469, %p437;
	xor.b32  	%r2472, %r2466, %r2471;
	shr.s32 	%r2473, %r2466, 31;
	xor.b32  	%r2474, %r2473, %r2466;
	xor.b32  	%r2475, %r2473, %r2467;
	cvt.u64.u32 	%rd920, %r2474;
	shl.b64 	%rd921, %rd920, 32;
	cvt.u64.u32 	%rd922, %r2475;
	or.b64  	%rd923, %rd921, %rd922;
	cvt.rn.f64.s64 	%fd133, %rd923;
	mul.f64 	%fd134, %fd133, 0d3BF921FB54442D19;
	cvt.rn.f32.f64 	%f1894, %fd134;
	neg.f32 	%f1895, %f1894;
	setp.lt.s32 	%p438, %r2472, 0;
	selp.f32 	%f3637, %f1895, %f1894, %p438;
$L__BB1_389:
	abs.f32 	%f1897, %f136;
	setp.ltu.f32 	%p439, %f1897, 0f47CE4780;
	add.s32 	%r2477, %r4059, 1;
	mul.rn.f32 	%f1898, %f3637, %f3637;
	and.b32  	%r2478, %r4059, 1;
	setp.eq.b32 	%p440, %r2478, 1;
	selp.f32 	%f1899, %f3637, 0f3F800000, %p440;
	fma.rn.f32 	%f1900, %f1898, %f1899, 0f00000000;
	fma.rn.f32 	%f1901, %f1898, 0f37CBAC00, 0fBAB607ED;
	selp.f32 	%f1902, 0fB94D4153, %f1901, %p440;
	selp.f32 	%f1903, 0f3C0885E4, 0f3D2AAABB, %p440;
	fma.rn.f32 	%f1904, %f1902, %f1898, %f1903;
	selp.f32 	%f1905, 0fBE2AAAA8, 0fBEFFFFFF, %p440;
	fma.rn.f32 	%f1906, %f1904, %f1898, %f1905;
	fma.rn.f32 	%f1907, %f1906, %f1900, %f1899;
	and.b32  	%r2479, %r2477, 2;
	setp.eq.s32 	%p441, %r2479, 0;
	mov.f32 	%f1908, 0f00000000;
	sub.f32 	%f1909, %f1908, %f1907;
	selp.f32 	%f1910, %f1907, %f1909, %p441;
	div.rn.f32 	%f1911, %f1910, %f3599;
	fma.rn.f32 	%f3607, %f258, %f1911, %f3607;
	mov.u32 	%r2480, %tid.x;
	mov.u32 	%r2481, _ZZ16fitTracks_kernelPKfiPfS1_E8jacobian;
	mad.lo.s32 	%r2482, %r2480, 20, %r2481;
	st.shared.f32 	[%r2482+4], %f3607;
	mov.u32 	%r4063, %r4067;
	mov.f32 	%f3638, %f3639;
	@%p439 bra 	$L__BB1_397;
	setp.neu.f32 	%p442, %f1897, 0f7F800000;
	@%p442 bra 	$L__BB1_392;
	mov.f32 	%f1915, 0f00000000;
	mul.rn.f32 	%f3638, %f136, %f1915;
	mov.b32 	%r4063, 0;
	bra.uni 	$L__BB1_397;
$L__BB1_392:
	mov.b64 	%rd1601, 0;
	mov.b32 	%r4060, 0;
$L__BB1_393:
	.pragma "nounroll";
	mul.wide.u32 	%rd925, %r4060, 4;
	mov.u64 	%rd926, __cudart_i2opi_f;
	add.s64 	%rd927, %rd926, %rd925;
	ld.global.nc.u32 	%r2484, [%rd927];
	mov.b32 	%r2485, %f136;
	shl.b32 	%r2486, %r2485, 8;
	or.b32  	%r2487, %r2486, -2147483648;
	mad.wide.u32 	%rd928, %r2484, %r2487, %rd1601;
	shr.u64 	%rd1601, %rd928, 32;
	add.s64 	%rd929, %rd32, %rd925;
	st.local.u32 	[%rd929], %rd928;
	add.s32 	%r4060, %r4060, 1;
	setp.ne.s32 	%p443, %r4060, 6;
	@%p443 bra 	$L__BB1_393;
	shr.u32 	%r2489, %r2485, 23;
	st.local.u32 	[%rd32+24], %rd1601;
	and.b32  	%r2490, %r2489, 31;
	and.b32  	%r2491, %r2489, 224;
	add.s32 	%r2492, %r2491, -128;
	shr.u32 	%r2493, %r2492, 5;
	mul.wide.u32 	%rd930, %r2493, 4;
	sub.s64 	%rd931, %rd32, %rd930;
	ld.local.u32 	%r4061, [%rd931+24];
	ld.local.u32 	%r4062, [%rd931+20];
	setp.eq.s32 	%p444, %r2490, 0;
	@%p444 bra 	$L__BB1_396;
	shr.u32 	%r2495, %r2485, 23;
	and.b32  	%r2496, %r2495, 31;
	shf.l.wrap.b32 	%r4061, %r4062, %r4061, %r2496;
	and.b32  	%r2497, %r2495, 224;
	add.s32 	%r2498, %r2497, -128;
	shr.u32 	%r2499, %r2498, 5;
	mul.wide.u32 	%rd932, %r2499, 4;
	sub.s64 	%rd933, %rd32, %rd932;
	ld.local.u32 	%r2500, [%rd933+16];
	shf.l.wrap.b32 	%r4062, %r2500, %r4062, %r2496;
$L__BB1_396:
	shr.u32 	%r2501, %r4061, 30;
	shf.l.wrap.b32 	%r2502, %r4062, %r4061, 2;
	shl.b32 	%r2503, %r4062, 2;
	shr.u32 	%r2504, %r2502, 31;
	add.s32 	%r2505, %r2504, %r2501;
	neg.s32 	%r2506, %r2505;
	mov.b32 	%r2507, %f136;
	setp.lt.s32 	%p445, %r2507, 0;
	selp.b32 	%r4063, %r2506, %r2505, %p445;
	xor.b32  	%r2508, %r2502, %r2507;
	shr.s32 	%r2509, %r2502, 31;
	xor.b32  	%r2510, %r2509, %r2502;
	xor.b32  	%r2511, %r2509, %r2503;
	cvt.u64.u32 	%rd934, %r2510;
	shl.b64 	%rd935, %rd934, 32;
	cvt.u64.u32 	%rd936, %r2511;
	or.b64  	%rd937, %rd935, %rd936;
	cvt.rn.f64.s64 	%fd135, %rd937;
	mul.f64 	%fd136, %fd135, 0d3BF921FB54442D19;
	cvt.rn.f32.f64 	%f1913, %fd136;
	neg.f32 	%f1914, %f1913;
	setp.lt.s32 	%p446, %r2508, 0;
	selp.f32 	%f3638, %f1914, %f1913, %p446;
$L__BB1_397:
	abs.f32 	%f270, %f136;
	setp.ltu.f32 	%p447, %f270, 0f47CE4780;
	add.s32 	%r2513, %r4063, 1;
	mul.rn.f32 	%f1916, %f3638, %f3638;
	and.b32  	%r2514, %r4063, 1;
	setp.eq.b32 	%p448, %r2514, 1;
	selp.f32 	%f1917, %f3638, 0f3F800000, %p448;
	fma.rn.f32 	%f1918, %f1916, %f1917, 0f00000000;
	fma.rn.f32 	%f1919, %f1916, 0f37CBAC00, 0fBAB607ED;
	selp.f32 	%f1920, 0fB94D4153, %f1919, %p448;
	selp.f32 	%f1921, 0f3C0885E4, 0f3D2AAABB, %p448;
	fma.rn.f32 	%f1922, %f1920, %f1916, %f1921;
	selp.f32 	%f1923, 0fBE2AAAA8, 0fBEFFFFFF, %p448;
	fma.rn.f32 	%f1924, %f1922, %f1916, %f1923;
	fma.rn.f32 	%f1925, %f1924, %f1918, %f1917;
	and.b32  	%r2515, %r2513, 2;
	setp.eq.s32 	%p449, %r2515, 0;
	mov.f32 	%f1926, 0f00000000;
	sub.f32 	%f1927, %f1926, %f1925;
	selp.f32 	%f271, %f1925, %f1927, %p449;
	@%p447 bra 	$L__BB1_405;
	setp.neu.f32 	%p450, %f270, 0f7F800000;
	@%p450 bra 	$L__BB1_400;
	mov.f32 	%f1930, 0f00000000;
	mul.rn.f32 	%f3639, %f136, %f1930;
	mov.b32 	%r4067, 0;
	bra.uni 	$L__BB1_405;
$L__BB1_400:
	mov.b32 	%r511, %f136;
	mov.b64 	%rd1602, 0;
	mov.b32 	%r4064, 0;
$L__BB1_401:
	.pragma "nounroll";
	mul.wide.u32 	%rd939, %r4064, 4;
	mov.u64 	%rd940, __cudart_i2opi_f;
	add.s64 	%rd941, %rd940, %rd939;
	ld.global.nc.u32 	%r2517, [%rd941];
	shl.b32 	%r2518, %r511, 8;
	or.b32  	%r2519, %r2518, -2147483648;
	mad.wide.u32 	%rd942, %r2517, %r2519, %rd1602;
	shr.u64 	%rd1602, %rd942, 32;
	add.s64 	%rd943, %rd31, %rd939;
	st.local.u32 	[%rd943], %rd942;
	add.s32 	%r4064, %r4064, 1;
	setp.ne.s32 	%p451, %r4064, 6;
	@%p451 bra 	$L__BB1_401;
	shr.u32 	%r2520, %r511, 23;
	st.local.u32 	[%rd31+24], %rd1602;
	and.b32  	%r2521, %r2520, 31;
	and.b32  	%r2522, %r2520, 224;
	add.s32 	%r2523, %r2522, -128;
	shr.u32 	%r2524, %r2523, 5;
	mul.wide.u32 	%rd944, %r2524, 4;
	sub.s64 	%rd945, %rd31, %rd944;
	ld.local.u32 	%r4065, [%rd945+24];
	ld.local.u32 	%r4066, [%rd945+20];
	setp.eq.s32 	%p452, %r2521, 0;
	@%p452 bra 	$L__BB1_404;
	shf.l.wrap.b32 	%r4065, %r4066, %r4065, %r2521;
	and.b32  	%r2527, %r2520, 224;
	add.s32 	%r2528, %r2527, -128;
	shr.u32 	%r2529, %r2528, 5;
	mul.wide.u32 	%rd946, %r2529, 4;
	sub.s64 	%rd947, %rd31, %rd946;
	ld.local.u32 	%r2530, [%rd947+16];
	shf.l.wrap.b32 	%r4066, %r2530, %r4066, %r2521;
$L__BB1_404:
	shr.u32 	%r2531, %r4065, 30;
	shf.l.wrap.b32 	%r2532, %r4066, %r4065, 2;
	shl.b32 	%r2533, %r4066, 2;
	shr.u32 	%r2534, %r2532, 31;
	add.s32 	%r2535, %r2534, %r2531;
	neg.s32 	%r2536, %r2535;
	setp.lt.s32 	%p453, %r511, 0;
	selp.b32 	%r4067, %r2536, %r2535, %p453;
	xor.b32  	%r2537, %r2532, %r511;
	shr.s32 	%r2538, %r2532, 31;
	xor.b32  	%r2539, %r2538, %r2532;
	xor.b32  	%r2540, %r2538, %r2533;
	cvt.u64.u32 	%rd948, %r2539;
	shl.b64 	%rd949, %rd948, 32;
	cvt.u64.u32 	%rd950, %r2540;
	or.b64  	%rd951, %rd949, %rd950;
	cvt.rn.f64.s64 	%fd137, %rd951;
	mul.f64 	%fd138, %fd137, 0d3BF921FB54442D19;
	cvt.rn.f32.f64 	%f1928, %fd138;
	neg.f32 	%f1929, %f1928;
	setp.lt.s32 	%p454, %r2537, 0;
	selp.f32 	%f3639, %f1929, %f1928, %p454;
$L__BB1_405:
	mul.rn.f32 	%f1931, %f3639, %f3639;
	and.b32  	%r2542, %r4067, 1;
	setp.eq.b32 	%p455, %r2542, 1;
	selp.f32 	%f1932, 0f3F800000, %f3639, %p455;
	fma.rn.f32 	%f1933, %f1931, %f1932, 0f00000000;
	fma.rn.f32 	%f1934, %f1931, 0f37CBAC00, 0fBAB607ED;
	selp.f32 	%f1935, %f1934, 0fB94D4153, %p455;
	selp.f32 	%f1936, 0f3D2AAABB, 0f3C0885E4, %p455;
	fma.rn.f32 	%f1937, %f1935, %f1931, %f1936;
	selp.f32 	%f1938, 0fBEFFFFFF, 0fBE2AAAA8, %p455;
	fma.rn.f32 	%f1939, %f1937, %f1931, %f1938;
	fma.rn.f32 	%f1940, %f1939, %f1933, %f1932;
	and.b32  	%r2543, %r4067, 2;
	setp.eq.s32 	%p456, %r2543, 0;
	mov.f32 	%f1941, 0f00000000;
	sub.f32 	%f1942, %f1941, %f1940;
	selp.f32 	%f1943, %f1940, %f1942, %p456;
	mul.f32 	%f1944, %f3602, %f1943;
	mul.f32 	%f1945, %f3601, %f271;
	sub.f32 	%f1946, %f1945, %f1944;
	mul.f32 	%f1947, %f258, %f1946;
	mul.f32 	%f1948, %f3599, %f3599;
	div.rn.f32 	%f1949, %f1947, %f1948;
	sub.f32 	%f3605, %f3605, %f1949;
	mov.u32 	%r2544, %tid.x;
	mov.u32 	%r2545, _ZZ16fitTracks_kernelPKfiPfS1_E8jacobian;
	mad.lo.s32 	%r2546, %r2544, 20, %r2545;
	st.shared.f32 	[%r2546+12], %f3605;
$L__BB1_406:
	add.s32 	%r3955, %r3955, 1;
	setp.ne.s32 	%p457, %r3955, 4;
	@%p457 bra 	$L__BB1_165;
	div.rn.f32 	%f1950, %f3608, 0f428FFFF7;
	mov.u32 	%r2547, %tid.x;
	mov.u32 	%r2548, _ZZ16fitTracks_kernelPKfiPfS1_E8jacobian;
	mad.lo.s32 	%r2549, %r2547, 20, %r2548;
	st.shared.f32 	[%r2549], %f1950;
	div.rn.f32 	%f1951, %f3607, 0f428FFFF7;
	st.shared.f32 	[%r2549+4], %f1951;
	div.rn.f32 	%f1952, %f3606, 0f428FFFF7;
	st.shared.f32 	[%r2549+8], %f1952;
	div.rn.f32 	%f1953, %f3605, 0f428FFFF7;
	st.shared.f32 	[%r2549+12], %f1953;
	div.rn.f32 	%f1954, %f3604, 0f428FFFF7;
	st.shared.f32 	[%r2549+16], %f1954;
	mul.f32 	%f1955, %f3603, %f1950;
	ld.global.f32 	%f1956, [%rd48];
	sub.f32 	%f3602, %f1956, %f1955;
	st.global.f32 	[%rd48], %f3602;
	mul.f32 	%f1957, %f3603, %f1951;
	ld.global.f32 	%f1958, [%rd48+4];
	sub.f32 	%f3601, %f1958, %f1957;
	st.global.f32 	[%rd48+4], %f3601;
	mul.f32 	%f1959, %f3603, %f1952;
	ld.global.f32 	%f1960, [%rd48+8];
	sub.f32 	%f3600, %f1960, %f1959;
	st.global.f32 	[%rd48+8], %f3600;
	mul.f32 	%f1961, %f3603, %f1953;
	ld.global.f32 	%f1962, [%rd48+12];
	sub.f32 	%f3599, %f1962, %f1961;
	st.global.f32 	[%rd48+12], %f3599;
	mul.f32 	%f1963, %f3603, %f1954;
	ld.global.f32 	%f1964, [%rd48+16];
	sub.f32 	%f3598, %f1964, %f1963;
	st.global.f32 	[%rd48+16], %f3598;
	setp.lt.f32 	%p458, %f3599, 0f00000000;
	@%p458 bra 	$L__BB1_572;
	mov.f32 	%f3643, 0f00000000;
	mov.b32 	%r4068, 0;
$L__BB1_409:
	ld.param.u64 	%rd1553, [_Z16fitTracks_kernelPKfiPfS1__param_0];
	mov.u32 	%r2551, %ntid.x;
	mov.u32 	%r2552, %ctaid.x;
	mad.lo.s32 	%r2554, %r2551, %r2552, %r2547;
	mul.lo.s32 	%r2555, %r2554, 12;
	mad.lo.s32 	%r2556, %r4068, 3, %r2555;
	cvta.to.global.u64 	%rd952, %rd1553;
	mul.wide.s32 	%rd953, %r2556, 4;
	add.s64 	%rd954, %rd952, %rd953;
	ld.global.f32 	%f285, [%rd954];
	ld.global.f32 	%f286, [%rd954+4];
	ld.global.f32 	%f287, [%rd954+8];
	abs.f32 	%f1966, %f285;
	abs.f32 	%f1967, %f286;
	setp.gt.f32 	%p459, %f1967, %f1966;
	selp.f32 	%f1968, %f1967, %f1966, %p459;
	selp.f32 	%f1969, %f1966, %f1967, %p459;
	div.rn.f32 	%f1970, %f1969, %f1968;
	mul.f32 	%f1971, %f1970, %f1970;
	fma.rn.f32 	%f1972, %f1971, 0f3B33710B, 0fBC807748;
	fma.rn.f32 	%f1973, %f1972, %f1971, 0f3D2CDAB2;
	fma.rn.f32 	%f1974, %f1973, %f1971, 0fBD992D10;
	fma.rn.f32 	%f1975, %f1974, %f1971, 0f3DD9EA6C;
	fma.rn.f32 	%f1976, %f1975, %f1971, 0fBE117CB1;
	fma.rn.f32 	%f1977, %f1976, %f1971, 0f3E4CBCE0;
	fma.rn.f32 	%f1978, %f1977, %f1971, 0fBEAAAA7D;
	mul.f32 	%f1979, %f1971, %f1978;
	fma.rn.f32 	%f1980, %f1979, %f1970, %f1970;
	neg.f32 	%f1981, %f1980;
	fma.rn.f32 	%f1982, 0f3F6EE581, 0f3FD774EB, %f1981;
	selp.f32 	%f1983, %f1982, %f1980, %p459;
	selp.f32 	%f1984, 0f3F6EE581, 0f3FEEE581, %p459;
	selp.f32 	%f1985, %f1980, %f1981, %p459;
	mov.b32 	%r2557, %f285;
	fma.rn.f32 	%f1986, %f1984, 0f3FD774EB, %f1985;
	setp.lt.s32 	%p460, %r2557, 0;
	selp.f32 	%f1987, %f1986, %f1983, %p460;
	add.f32 	%f1988, %f1966, %f1967;
	setp.eq.f32 	%p461, %f1968, 0f00000000;
	selp.f32 	%f1989, 0f40490FDB, 0f00000000, %p460;
	setp.eq.f32 	%p462, %f1966, %f1967;
	selp.f32 	%f1990, 0f4016CBE4, 0f3F490FDB, %p460;
	selp.f32 	%f1991, %f1990, %f1987, %p462;
	selp.f32 	%f1992, %f1989, %f1991, %p461;
	abs.f32 	%f1993, %f1988;
	setp.nan.f32 	%p463, %f1993, %f1993;
	copysign.f32 	%f1994, %f286, %f1992;
	selp.f32 	%f288, %f1988, %f1994, %p463;
	mul.f32 	%f1995, %f288, 0f3F22F983;
	cvt.rni.s32.f32 	%r4092, %f1995;
	cvt.rn.f32.s32 	%f1996, %r4092;
	fma.rn.f32 	%f1997, %f1996, 0fBFC90FDA, %f288;
	fma.rn.f32 	%f1998, %f1996, 0fB3A22168, %f1997;
	fma.rn.f32 	%f3651, %f1996, 0fA7C234C5, %f1998;
	abs.f32 	%f290, %f288;
	setp.ltu.f32 	%p464, %f290, 0f47CE4780;
	mov.u32 	%r4072, %r4092;
	mov.f32 	%f3644, %f3651;
	@%p464 bra 	$L__BB1_417;
	setp.neu.f32 	%p465, %f290, 0f7F800000;
	@%p465 bra 	$L__BB1_412;
	mov.f32 	%f2001, 0f00000000;
	mul.rn.f32 	%f3644, %f288, %f2001;
	mov.b32 	%r4072, 0;
	bra.uni 	$L__BB1_417;
$L__BB1_412:
	mov.b64 	%rd1603, 0;
	mov.b32 	%r4069, 0;
$L__BB1_413:
	.pragma "nounroll";
	mul.wide.u32 	%rd956, %r4069, 4;
	mov.u64 	%rd957, __cudart_i2opi_f;
	add.s64 	%rd958, %rd957, %rd956;
	ld.global.nc.u32 	%r2559, [%rd958];
	mov.b32 	%r2560, %f288;
	shl.b32 	%r2561, %r2560, 8;
	or.b32  	%r2562, %r2561, -2147483648;
	mad.wide.u32 	%rd959, %r2559, %r2562, %rd1603;
	shr.u64 	%rd1603, %rd959, 32;
	add.s64 	%rd960, %rd5, %rd956;
	st.local.u32 	[%rd960], %rd959;
	add.s32 	%r4069, %r4069, 1;
	setp.ne.s32 	%p466, %r4069, 6;
	@%p466 bra 	$L__BB1_413;
	shr.u32 	%r2564, %r2560, 23;
	st.local.u32 	[%rd5+24], %rd1603;
	and.b32  	%r2565, %r2564, 31;
	and.b32  	%r2566, %r2564, 224;
	add.s32 	%r2567, %r2566, -128;
	shr.u32 	%r2568, %r2567, 5;
	mul.wide.u32 	%rd961, %r2568, 4;
	sub.s64 	%rd962, %rd5, %rd961;
	ld.local.u32 	%r4070, [%rd962+24];
	ld.local.u32 	%r4071, [%rd962+20];
	setp.eq.s32 	%p467, %r2565, 0;
	@%p467 bra 	$L__BB1_416;
	shf.l.wrap.b32 	%r4070, %r4071, %r4070, %r2565;
	mul.wide.u32 	%rd963, %r2568, 4;
	sub.s64 	%rd964, %rd5, %rd963;
	ld.local.u32 	%r2575, [%rd964+16];
	shf.l.wrap.b32 	%r4071, %r2575, %r4071, %r2565;
$L__BB1_416:
	shr.u32 	%r2576, %r4070, 30;
	shf.l.wrap.b32 	%r2577, %r4071, %r4070, 2;
	shl.b32 	%r2578, %r4071, 2;
	shr.u32 	%r2579, %r2577, 31;
	add.s32 	%r2580, %r2579, %r2576;
	neg.s32 	%r2581, %r2580;
	setp.lt.s32 	%p468, %r2560, 0;
	selp.b32 	%r4072, %r2581, %r2580, %p468;
	xor.b32  	%r2583, %r2577, %r2560;
	shr.s32 	%r2584, %r2577, 31;
	xor.b32  	%r2585, %r2584, %r2577;
	xor.b32  	%r2586, %r2584, %r2578;
	cvt.u64.u32 	%rd965, %r2585;
	shl.b64 	%rd966, %rd965, 32;
	cvt.u64.u32 	%rd967, %r2586;
	or.b64  	%rd968, %rd966, %rd967;
	cvt.rn.f64.s64 	%fd139, %rd968;
	mul.f64 	%fd140, %fd139, 0d3BF921FB54442D19;
	cvt.rn.f32.f64 	%f1999, %fd140;
	neg.f32 	%f2000, %f1999;
	setp.lt.s32 	%p469, %r2583, 0;
	selp.f32 	%f3644, %f2000, %f1999, %p469;
$L__BB1_417:
	add.s32 	%r2588, %r4072, 1;
	mul.rn.f32 	%f2002, %f3644, %f3644;
	and.b32  	%r2589, %r4072, 1;
	setp.eq.b32 	%p471, %r2589, 1;
	selp.f32 	%f2003, %f3644, 0f3F800000, %p471;
	fma.rn.f32 	%f2004, %f2002, %f2003, 0f00000000;
	fma.rn.f32 	%f2005, %f2002, 0f37CBAC00, 0fBAB607ED;
	selp.f32 	%f2006, 0fB94D4153, %f2005, %p471;
	selp.f32 	%f2007, 0f3C0885E4, 0f3D2AAABB, %p471;
	fma.rn.f32 	%f2008, %f2006, %f2002, %f2007;
	selp.f32 	%f2009, 0fBE2AAAA8, 0fBEFFFFFF, %p471;
	fma.rn.f32 	%f2010, %f2008, %f2002, %f2009;
	fma.rn.f32 	%f2011, %f2010, %f2004, %f2003;
	and.b32  	%r2590, %r2588, 2;
	setp.eq.s32 	%p472, %r2590, 0;
	mov.f32 	%f2012, 0f00000000;
	sub.f32 	%f2013, %f2012, %f2011;
	selp.f32 	%f295, %f2011, %f2013, %p472;
	mov.u32 	%r4076, %r4092;
	mov.f32 	%f3645, %f3651;
	@%p464 bra 	$L__BB1_425;
	setp.neu.f32 	%p473, %f290, 0f7F800000;
	@%p473 bra 	$L__BB1_420;
	mov.f32 	%f2016, 0f00000000;
	mul.rn.f32 	%f3645, %f288, %f2016;
	mov.b32 	%r4076, 0;
	bra.uni 	$L__BB1_425;
$L__BB1_420:
	mov.b64 	%rd1604, 0;
	mov.b32 	%r4073, 0;
$L__BB1_421:
	.pragma "nounroll";
	mul.wide.u32 	%rd970, %r4073, 4;
	mov.u64 	%rd971, __cudart_i2opi_f;
	add.s64 	%rd972, %rd971, %rd970;
	ld.global.nc.u32 	%r2592, [%rd972];
	mov.b32 	%r2593, %f288;
	shl.b32 	%r2594, %r2593, 8;
	or.b32  	%r2595, %r2594, -2147483648;
	mad.wide.u32 	%rd973, %r2592, %r2595, %rd1604;
	shr.u64 	%rd1604, %rd973, 32;
	add.s64 	%rd974, %rd1, %rd970;
	st.local.u32 	[%rd974], %rd973;
	add.s32 	%r4073, %r4073, 1;
	setp.ne.s32 	%p474, %r4073, 6;
	@%p474 bra 	$L__BB1_421;
	shr.u32 	%r2597, %r2593, 23;
	st.local.u32 	[%rd1+24], %rd1604;
	and.b32  	%r2598, %r2597, 31;
	and.b32  	%r2599, %r2597, 224;
	add.s32 	%r2600, %r2599, -128;
	shr.u32 	%r2601, %r2600, 5;
	mul.wide.u32 	%rd975, %r2601, 4;
	sub.s64 	%rd976, %rd1, %rd975;
	ld.local.u32 	%r4074, [%rd976+24];
	ld.local.u32 	%r4075, [%rd976+20];
	setp.eq.s32 	%p475, %r2598, 0;
	@%p475 bra 	$L__BB1_424;
	shf.l.wrap.b32 	%r4074, %r4075, %r4074, %r2598;
	mul.wide.u32 	%rd977, %r2601, 4;
	sub.s64 	%rd978, %rd1, %rd977;
	ld.local.u32 	%r2608, [%rd978+16];
	shf.l.wrap.b32 	%r4075, %r2608, %r4075, %r2598;
$L__BB1_424:
	shr.u32 	%r2609, %r4074, 30;
	shf.l.wrap.b32 	%r2610, %r4075, %r4074, 2;
	shl.b32 	%r2611, %r4075, 2;
	shr.u32 	%r2612, %r2610, 31;
	add.s32 	%r2613, %r2612, %r2609;
	neg.s32 	%r2614, %r2613;
	setp.lt.s32 	%p476, %r2593, 0;
	selp.b32 	%r4076, %r2614, %r2613, %p476;
	xor.b32  	%r2616, %r2610, %r2593;
	shr.s32 	%r2617, %r2610, 31;
	xor.b32  	%r2618, %r2617, %r2610;
	xor.b32  	%r2619, %r2617, %r2611;
	cvt.u64.u32 	%rd979, %r2618;
	shl.b64 	%rd980, %rd979, 32;
	cvt.u64.u32 	%rd981, %r2619;
	or.b64  	%rd982, %rd980, %rd981;
	cvt.rn.f64.s64 	%fd141, %rd982;
	mul.f64 	%fd142, %fd141, 0d3BF921FB54442D19;
	cvt.rn.f32.f64 	%f2014, %fd142;
	neg.f32 	%f2015, %f2014;
	setp.lt.s32 	%p477, %r2616, 0;
	selp.f32 	%f3645, %f2015, %f2014, %p477;
$L__BB1_425:
	mul.rn.f32 	%f2017, %f3645, %f3645;
	and.b32  	%r2621, %r4076, 1;
	setp.eq.b32 	%p479, %r2621, 1;
	selp.f32 	%f2018, 0f3F800000, %f3645, %p479;
	fma.rn.f32 	%f2019, %f2017, %f2018, 0f00000000;
	fma.rn.f32 	%f2020, %f2017, 0f37CBAC00, 0fBAB607ED;
	selp.f32 	%f2021, %f2020, 0fB94D4153, %p479;
	selp.f32 	%f2022, 0f3D2AAABB, 0f3C0885E4, %p479;
	fma.rn.f32 	%f2023, %f2021, %f2017, %f2022;
	selp.f32 	%f2024, 0fBEFFFFFF, 0fBE2AAAA8, %p479;
	fma.rn.f32 	%f2025, %f2023, %f2017, %f2024;
	fma.rn.f32 	%f2026, %f2025, %f2019, %f2018;
	and.b32  	%r2622, %r4076, 2;
	setp.eq.s32 	%p480, %r2622, 0;
	mov.f32 	%f2027, 0f00000000;
	sub.f32 	%f2028, %f2027, %f2026;
	selp.f32 	%f2029, %f2026, %f2028, %p480;
	mul.f32 	%f2030, %f3601, %f2029;
	fma.rn.f32 	%f300, %f3602, %f295, %f2030;
	mov.u32 	%r4080, %r4092;
	mov.f32 	%f3646, %f3651;
	@%p464 bra 	$L__BB1_433;
	setp.neu.f32 	%p481, %f290, 0f7F800000;
	@%p481 bra 	$L__BB1_428;
	mov.f32 	%f2033, 0f00000000;
	mul.rn.f32 	%f3646, %f288, %f2033;
	mov.b32 	%r4080, 0;
	bra.uni 	$L__BB1_433;
$L__BB1_428:
	mov.b64 	%rd1605, 0;
	mov.b32 	%r4077, 0;
$L__BB1_429:
	.pragma "nounroll";
	mul.wide.u32 	%rd984, %r4077, 4;
	mov.u64 	%rd985, __cudart_i2opi_f;
	add.s64 	%rd986, %rd985, %rd984;
	ld.global.nc.u32 	%r2624, [%rd986];
	mov.b32 	%r2625, %f288;
	shl.b32 	%r2626, %r2625, 8;
	or.b32  	%r2627, %r2626, -2147483648;
	mad.wide.u32 	%rd987, %r2624, %r2627, %rd1605;
	shr.u64 	%rd1605, %rd987, 32;
	add.s64 	%rd988, %rd30, %rd984;
	st.local.u32 	[%rd988], %rd987;
	add.s32 	%r4077, %r4077, 1;
	setp.ne.s32 	%p482, %r4077, 6;
	@%p482 bra 	$L__BB1_429;
	shr.u32 	%r2629, %r2625, 23;
	st.local.u32 	[%rd30+24], %rd1605;
	and.b32  	%r2630, %r2629, 31;
	and.b32  	%r2631, %r2629, 224;
	add.s32 	%r2632, %r2631, -128;
	shr.u32 	%r2633, %r2632, 5;
	mul.wide.u32 	%rd989, %r2633, 4;
	sub.s64 	%rd990, %rd30, %rd989;
	ld.local.u32 	%r4078, [%rd990+24];
	ld.local.u32 	%r4079, [%rd990+20];
	setp.eq.s32 	%p483, %r2630, 0;
	@%p483 bra 	$L__BB1_432;
	shf.l.wrap.b32 	%r4078, %r4079, %r4078, %r2630;
	mul.wide.u32 	%rd991, %r2633, 4;
	sub.s64 	%rd992, %rd30, %rd991;
	ld.local.u32 	%r2640, [%rd992+16];
	shf.l.wrap.b32 	%r4079, %r2640, %r4079, %r2630;
$L__BB1_432:
	shr.u32 	%r2641, %r4078, 30;
	shf.l.wrap.b32 	%r2642, %r4079, %r4078, 2;
	shl.b32 	%r2643, %r4079, 2;
	shr.u32 	%r2644, %r2642, 31;
	add.s32 	%r2645, %r2644, %r2641;
	neg.s32 	%r2646, %r2645;
	setp.lt.s32 	%p484, %r2625, 0;
	selp.b32 	%r4080, %r2646, %r2645, %p484;
	xor.b32  	%r2648, %r2642, %r2625;
	shr.s32 	%r2649, %r2642, 31;
	xor.b32  	%r2650, %r2649, %r2642;
	xor.b32  	%r2651, %r2649, %r2643;
	cvt.u64.u32 	%rd993, %r2650;
	shl.b64 	%rd994, %rd993, 32;
	cvt.u64.u32 	%rd995, %r2651;
	or.b64  	%rd996, %rd994, %rd995;
	cvt.rn.f64.s64 	%fd143, %rd996;
	mul.f64 	%fd144, %fd143, 0d3BF921FB54442D19;
	cvt.rn.f32.f64 	%f2031, %fd144;
	neg.f32 	%f2032, %f2031;
	setp.lt.s32 	%p485, %r2648, 0;
	selp.f32 	%f3646, %f2032, %f2031, %p485;
$L__BB1_433:
	add.s32 	%r2653, %r4080, 1;
	mul.rn.f32 	%f2035, %f3646, %f3646;
	and.b32  	%r2654, %r4080, 1;
	setp.eq.b32 	%p486, %r2654, 1;
	selp.f32 	%f2036, %f3646, 0f3F800000, %p486;
	fma.rn.f32 	%f2037, %f2035, %f2036, 0f00000000;
	fma.rn.f32 	%f2038, %f2035, 0f37CBAC00, 0fBAB607ED;
	selp.f32 	%f2039, 0fB94D4153, %f2038, %p486;
	selp.f32 	%f2040, 0f3C0885E4, 0f3D2AAABB, %p486;
	fma.rn.f32 	%f2041, %f2039, %f2035, %f2040;
	selp.f32 	%f2042, 0fBE2AAAA8, 0fBEFFFFFF, %p486;
	fma.rn.f32 	%f2043, %f2041, %f2035, %f2042;
	fma.rn.f32 	%f2044, %f2043, %f2037, %f2036;
	and.b32  	%r2655, %r2653, 2;
	setp.eq.s32 	%p487, %r2655, 0;
	mov.f32 	%f2045, 0f00000000;
	sub.f32 	%f2046, %f2045, %f2044;
	selp.f32 	%f2047, %f2044, %f2046, %p487;
	mul.f32 	%f2048, %f300, %f2047;
	sub.f32 	%f304, %f3602, %f2048;
	setp.eq.f32 	%p488, %f304, 0f3F800000;
	mov.f32 	%f3647, 0f3F800000;
	@%p488 bra 	$L__BB1_438;
	abs.f32 	%f2049, %f304;
	setp.num.f32 	%p489, %f2049, %f2049;
	@%p489 bra 	$L__BB1_436;
	mov.f32 	%f2107, 0f40000000;
	add.rn.f32 	%f3647, %f304, %f2107;
	bra.uni 	$L__BB1_438;
$L__BB1_436:
	setp.lt.f32 	%p490, %f2049, 0f00800000;
	mul.f32 	%f2052, %f2049, 0f4B800000;
	selp.f32 	%f2053, %f2052, %f2049, %p490;
	mov.b32 	%r2656, %f2053;
	add.s32 	%r2657, %r2656, -1060439283;
	and.b32  	%r2658, %r2657, -8388608;
	sub.s32 	%r2659, %r2656, %r2658;
	mov.b32 	%f2054, %r2659;
	cvt.rn.f32.s32 	%f2055, %r2658;
	selp.f32 	%f2056, 0fC1C00000, 0f00000000, %p490;
	fma.rn.f32 	%f2057, %f2055, 0f34000000, %f2056;
	add.f32 	%f2058, %f2054, 0fBF800000;
	add.f32 	%f2059, %f2054, 0f3F800000;
	rcp.approx.ftz.f32 	%f2060, %f2059;
	add.f32 	%f2061, %f2058, %f2058;
	mul.f32 	%f2062, %f2061, %f2060;
	mul.f32 	%f2063, %f2062, %f2062;
	neg.f32 	%f2064, %f2062;
	sub.f32 	%f2065, %f2058, %f2062;
	add.f32 	%f2066, %f2065, %f2065;
	fma.rn.f32 	%f2067, %f2064, %f2058, %f2066;
	mul.rn.f32 	%f2068, %f2060, %f2067;
	fma.rn.f32 	%f2069, %f2063, 0f3A2C32E4, 0f3B52E7DB;
	fma.rn.f32 	%f2070, %f2069, %f2063, 0f3C93BB73;
	fma.rn.f32 	%f2071, %f2070, %f2063, 0f3DF6384F;
	mul.rn.f32 	%f2072, %f2071, %f2063;
	fma.rn.f32 	%f2073, %f2062, 0f3FB8AA3B, %f2057;
	mul.f32 	%f2074, %f2072, 0f40400000;
	sub.f32 	%f2075, %f2057, %f2073;
	fma.rn.f32 	%f2076, %f2062, 0f3FB8AA3B, %f2075;
	fma.rn.f32 	%f2077, %f2068, 0f3FB8AA3B, %f2076;
	fma.rn.f32 	%f2078, %f2062, 0f32A55E34, %f2077;
	fma.rn.f32 	%f2079, %f2074, %f2068, %f2078;
	fma.rn.f32 	%f2080, %f2072, %f2062, %f2079;
	add.rn.f32 	%f2081, %f2073, %f2080;
	mov.f32 	%f2082, 0f40000000;
	mul.rn.f32 	%f2083, %f2081, %f2082;
	cvt.rni.f32.f32 	%f2084, %f2083;
	sub.f32 	%f2085, %f2083, %f2084;
	neg.f32 	%f2086, %f2083;
	fma.rn.f32 	%f2087, %f2081, 0f40000000, %f2086;
	neg.f32 	%f2088, %f2073;
	add.rn.f32 	%f2089, %f2081, %f2088;
	neg.f32 	%f2090, %f2089;
	add.rn.f32 	%f2091, %f2080, %f2090;
	fma.rn.f32 	%f2092, %f2091, 0f40000000, %f2087;
	add.f32 	%f2093, %f2085, %f2092;
	setp.gt.f32 	%p491, %f2084, 0f00000000;
	selp.b32 	%r2660, 0, -2097152000, %p491;
	setp.neu.f32 	%p492, %f304, 0f00000000;
	setp.neu.f32 	%p493, %f2049, 0f7F800000;
	setp.lt.f32 	%p494, %f2083, 0f00000000;
	selp.f32 	%f2094, 0f00000000, 0f7F800000, %p494;
	abs.f32 	%f2095, %f2083;
	setp.gt.f32 	%p495, %f2095, 0f43180000;
	cvt.rzi.s32.f32 	%r2661, %f2084;
	shl.b32 	%r2662, %r2661, 23;
	sub.s32 	%r2663, %r2662, %r2660;
	mov.b32 	%f2096, %r2663;
	add.s32 	%r2664, %r2660, 2130706432;
	mov.b32 	%f2097, %r2664;
	fma.rn.f32 	%f2098, %f2093, 0f391FCB8E, 0f3AAF85ED;
	fma.rn.f32 	%f2099, %f2098, %f2093, 0f3C1D9856;
	fma.rn.f32 	%f2100, %f2099, %f2093, 0f3D6357BB;
	fma.rn.f32 	%f2101, %f2100, %f2093, 0f3E75FDEC;
	fma.rn.f32 	%f2102, %f2101, %f2093, 0f3F317218;
	fma.rn.f32 	%f2103, %f2102, %f2093, 0f3F800000;
	mul.f32 	%f2104, %f2103, %f2097;
	mul.f32 	%f2105, %f2104, %f2096;
	selp.f32 	%f3647, %f2094, %f2105, %p495;
	and.pred  	%p496, %p492, %p493;
	@%p496 bra 	$L__BB1_438;
	add.f32 	%f2106, %f304, %f304;
	mov.b32 	%r2665, %f2106;
	and.b32  	%r2666, %r2665, 2147483647;
	mov.b32 	%f3647, %r2666;
$L__BB1_438:
	abs.f32 	%f309, %f288;
	setp.ltu.f32 	%p497, %f309, 0f47CE4780;
	mov.u32 	%r4084, %r4092;
	mov.f32 	%f3648, %f3651;
	@%p497 bra 	$L__BB1_446;
	setp.neu.f32 	%p498, %f309, 0f7F800000;
	@%p498 bra 	$L__BB1_441;
	mov.f32 	%f2110, 0f00000000;
	mul.rn.f32 	%f3648, %f288, %f2110;
	mov.b32 	%r4084, 0;
	bra.uni 	$L__BB1_446;
$L__BB1_441:
	mov.b64 	%rd1606, 0;
	mov.b32 	%r4081, 0;
$L__BB1_442:
	.pragma "nounroll";
	mul.wide.u32 	%rd998, %r4081, 4;
	mov.u64 	%rd999, __cudart_i2opi_f;
	add.s64 	%rd1000, %rd999, %rd998;
	ld.global.nc.u32 	%r2668, [%rd1000];
	mov.b32 	%r2669, %f288;
	shl.b32 	%r2670, %r2669, 8;
	or.b32  	%r2671, %r2670, -2147483648;
	mad.wide.u32 	%rd1001, %r2668, %r2671, %rd1606;
	shr.u64 	%rd1606, %rd1001, 32;
	add.s64 	%rd1002, %rd29, %rd998;
	st.local.u32 	[%rd1002], %rd1001;
	add.s32 	%r4081, %r4081, 1;
	setp.ne.s32 	%p499, %r4081, 6;
	@%p499 bra 	$L__BB1_442;
	shr.u32 	%r2673, %r2669, 23;
	st.local.u32 	[%rd29+24], %rd1606;
	and.b32  	%r2674, %r2673, 31;
	and.b32  	%r2675, %r2673, 224;
	add.s32 	%r2676, %r2675, -128;
	shr.u32 	%r2677, %r2676, 5;
	mul.wide.u32 	%rd1003, %r2677, 4;
	sub.s64 	%rd1004, %rd29, %rd1003;
	ld.local.u32 	%r4082, [%rd1004+24];
	ld.local.u32 	%r4083, [%rd1004+20];
	setp.eq.s32 	%p500, %r2674, 0;
	@%p500 bra 	$L__BB1_445;
	shf.l.wrap.b32 	%r4082, %r4083, %r4082, %r2674;
	and.b32  	%r2681, %r2673, 224;
	add.s32 	%r2682, %r2681, -128;
	shr.u32 	%r2683, %r2682, 5;
	mul.wide.u32 	%rd1005, %r2683, 4;
	sub.s64 	%rd1006, %rd29, %rd1005;
	ld.local.u32 	%r2684, [%rd1006+16];
	shf.l.wrap.b32 	%r4083, %r2684, %r4083, %r2674;
$L__BB1_445:
	shr.u32 	%r2685, %r4082, 30;
	shf.l.wrap.b32 	%r2686, %r4083, %r4082, 2;
	shl.b32 	%r2687, %r4083, 2;
	shr.u32 	%r2688, %r2686, 31;
	add.s32 	%r2689, %r2688, %r2685;
	neg.s32 	%r2690, %r2689;
	setp.lt.s32 	%p501, %r2669, 0;
	selp.b32 	%r4084, %r2690, %r2689, %p501;
	xor.b32  	%r2692, %r2686, %r2669;
	shr.s32 	%r2693, %r2686, 31;
	xor.b32  	%r2694, %r2693, %r2686;
	xor.b32  	%r2695, %r2693, %r2687;
	cvt.u64.u32 	%rd1007, %r2694;
	shl.b64 	%rd1008, %rd1007, 32;
	cvt.u64.u32 	%rd1009, %r2695;
	or.b64  	%rd1010, %rd1008, %rd1009;
	cvt.rn.f64.s64 	%fd145, %rd1010;
	mul.f64 	%fd146, %fd145, 0d3BF921FB54442D19;
	cvt.rn.f32.f64 	%f2108, %fd146;
	neg.f32 	%f2109, %f2108;
	setp.lt.s32 	%p502, %r2692, 0;
	selp.f32 	%f3648, %f2109, %f2108, %p502;
$L__BB1_446:
	mul.rn.f32 	%f2112, %f3648, %f3648;
	and.b32  	%r2697, %r4084, 1;
	setp.eq.b32 	%p503, %r2697, 1;
	selp.f32 	%f2113, 0f3F800000, %f3648, %p503;
	fma.rn.f32 	%f2114, %f2112, %f2113, 0f00000000;
	fma.rn.f32 	%f2115, %f2112, 0f37CBAC00, 0fBAB607ED;
	selp.f32 	%f2116, %f2115, 0fB94D4153, %p503;
	selp.f32 	%f2117, 0f3D2AAABB, 0f3C0885E4, %p503;
	fma.rn.f32 	%f2118, %f2116, %f2112, %f2117;
	selp.f32 	%f2119, 0fBEFFFFFF, 0fBE2AAAA8, %p503;
	fma.rn.f32 	%f2120, %f2118, %f2112, %f2119;
	fma.rn.f32 	%f2121, %f2120, %f2114, %f2113;
	and.b32  	%r2698, %r4084, 2;
	setp.eq.s32 	%p504, %r2698, 0;
	mov.f32 	%f2122, 0f00000000;
	sub.f32 	%f2123, %f2122, %f2121;
	selp.f32 	%f2124, %f2121, %f2123, %p504;
	mul.f32 	%f2125, %f300, %f2124;
	sub.f32 	%f313, %f3601, %f2125;
	setp.eq.f32 	%p505, %f313, 0f3F800000;
	mov.f32 	%f3649, 0f3F800000;
	@%p505 bra 	$L__BB1_451;
	abs.f32 	%f2126, %f313;
	setp.num.f32 	%p506, %f2126, %f2126;
	@%p506 bra 	$L__BB1_449;
	mov.f32 	%f2184, 0f40000000;
	add.rn.f32 	%f3649, %f313, %f2184;
	bra.uni 	$L__BB1_451;
$L__BB1_449:
	abs.f32 	%f2127, %f313;
	setp.lt.f32 	%p507, %f2127, 0f00800000;
	mul.f32 	%f2129, %f2127, 0f4B800000;
	selp.f32 	%f2130, %f2129, %f2127, %p507;
	mov.b32 	%r2699, %f2130;
	add.s32 	%r2700, %r2699, -1060439283;
	and.b32  	%r2701, %r2700, -8388608;
	sub.s32 	%r2702, %r2699, %r2701;
	mov.b32 	%f2131, %r2702;
	cvt.rn.f32.s32 	%f2132, %r2701;
	selp.f32 	%f2133, 0fC1C00000, 0f00000000, %p507;
	fma.rn.f32 	%f2134, %f2132, 0f34000000, %f2133;
	add.f32 	%f2135, %f2131, 0fBF800000;
	add.f32 	%f2136, %f2131, 0f3F800000;
	rcp.approx.ftz.f32 	%f2137, %f2136;
	add.f32 	%f2138, %f2135, %f2135;
	mul.f32 	%f2139, %f2138, %f2137;
	mul.f32 	%f2140, %f2139, %f2139;
	neg.f32 	%f2141, %f2139;
	sub.f32 	%f2142, %f2135, %f2139;
	add.f32 	%f2143, %f2142, %f2142;
	fma.rn.f32 	%f2144, %f2141, %f2135, %f2143;
	mul.rn.f32 	%f2145, %f2137, %f2144;
	fma.rn.f32 	%f2146, %f2140, 0f3A2C32E4, 0f3B52E7DB;
	fma.rn.f32 	%f2147, %f2146, %f2140, 0f3C93BB73;
	fma.rn.f32 	%f2148, %f2147, %f2140, 0f3DF6384F;
	mul.rn.f32 	%f2149, %f2148, %f2140;
	fma.rn.f32 	%f2150, %f2139, 0f3FB8AA3B, %f2134;
	mul.f32 	%f2151, %f2149, 0f40400000;
	sub.f32 	%f2152, %f2134, %f2150;
	fma.rn.f32 	%f2153, %f2139, 0f3FB8AA3B, %f2152;
	fma.rn.f32 	%f2154, %f2145, 0f3FB8AA3B, %f2153;
	fma.rn.f32 	%f2155, %f2139, 0f32A55E34, %f2154;
	fma.rn.f32 	%f2156, %f2151, %f2145, %f2155;
	fma.rn.f32 	%f2157, %f2149, %f2139, %f2156;
	add.rn.f32 	%f2158, %f2150, %f2157;
	mov.f32 	%f2159, 0f40000000;
	mul.rn.f32 	%f2160, %f2158, %f2159;
	cvt.rni.f32.f32 	%f2161, %f2160;
	sub.f32 	%f2162, %f2160, %f2161;
	neg.f32 	%f2163, %f2160;
	fma.rn.f32 	%f2164, %f2158, 0f40000000, %f2163;
	neg.f32 	%f2165, %f2150;
	add.rn.f32 	%f2166, %f2158, %f2165;
	neg.f32 	%f2167, %f2166;
	add.rn.f32 	%f2168, %f2157, %f2167;
	fma.rn.f32 	%f2169, %f2168, 0f40000000, %f2164;
	add.f32 	%f2170, %f2162, %f2169;
	setp.gt.f32 	%p508, %f2161, 0f00000000;
	selp.b32 	%r2703, 0, -2097152000, %p508;
	setp.neu.f32 	%p509, %f313, 0f00000000;
	setp.neu.f32 	%p510, %f2127, 0f7F800000;
	setp.lt.f32 	%p511, %f2160, 0f00000000;
	selp.f32 	%f2171, 0f00000000, 0f7F800000, %p511;
	abs.f32 	%f2172, %f2160;
	setp.gt.f32 	%p512, %f2172, 0f43180000;
	cvt.rzi.s32.f32 	%r2704, %f2161;
	shl.b32 	%r2705, %r2704, 23;
	sub.s32 	%r2706, %r2705, %r2703;
	mov.b32 	%f2173, %r2706;
	add.s32 	%r2707, %r2703, 2130706432;
	mov.b32 	%f2174, %r2707;
	fma.rn.f32 	%f2175, %f2170, 0f391FCB8E, 0f3AAF85ED;
	fma.rn.f32 	%f2176, %f2175, %f2170, 0f3C1D9856;
	fma.rn.f32 	%f2177, %f2176, %f2170, 0f3D6357BB;
	fma.rn.f32 	%f2178, %f2177, %f2170, 0f3E75FDEC;
	fma.rn.f32 	%f2179, %f2178, %f2170, 0f3F317218;
	fma.rn.f32 	%f2180, %f2179, %f2170, 0f3F800000;
	mul.f32 	%f2181, %f2180, %f2174;
	mul.f32 	%f2182, %f2181, %f2173;
	selp.f32 	%f3649, %f2171, %f2182, %p512;
	and.pred  	%p513, %p509, %p510;
	@%p513 bra 	$L__BB1_451;
	add.f32 	%f2183, %f313, %f313;
	mov.b32 	%r2708, %f2183;
	and.b32  	%r2709, %r2708, 2147483647;
	mov.b32 	%f3649, %r2709;
$L__BB1_451:
	abs.f32 	%f318, %f288;
	add.f32 	%f2185, %f3647, %f3649;
	mul.f32 	%f2186, %f3599, %f3599;
	setp.ltu.f32 	%p514, %f2185, %f2186;
	@%p514 bra 	$L__BB1_469;
	setp.ltu.f32 	%p515, %f318, 0f47CE4780;
	mov.u32 	%r4088, %r4092;
	mov.f32 	%f3650, %f3651;
	@%p515 bra 	$L__BB1_460;
	setp.neu.f32 	%p516, %f318, 0f7F800000;
	@%p516 bra 	$L__BB1_455;
	mov.f32 	%f2189, 0f00000000;
	mul.rn.f32 	%f3650, %f288, %f2189;
	mov.b32 	%r4088, 0;
	bra.uni 	$L__BB1_460;
$L__BB1_455:
	mov.b64 	%rd1607, 0;
	mov.b32 	%r4085, 0;
$L__BB1_456:
	.pragma "nounroll";
	mul.wide.u32 	%rd1012, %r4085, 4;
	mov.u64 	%rd1013, __cudart_i2opi_f;
	add.s64 	%rd1014, %rd1013, %rd1012;
	ld.global.nc.u32 	%r2711, [%rd1014];
	mov.b32 	%r2712, %f288;
	shl.b32 	%r2713, %r2712, 8;
	or.b32  	%r2714, %r2713, -2147483648;
	mad.wide.u32 	%rd1015, %r2711, %r2714, %rd1607;
	shr.u64 	%rd1607, %rd1015, 32;
	add.s64 	%rd1016, %rd28, %rd1012;
	st.local.u32 	[%rd1016], %rd1015;
	add.s32 	%r4085, %r4085, 1;
	setp.ne.s32 	%p517, %r4085, 6;
	@%p517 bra 	$L__BB1_456;
	shr.u32 	%r2716, %r2712, 23;
	st.local.u32 	[%rd28+24], %rd1607;
	and.b32  	%r2717, %r2716, 31;
	and.b32  	%r2718, %r2716, 224;
	add.s32 	%r2719, %r2718, -128;
	shr.u32 	%r2720, %r2719, 5;
	mul.wide.u32 	%rd1017, %r2720, 4;
	sub.s64 	%rd1018, %rd28, %rd1017;
	ld.local.u32 	%r4086, [%rd1018+24];
	ld.local.u32 	%r4087, [%rd1018+20];
	setp.eq.s32 	%p518, %r2717, 0;
	@%p518 bra 	$L__BB1_459;
	shf.l.wrap.b32 	%r4086, %r4087, %r4086, %r2717;
	mul.wide.u32 	%rd1019, %r2720, 4;
	sub.s64 	%rd1020, %rd28, %rd1019;
	ld.local.u32 	%r2727, [%rd1020+16];
	shf.l.wrap.b32 	%r4087, %r2727, %r4087, %r2717;
$L__BB1_459:
	shr.u32 	%r2728, %r4086, 30;
	shf.l.wrap.b32 	%r2729, %r4087, %r4086, 2;
	shl.b32 	%r2730, %r4087, 2;
	shr.u32 	%r2731, %r2729, 31;
	add.s32 	%r2732, %r2731, %r2728;
	neg.s32 	%r2733, %r2732;
	setp.lt.s32 	%p519, %r2712, 0;
	selp.b32 	%r4088, %r2733, %r2732, %p519;
	xor.b32  	%r2735, %r2729, %r2712;
	shr.s32 	%r2736, %r2729, 31;
	xor.b32  	%r2737, %r2736, %r2729;
	xor.b32  	%r2738, %r2736, %r2730;
	cvt.u64.u32 	%rd1021, %r2737;
	shl.b64 	%rd1022, %rd1021, 32;
	cvt.u64.u32 	%rd1023, %r2738;
	or.b64  	%rd1024, %rd1022, %rd1023;
	cvt.rn.f64.s64 	%fd147, %rd1024;
	mul.f64 	%fd148, %fd147, 0d3BF921FB54442D19;
	cvt.rn.f32.f64 	%f2187, %fd148;
	neg.f32 	%f2188, %f2187;
	setp.lt.s32 	%p520, %r2735, 0;
	selp.f32 	%f3650, %f2188, %f2187, %p520;
$L__BB1_460:
	mul.rn.f32 	%f2190, %f3650, %f3650;
	and.b32  	%r2740, %r4088, 1;
	setp.eq.b32 	%p522, %r2740, 1;
	selp.f32 	%f2191, 0f3F800000, %f3650, %p522;
	fma.rn.f32 	%f2192, %f2190, %f2191, 0f00000000;
	fma.rn.f32 	%f2193, %f2190, 0f37CBAC00, 0fBAB607ED;
	selp.f32 	%f2194, %f2193, 0fB94D4153, %p522;
	selp.f32 	%f2195, 0f3D2AAABB, 0f3C0885E4, %p522;
	fma.rn.f32 	%f2196, %f2194, %f2190, %f2195;
	selp.f32 	%f2197, 0fBEFFFFFF, 0fBE2AAAA8, %p522;
	fma.rn.f32 	%f2198, %f2196, %f2190, %f2197;
	fma.rn.f32 	%f2199, %f2198, %f2192, %f2191;
	and.b32  	%r2741, %r4088, 2;
	setp.eq.s32 	%p523, %r2741, 0;
	mov.f32 	%f2200, 0f00000000;
	sub.f32 	%f2201, %f2200, %f2199;
	selp.f32 	%f2202, %f2199, %f2201, %p523;
	mul.f32 	%f323, %f300, %f2202;
	@%p515 bra 	$L__BB1_468;
	setp.neu.f32 	%p524, %f318, 0f7F800000;
	@%p524 bra 	$L__BB1_463;
	mov.f32 	%f2205, 0f00000000;
	mul.rn.f32 	%f3651, %f288, %f2205;
	mov.b32 	%r4092, 0;
	bra.uni 	$L__BB1_468;
$L__BB1_463:
	mov.b32 	%r575, %f288;
	shl.b32 	%r2743, %r575, 8;
	or.b32  	%r576, %r2743, -2147483648;
	mov.b64 	%rd1608, 0;
	mov.b32 	%r4089, 0;
$L__BB1_464:
	.pragma "nounroll";
	mul.wide.u32 	%rd1026, %r4089, 4;
	mov.u64 	%rd1027, __cudart_i2opi_f;
	add.s64 	%rd1028, %rd1027, %rd1026;
	ld.global.nc.u32 	%r2744, [%rd1028];
	mad.wide.u32 	%rd1029, %r2744, %r576, %rd1608;
	shr.u64 	%rd1608, %rd1029, 32;
	add.s64 	%rd1030, %rd14, %rd1026;
	st.local.u32 	[%rd1030], %rd1029;
	add.s32 	%r4089, %r4089, 1;
	setp.ne.s32 	%p525, %r4089, 6;
	@%p525 bra 	$L__BB1_464;
	shr.u32 	%r2745, %r575, 23;
	st.local.u32 	[%rd14+24], %rd1608;
	and.b32  	%r579, %r2745, 31;
	and.b32  	%r2746, %r2745, 224;
	add.s32 	%r2747, %r2746, -128;
	shr.u32 	%r2748, %r2747, 5;
	mul.wide.u32 	%rd1031, %r2748, 4;
	sub.s64 	%rd169, %rd14, %rd1031;
	ld.local.u32 	%r4090, [%rd169+24];
	ld.local.u32 	%r4091, [%rd169+20];
	setp.eq.s32 	%p526, %r579, 0;
	@%p526 bra 	$L__BB1_467;
	shf.l.wrap.b32 	%r4090, %r4091, %r4090, %r579;
	ld.local.u32 	%r2749, [%rd169+16];
	shf.l.wrap.b32 	%r4091, %r2749, %r4091, %r579;
$L__BB1_467:
	shr.u32 	%r2750, %r4090, 30;
	shf.l.wrap.b32 	%r2751, %r4091, %r4090, 2;
	shl.b32 	%r2752, %r4091, 2;
	shr.u32 	%r2753, %r2751, 31;
	add.s32 	%r2754, %r2753, %r2750;
	neg.s32 	%r2755, %r2754;
	setp.lt.s32 	%p527, %r575, 0;
	selp.b32 	%r4092, %r2755, %r2754, %p527;
	xor.b32  	%r2756, %r2751, %r575;
	shr.s32 	%r2757, %r2751, 31;
	xor.b32  	%r2758, %r2757, %r2751;
	xor.b32  	%r2759, %r2757, %r2752;
	cvt.u64.u32 	%rd1032, %r2758;
	shl.b64 	%rd1033, %rd1032, 32;
	cvt.u64.u32 	%rd1034, %r2759;
	or.b64  	%rd1035, %rd1033, %rd1034;
	cvt.rn.f64.s64 	%fd149, %rd1035;
	mul.f64 	%fd150, %fd149, 0d3BF921FB54442D19;
	cvt.rn.f32.f64 	%f2203, %fd150;
	neg.f32 	%f2204, %f2203;
	setp.lt.s32 	%p528, %r2756, 0;
	selp.f32 	%f3651, %f2204, %f2203, %p528;
$L__BB1_468:
	sub.f32 	%f2206, %f323, %f3601;
	add.s32 	%r2761, %r4092, 1;
	mul.rn.f32 	%f2207, %f3651, %f3651;
	and.b32  	%r2762, %r4092, 1;
	setp.eq.b32 	%p529, %r2762, 1;
	selp.f32 	%f2208, %f3651, 0f3F800000, %p529;
	fma.rn.f32 	%f2209, %f2207, %f2208, 0f00000000;
	fma.rn.f32 	%f2210, %f2207, 0f37CBAC00, 0fBAB607ED;
	selp.f32 	%f2211, 0fB94D4153, %f2210, %p529;
	selp.f32 	%f2212, 0f3C0885E4, 0f3D2AAABB, %p529;
	fma.rn.f32 	%f2213, %f2211, %f2207, %f2212;
	selp.f32 	%f2214, 0fBE2AAAA8, 0fBEFFFFFF, %p529;
	fma.rn.f32 	%f2215, %f2213, %f2207, %f2214;
	fma.rn.f32 	%f2216, %f2215, %f2209, %f2208;
	and.b32  	%r2763, %r2761, 2;
	setp.eq.s32 	%p530, %r2763, 0;
	mov.f32 	%f2217, 0f00000000;
	sub.f32 	%f2218, %f2217, %f2216;
	selp.f32 	%f2219, %f2216, %f2218, %p530;
	mul.f32 	%f2220, %f300, %f2219;
	sub.f32 	%f2221, %f2220, %f3602;
	abs.f32 	%f2222, %f2221;
	abs.f32 	%f2223, %f2206;
	setp.gt.f32 	%p531, %f2223, %f2222;
	selp.f32 	%f2224, %f2223, %f2222, %p531;
	selp.f32 	%f2225, %f2222, %f2223, %p531;
	div.rn.f32 	%f2226, %f2225, %f2224;
	mul.f32 	%f2227, %f2226, %f2226;
	fma.rn.f32 	%f2228, %f2227, 0f3B33710B, 0fBC807748;
	fma.rn.f32 	%f2229, %f2228, %f2227, 0f3D2CDAB2;
	fma.rn.f32 	%f2230, %f2229, %f2227, 0fBD992D10;
	fma.rn.f32 	%f2231, %f2230, %f2227, 0f3DD9EA6C;
	fma.rn.f32 	%f2232, %f2231, %f2227, 0fBE117CB1;
	fma.rn.f32 	%f2233, %f2232, %f2227, 0f3E4CBCE0;
	fma.rn.f32 	%f2234, %f2233, %f2227, 0fBEAAAA7D;
	mul.f32 	%f2235, %f2227, %f2234;
	fma.rn.f32 	%f2236, %f2235, %f2226, %f2226;
	neg.f32 	%f2237, %f2236;
	fma.rn.f32 	%f2238, 0f3F6EE581, 0f3FD774EB, %f2237;
	selp.f32 	%f2239, %f2238, %f2236, %p531;
	selp.f32 	%f2240, 0f3F6EE581, 0f3FEEE581, %p531;
	selp.f32 	%f2241, %f2236, %f2237, %p531;
	mov.b32 	%r2764, %f2221;
	fma.rn.f32 	%f2242, %f2240, 0f3FD774EB, %f2241;
	setp.lt.s32 	%p532, %r2764, 0;
	selp.f32 	%f2243, %f2242, %f2239, %p532;
	add.f32 	%f2244, %f2223, %f2222;
	setp.eq.f32 	%p533, %f2224, 0f00000000;
	selp.f32 	%f2245, 0f40490FDB, 0f00000000, %p532;
	setp.eq.f32 	%p534, %f2222, %f2223;
	selp.f32 	%f2246, 0f4016CBE4, 0f3F490FDB, %p532;
	selp.f32 	%f2247, %f2246, %f2243, %p534;
	selp.f32 	%f2248, %f2245, %f2247, %p533;
	abs.f32 	%f2249, %f2244;
	setp.nan.f32 	%p535, %f2249, %f2249;
	copysign.f32 	%f2250, %f2206, %f2248;
	selp.f32 	%f2251, %f2244, %f2250, %p535;
	neg.f32 	%f3660, %f2251;
	bra.uni 	$L__BB1_536;
$L__BB1_469:
	setp.ltu.f32 	%p536, %f318, 0f47CE4780;
	mov.u32 	%r4096, %r4092;
	mov.f32 	%f3652, %f3651;
	@%p536 bra 	$L__BB1_477;
	setp.neu.f32 	%p537, %f318, 0f7F800000;
	@%p537 bra 	$L__BB1_472;
	mov.f32 	%f2254, 0f00000000;
	mul.rn.f32 	%f3652, %f288, %f2254;
	mov.b32 	%r4096, 0;
	bra.uni 	$L__BB1_477;
$L__BB1_472:
	mov.b64 	%rd1609, 0;
	mov.b32 	%r4093, 0;
$L__BB1_473:
	.pragma "nounroll";
	mul.wide.u32 	%rd1037, %r4093, 4;
	mov.u64 	%rd1038, __cudart_i2opi_f;
	add.s64 	%rd1039, %rd1038, %rd1037;
	ld.global.nc.u32 	%r2766, [%rd1039];
	mov.b32 	%r2767, %f288;
	shl.b32 	%r2768, %r2767, 8;
	or.b32  	%r2769, %r2768, -2147483648;
	mad.wide.u32 	%rd1040, %r2766, %r2769, %rd1609;
	shr.u64 	%rd1609, %rd1040, 32;
	add.s64 	%rd1041, %rd27, %rd1037;
	st.local.u32 	[%rd1041], %rd1040;
	add.s32 	%r4093, %r4093, 1;
	setp.ne.s32 	%p538, %r4093, 6;
	@%p538 bra 	$L__BB1_473;
	shr.u32 	%r2771, %r2767, 23;
	st.local.u32 	[%rd27+24], %rd1609;
	and.b32  	%r2772, %r2771, 31;
	and.b32  	%r2773, %r2771, 224;
	add.s32 	%r2774, %r2773, -128;
	shr.u32 	%r2775, %r2774, 5;
	mul.wide.u32 	%rd1042, %r2775, 4;
	sub.s64 	%rd1043, %rd27, %rd1042;
	ld.local.u32 	%r4094, [%rd1043+24];
	ld.local.u32 	%r4095, [%rd1043+20];
	setp.eq.s32 	%p539, %r2772, 0;
	@%p539 bra 	$L__BB1_476;
	shf.l.wrap.b32 	%r4094, %r4095, %r4094, %r2772;
	mul.wide.u32 	%rd1044, %r2775, 4;
	sub.s64 	%rd1045, %rd27, %rd1044;
	ld.local.u32 	%r2782, [%rd1045+16];
	shf.l.wrap.b32 	%r4095, %r2782, %r4095, %r2772;
$L__BB1_476:
	shr.u32 	%r2783, %r4094, 30;
	shf.l.wrap.b32 	%r2784, %r4095, %r4094, 2;
	shl.b32 	%r2785, %r4095, 2;
	shr.u32 	%r2786, %r2784, 31;
	add.s32 	%r2787, %r2786, %r2783;
	neg.s32 	%r2788, %r2787;
	setp.lt.s32 	%p540, %r2767, 0;
	selp.b32 	%r4096, %r2788, %r2787, %p540;
	xor.b32  	%r2790, %r2784, %r2767;
	shr.s32 	%r2791, %r2784, 31;
	xor.b32  	%r2792, %r2791, %r2784;
	xor.b32  	%r2793, %r2791, %r2785;
	cvt.u64.u32 	%rd1046, %r2792;
	shl.b64 	%rd1047, %rd1046, 32;
	cvt.u64.u32 	%rd1048, %r2793;
	or.b64  	%rd1049, %rd1047, %rd1048;
	cvt.rn.f64.s64 	%fd151, %rd1049;
	mul.f64 	%fd152, %fd151, 0d3BF921FB54442D19;
	cvt.rn.f32.f64 	%f2252, %fd152;
	neg.f32 	%f2253, %f2252;
	setp.lt.s32 	%p541, %r2790, 0;
	selp.f32 	%f3652, %f2253, %f2252, %p541;
$L__BB1_477:
	add.s32 	%r2795, %r4096, 1;
	mul.rn.f32 	%f2255, %f3652, %f3652;
	and.b32  	%r2796, %r4096, 1;
	setp.eq.b32 	%p543, %r2796, 1;
	selp.f32 	%f2256, %f3652, 0f3F800000, %p543;
	fma.rn.f32 	%f2257, %f2255, %f2256, 0f00000000;
	fma.rn.f32 	%f2258, %f2255, 0f37CBAC00, 0fBAB607ED;
	selp.f32 	%f2259, 0fB94D4153, %f2258, %p543;
	selp.f32 	%f2260, 0f3C0885E4, 0f3D2AAABB, %p543;
	fma.rn.f32 	%f2261, %f2259, %f2255, %f2260;
	selp.f32 	%f2262, 0fBE2AAAA8, 0fBEFFFFFF, %p543;
	fma.rn.f32 	%f2263, %f2261, %f2255, %f2262;
	fma.rn.f32 	%f2264, %f2263, %f2257, %f2256;
	and.b32  	%r2797, %r2795, 2;
	setp.eq.s32 	%p544, %r2797, 0;
	mov.f32 	%f2265, 0f00000000;
	sub.f32 	%f2266, %f2265, %f2264;
	selp.f32 	%f332, %f2264, %f2266, %p544;
	mov.u32 	%r4100, %r4092;
	mov.f32 	%f3653, %f3651;
	@%p536 bra 	$L__BB1_485;
	setp.neu.f32 	%p545, %f318, 0f7F800000;
	@%p545 bra 	$L__BB1_480;
	mov.f32 	%f2269, 0f00000000;
	mul.rn.f32 	%f3653, %f288, %f2269;
	mov.b32 	%r4100, 0;
	bra.uni 	$L__BB1_485;
$L__BB1_480:
	mov.b64 	%rd1610, 0;
	mov.b32 	%r4097, 0;
$L__BB1_481:
	.pragma "nounroll";
	mul.wide.u32 	%rd1051, %r4097, 4;
	mov.u64 	%rd1052, __cudart_i2opi_f;
	add.s64 	%rd1053, %rd1052, %rd1051;
	ld.global.nc.u32 	%r2799, [%rd1053];
	mov.b32 	%r2800, %f288;
	shl.b32 	%r2801, %r2800, 8;
	or.b32  	%r2802, %r2801, -2147483648;
	mad.wide.u32 	%rd1054, %r2799, %r2802, %rd1610;
	shr.u64 	%rd1610, %rd1054, 32;
	add.s64 	%rd1055, %rd26, %rd1051;
	st.local.u32 	[%rd1055], %rd1054;
	add.s32 	%r4097, %r4097, 1;
	setp.ne.s32 	%p546, %r4097, 6;
	@%p546 bra 	$L__BB1_481;
	shr.u32 	%r2804, %r2800, 23;
	st.local.u32 	[%rd26+24], %rd1610;
	and.b32  	%r2805, %r2804, 31;
	and.b32  	%r2806, %r2804, 224;
	add.s32 	%r2807, %r2806, -128;
	shr.u32 	%r2808, %r2807, 5;
	mul.wide.u32 	%rd1056, %r2808, 4;
	sub.s64 	%rd1057, %rd26, %rd1056;
	ld.local.u32 	%r4098, [%rd1057+24];
	ld.local.u32 	%r4099, [%rd1057+20];
	setp.eq.s32 	%p547, %r2805, 0;
	@%p547 bra 	$L__BB1_484;
	shf.l.wrap.b32 	%r4098, %r4099, %r4098, %r2805;
	mul.wide.u32 	%rd1058, %r2808, 4;
	sub.s64 	%rd1059, %rd26, %rd1058;
	ld.local.u32 	%r2815, [%rd1059+16];
	shf.l.wrap.b32 	%r4099, %r2815, %r4099, %r2805;
$L__BB1_484:
	shr.u32 	%r2816, %r4098, 30;
	shf.l.wrap.b32 	%r2817, %r4099, %r4098, 2;
	shl.b32 	%r2818, %r4099, 2;
	shr.u32 	%r2819, %r2817, 31;
	add.s32 	%r2820, %r2819, %r2816;
	neg.s32 	%r2821, %r2820;
	setp.lt.s32 	%p548, %r2800, 0;
	selp.b32 	%r4100, %r2821, %r2820, %p548;
	xor.b32  	%r2823, %r2817, %r2800;
	shr.s32 	%r2824, %r2817, 31;
	xor.b32  	%r2825, %r2824, %r2817;
	xor.b32  	%r2826, %r2824, %r2818;
	cvt.u64.u32 	%rd1060, %r2825;
	shl.b64 	%rd1061, %rd1060, 32;
	cvt.u64.u32 	%rd1062, %r2826;
	or.b64  	%rd1063, %rd1061, %rd1062;
	cvt.rn.f64.s64 	%fd153, %rd1063;
	mul.f64 	%fd154, %fd153, 0d3BF921FB54442D19;
	cvt.rn.f32.f64 	%f2267, %fd154;
	neg.f32 	%f2268, %f2267;
	setp.lt.s32 	%p549, %r2823, 0;
	selp.f32 	%f3653, %f2268, %f2267, %p549;
$L__BB1_485:
	mul.rn.f32 	%f2270, %f3653, %f3653;
	and.b32  	%r2828, %r4100, 1;
	setp.eq.b32 	%p551, %r2828, 1;
	selp.f32 	%f2271, 0f3F800000, %f3653, %p551;
	fma.rn.f32 	%f2272, %f2270, %f2271, 0f00000000;
	fma.rn.f32 	%f2273, %f2270, 0f37CBAC00, 0fBAB607ED;
	selp.f32 	%f2274, %f2273, 0fB94D4153, %p551;
	selp.f32 	%f2275, 0f3D2AAABB, 0f3C0885E4, %p551;
	fma.rn.f32 	%f2276, %f2274, %f2270, %f2275;
	selp.f32 	%f2277, 0fBEFFFFFF, 0fBE2AAAA8, %p551;
	fma.rn.f32 	%f2278, %f2276, %f2270, %f2277;
	fma.rn.f32 	%f2279, %f2278, %f2272, %f2271;
	and.b32  	%r2829, %r4100, 2;
	setp.eq.s32 	%p552, %r2829, 0;
	mov.f32 	%f2280, 0f00000000;
	sub.f32 	%f2281, %f2280, %f2279;
	selp.f32 	%f2282, %f2279, %f2281, %p552;
	mul.f32 	%f2283, %f3602, %f2282;
	mul.f32 	%f2284, %f3601, %f332;
	sub.f32 	%f2285, %f2284, %f2283;
	div.rn.f32 	%f2286, %f2285, %f3599;
	abs.f32 	%f2287, %f2286;
	fma.rn.f32 	%f2288, %f2287, 0fBF000000, 0f3F000000;
	rsqrt.approx.ftz.f32 	%f2289, %f2288;
	mul.f32 	%f2290, %f2289, %f2288;
	mul.f32 	%f2291, %f2289, 0fBF000000;
	fma.rn.f32 	%f2292, %f2290, %f2291, 0f3F000000;
	fma.rn.f32 	%f2293, %f2290, %f2292, %f2290;
	setp.eq.f32 	%p553, %f2287, 0f3F800000;
	selp.f32 	%f2294, 0f00000000, %f2293, %p553;
	setp.gt.f32 	%p554, %f2287, 0f3F0F5C29;
	selp.f32 	%f2295, %f2294, %f2287, %p554;
	mul.f32 	%f2296, %f2295, %f2295;
	fma.rn.f32 	%f2297, %f2296, 0f3D4DD2F7, 0f3C99CA97;
	fma.rn.f32 	%f2298, %f2297, %f2296, 0f3D3F90E8;
	fma.rn.f32 	%f2299, %f2298, %f2296, 0f3D993CCF;
	fma.rn.f32 	%f2300, %f2299, %f2296, 0f3E2AAC04;
	mul.f32 	%f2301, %f2296, %f2300;
	fma.rn.f32 	%f2302, %f2301, %f2295, %f2295;
	mul.f32 	%f2303, %f2302, 0fC0000000;
	fma.rn.f32 	%f2304, 0f3F6EE581, 0f3FD774EB, %f2303;
	selp.f32 	%f2305, %f2304, %f2302, %p554;
	setp.num.f32 	%p555, %f2305, %f2305;
	copysign.f32 	%f2306, %f2286, %f2305;
	selp.f32 	%f2307, %f2306, %f2305, %p555;
	sub.f32 	%f337, %f2307, %f288;
	mov.u32 	%r4104, %r4092;
	mov.f32 	%f3654, %f3651;
	@%p536 bra 	$L__BB1_493;
	setp.neu.f32 	%p556, %f318, 0f7F800000;
	@%p556 bra 	$L__BB1_488;
	mov.f32 	%f2310, 0f00000000;
	mul.rn.f32 	%f3654, %f288, %f2310;
	mov.b32 	%r4104, 0;
	bra.uni 	$L__BB1_493;
$L__BB1_488:
	mov.b64 	%rd1611, 0;
	mov.b32 	%r4101, 0;
$L__BB1_489:
	.pragma "nounroll";
	mul.wide.u32 	%rd1065, %r4101, 4;
	mov.u64 	%rd1066, __cudart_i2opi_f;
	add.s64 	%rd1067, %rd1066, %rd1065;
	ld.global.nc.u32 	%r2831, [%rd1067];
	mov.b32 	%r2832, %f288;
	shl.b32 	%r2833, %r2832, 8;
	or.b32  	%r2834, %r2833, -2147483648;
	mad.wide.u32 	%rd1068, %r2831, %r2834, %rd1611;
	shr.u64 	%rd1611, %rd1068, 32;
	add.s64 	%rd1069, %rd25, %rd1065;
	st.local.u32 	[%rd1069], %rd1068;
	add.s32 	%r4101, %r4101, 1;
	setp.ne.s32 	%p557, %r4101, 6;
	@%p557 bra 	$L__BB1_489;
	shr.u32 	%r2836, %r2832, 23;
	st.local.u32 	[%rd25+24], %rd1611;
	and.b32  	%r2837, %r2836, 31;
	and.b32  	%r2838, %r2836, 224;
	add.s32 	%r2839, %r2838, -128;
	shr.u32 	%r2840, %r2839, 5;
	mul.wide.u32 	%rd1070, %r2840, 4;
	sub.s64 	%rd1071, %rd25, %rd1070;
	ld.local.u32 	%r4102, [%rd1071+24];
	ld.local.u32 	%r4103, [%rd1071+20];
	setp.eq.s32 	%p558, %r2837, 0;
	@%p558 bra 	$L__BB1_492;
	shf.l.wrap.b32 	%r4102, %r4103, %r4102, %r2837;
	mul.wide.u32 	%rd1072, %r2840, 4;
	sub.s64 	%rd1073, %rd25, %rd1072;
	ld.local.u32 	%r2847, [%rd1073+16];
	shf.l.wrap.b32 	%r4103, %r2847, %r4103, %r2837;
$L__BB1_492:
	shr.u32 	%r2848, %r4102, 30;
	shf.l.wrap.b32 	%r2849, %r4103, %r4102, 2;
	shl.b32 	%r2850, %r4103, 2;
	shr.u32 	%r2851, %r2849, 31;
	add.s32 	%r2852, %r2851, %r2848;
	neg.s32 	%r2853, %r2852;
	setp.lt.s32 	%p559, %r2832, 0;
	selp.b32 	%r4104, %r2853, %r2852, %p559;
	xor.b32  	%r2855, %r2849, %r2832;
	shr.s32 	%r2856, %r2849, 31;
	xor.b32  	%r2857, %r2856, %r2849;
	xor.b32  	%r2858, %r2856, %r2850;
	cvt.u64.u32 	%rd1074, %r2857;
	shl.b64 	%rd1075, %rd1074, 32;
	cvt.u64.u32 	%rd1076, %r2858;
	or.b64  	%rd1077, %rd1075, %rd1076;
	cvt.rn.f64.s64 	%fd155, %rd1077;
	mul.f64 	%fd156, %fd155, 0d3BF921FB54442D19;
	cvt.rn.f32.f64 	%f2308, %fd156;
	neg.f32 	%f2309, %f2308;
	setp.lt.s32 	%p560, %r2855, 0;
	selp.f32 	%f3654, %f2309, %f2308, %p560;
$L__BB1_493:
	add.s32 	%r2860, %r4104, 1;
	mul.rn.f32 	%f2311, %f3654, %f3654;
	and.b32  	%r2861, %r4104, 1;
	setp.eq.b32 	%p562, %r2861, 1;
	selp.f32 	%f2312, %f3654, 0f3F800000, %p562;
	fma.rn.f32 	%f2313, %f2311, %f2312, 0f00000000;
	fma.rn.f32 	%f2314, %f2311, 0f37CBAC00, 0fBAB607ED;
	selp.f32 	%f2315, 0fB94D4153, %f2314, %p562;
	selp.f32 	%f2316, 0f3C0885E4, 0f3D2AAABB, %p562;
	fma.rn.f32 	%f2317, %f2315, %f2311, %f2316;
	selp.f32 	%f2318, 0fBE2AAAA8, 0fBEFFFFFF, %p562;
	fma.rn.f32 	%f2319, %f2317, %f2311, %f2318;
	fma.rn.f32 	%f2320, %f2319, %f2313, %f2312;
	and.b32  	%r2862, %r2860, 2;
	setp.eq.s32 	%p563, %r2862, 0;
	mov.f32 	%f2321, 0f00000000;
	sub.f32 	%f2322, %f2321, %f2320;
	selp.f32 	%f342, %f2320, %f2322, %p563;
	@%p536 bra 	$L__BB1_501;
	setp.neu.f32 	%p564, %f318, 0f7F800000;
	@%p564 bra 	$L__BB1_496;
	mov.f32 	%f2325, 0f00000000;
	mul.rn.f32 	%f3651, %f288, %f2325;
	mov.b32 	%r4092, 0;
	bra.uni 	$L__BB1_501;
$L__BB1_496:
	mov.b64 	%rd1612, 0;
	mov.b32 	%r4105, 0;
$L__BB1_497:
	.pragma "nounroll";
	mul.wide.u32 	%rd1079, %r4105, 4;
	mov.u64 	%rd1080, __cudart_i2opi_f;
	add.s64 	%rd1081, %rd1080, %rd1079;
	ld.global.nc.u32 	%r2864, [%rd1081];
	mov.b32 	%r2865, %f288;
	shl.b32 	%r2866, %r2865, 8;
	or.b32  	%r2867, %r2866, -2147483648;
	mad.wide.u32 	%rd1082, %r2864, %r2867, %rd1612;
	shr.u64 	%rd1612, %rd1082, 32;
	add.s64 	%rd1083, %rd24, %rd1079;
	st.local.u32 	[%rd1083], %rd1082;
	add.s32 	%r4105, %r4105, 1;
	setp.ne.s32 	%p565, %r4105, 6;
	@%p565 bra 	$L__BB1_497;
	shr.u32 	%r2869, %r2865, 23;
	st.local.u32 	[%rd24+24], %rd1612;
	and.b32  	%r620, %r2869, 31;
	and.b32  	%r2870, %r2869, 224;
	add.s32 	%r2871, %r2870, -128;
	shr.u32 	%r2872, %r2871, 5;
	mul.wide.u32 	%rd1084, %r2872, 4;
	sub.s64 	%rd178, %rd24, %rd1084;
	ld.local.u32 	%r4106, [%rd178+24];
	ld.local.u32 	%r4107, [%rd178+20];
	setp.eq.s32 	%p566, %r620, 0;
	@%p566 bra 	$L__BB1_500;
	shf.l.wrap.b32 	%r4106, %r4107, %r4106, %r620;
	ld.local.u32 	%r2873, [%rd178+16];
	shf.l.wrap.b32 	%r4107, %r2873, %r4107, %r620;
$L__BB1_500:
	shr.u32 	%r2874, %r4106, 30;
	shf.l.wrap.b32 	%r2875, %r4107, %r4106, 2;
	shl.b32 	%r2876, %r4107, 2;
	shr.u32 	%r2877, %r2875, 31;
	add.s32 	%r2878, %r2877, %r2874;
	neg.s32 	%r2879, %r2878;
	setp.lt.s32 	%p567, %r2865, 0;
	selp.b32 	%r4092, %r2879, %r2878, %p567;
	xor.b32  	%r2881, %r2875, %r2865;
	shr.s32 	%r2882, %r2875, 31;
	xor.b32  	%r2883, %r2882, %r2875;
	xor.b32  	%r2884, %r2882, %r2876;
	cvt.u64.u32 	%rd1085, %r2883;
	shl.b64 	%rd1086, %rd1085, 32;
	cvt.u64.u32 	%rd1087, %r2884;
	or.b64  	%rd1088, %rd1086, %rd1087;
	cvt.rn.f64.s64 	%fd157, %rd1088;
	mul.f64 	%fd158, %fd157, 0d3BF921FB54442D19;
	cvt.rn.f32.f64 	%f2323, %fd158;
	neg.f32 	%f2324, %f2323;
	setp.lt.s32 	%p568, %r2881, 0;
	selp.f32 	%f3651, %f2324, %f2323, %p568;
$L__BB1_501:
	mul.rn.f32 	%f2326, %f3651, %f3651;
	and.b32  	%r2886, %r4092, 1;
	setp.eq.b32 	%p569, %r2886, 1;
	selp.f32 	%f2327, 0f3F800000, %f3651, %p569;
	fma.rn.f32 	%f2328, %f2326, %f2327, 0f00000000;
	fma.rn.f32 	%f2329, %f2326, 0f37CBAC00, 0fBAB607ED;
	selp.f32 	%f2330, %f2329, 0fB94D4153, %p569;
	selp.f32 	%f2331, 0f3D2AAABB, 0f3C0885E4, %p569;
	fma.rn.f32 	%f2332, %f2330, %f2326, %f2331;
	selp.f32 	%f2333, 0fBEFFFFFF, 0fBE2AAAA8, %p569;
	fma.rn.f32 	%f2334, %f2332, %f2326, %f2333;
	fma.rn.f32 	%f2335, %f2334, %f2328, %f2327;
	and.b32  	%r2887, %r4092, 2;
	setp.eq.s32 	%p570, %r2887, 0;
	mov.f32 	%f2336, 0f00000000;
	sub.f32 	%f2337, %f2336, %f2335;
	selp.f32 	%f2338, %f2335, %f2337, %p570;
	mul.f32 	%f2339, %f3602, %f2338;
	mul.f32 	%f2340, %f3601, %f342;
	sub.f32 	%f2341, %f2340, %f2339;
	div.rn.f32 	%f2342, %f2341, %f3599;
	abs.f32 	%f2343, %f2342;
	fma.rn.f32 	%f2344, %f2343, 0fBF000000, 0f3F000000;
	rsqrt.approx.ftz.f32 	%f2345, %f2344;
	mul.f32 	%f2346, %f2345, %f2344;
	mul.f32 	%f2347, %f2345, 0fBF000000;
	fma.rn.f32 	%f2348, %f2346, %f2347, 0f3F000000;
	fma.rn.f32 	%f2349, %f2346, %f2348, %f2346;
	setp.eq.f32 	%p571, %f2343, 0f3F800000;
	selp.f32 	%f2350, 0f00000000, %f2349, %p571;
	setp.gt.f32 	%p572, %f2343, 0f3F0F5C29;
	selp.f32 	%f2351, %f2350, %f2343, %p572;
	mul.f32 	%f2352, %f2351, %f2351;
	fma.rn.f32 	%f2353, %f2352, 0f3D4DD2F7, 0f3C99CA97;
	fma.rn.f32 	%f2354, %f2353, %f2352, 0f3D3F90E8;
	fma.rn.f32 	%f2355, %f2354, %f2352, 0f3D993CCF;
	fma.rn.f32 	%f2356, %f2355, %f2352, 0f3E2AAC04;
	mul.f32 	%f2357, %f2352, %f2356;
	fma.rn.f32 	%f2358, %f2357, %f2351, %f2351;
	mul.f32 	%f2359, %f2358, 0fC0000000;
	fma.rn.f32 	%f2360, 0f3F6EE581, 0f3FD774EB, %f2359;
	selp.f32 	%f2361, %f2360, %f2358, %p572;
	setp.num.f32 	%p573, %f2361, %f2361;
	copysign.f32 	%f2362, %f2342, %f2361;
	selp.f32 	%f2363, %f2362, %f2361, %p573;
	cvt.f64.f32 	%fd159, %f2363;
	mov.f64 	%fd160, 0d400921FB54442D18;
	sub.f64 	%fd161, %fd160, %fd159;
	cvt.f64.f32 	%fd162, %f288;
	sub.f64 	%fd163, %fd161, %fd162;
	cvt.rn.f32.f64 	%f346, %fd163;
	neg.f32 	%f347, %f337;
	mul.f32 	%f2364, %f337, 0fBF22F983;
	cvt.rni.s32.f32 	%r4116, %f2364;
	cvt.rn.f32.s32 	%f2365, %r4116;
	fma.rn.f32 	%f2366, %f2365, 0fBFC90FDA, %f347;
	fma.rn.f32 	%f2367, %f2365, 0fB3A22168, %f2366;
	fma.rn.f32 	%f3657, %f2365, 0fA7C234C5, %f2367;
	abs.f32 	%f349, %f347;
	setp.ltu.f32 	%p574, %f349, 0f47CE4780;
	mov.u32 	%r4112, %r4116;
	mov.f32 	%f3656, %f3657;
	@%p574 bra 	$L__BB1_509;
	setp.neu.f32 	%p575, %f349, 0f7F800000;
	@%p575 bra 	$L__BB1_504;
	mov.f32 	%f2370, 0f00000000;
	mul.rn.f32 	%f3656, %f347, %f2370;
	mov.b32 	%r4112, 0;
	bra.uni 	$L__BB1_509;
$L__BB1_504:
	mov.b64 	%rd1613, 0;
	mov.b32 	%r4109, 0;
$L__BB1_505:
	.pragma "nounroll";
	mul.wide.u32 	%rd1090, %r4109, 4;
	mov.u64 	%rd1091, __cudart_i2opi_f;
	add.s64 	%rd1092, %rd1091, %rd1090;
	ld.global.nc.u32 	%r2889, [%rd1092];
	mov.b32 	%r2890, %f347;
	shl.b32 	%r2891, %r2890, 8;
	or.b32  	%r2892, %r2891, -2147483648;
	mad.wide.u32 	%rd1093, %r2889, %r2892, %rd1613;
	shr.u64 	%rd1613, %rd1093, 32;
	add.s64 	%rd1094, %rd23, %rd1090;
	st.local.u32 	[%rd1094], %rd1093;
	add.s32 	%r4109, %r4109, 1;
	setp.ne.s32 	%p576, %r4109, 6;
	@%p576 bra 	$L__BB1_505;
	shr.u32 	%r2894, %r2890, 23;
	st.local.u32 	[%rd23+24], %rd1613;
	and.b32  	%r2895, %r2894, 31;
	and.b32  	%r2896, %r2894, 224;
	add.s32 	%r2897, %r2896, -128;
	shr.u32 	%r2898, %r2897, 5;
	mul.wide.u32 	%rd1095, %r2898, 4;
	sub.s64 	%rd1096, %rd23, %rd1095;
	ld.local.u32 	%r4110, [%rd1096+24];
	ld.local.u32 	%r4111, [%rd1096+20];
	setp.eq.s32 	%p577, %r2895, 0;
	@%p577 bra 	$L__BB1_508;
	shf.l.wrap.b32 	%r4110, %r4111, %r4110, %r2895;
	and.b32  	%r2902, %r2894, 224;
	add.s32 	%r2903, %r2902, -128;
	shr.u32 	%r2904, %r2903, 5;
	mul.wide.u32 	%rd1097, %r2904, 4;
	sub.s64 	%rd1098, %rd23, %rd1097;
	ld.local.u32 	%r2905, [%rd1098+16];
	shf.l.wrap.b32 	%r4111, %r2905, %r4111, %r2895;
$L__BB1_508:
	shr.u32 	%r2906, %r4110, 30;
	shf.l.wrap.b32 	%r2907, %r4111, %r4110, 2;
	shl.b32 	%r2908, %r4111, 2;
	shr.u32 	%r2909, %r2907, 31;
	add.s32 	%r2910, %r2909, %r2906;
	neg.s32 	%r2911, %r2910;
	setp.lt.s32 	%p578, %r2890, 0;
	selp.b32 	%r4112, %r2911, %r2910, %p578;
	xor.b32  	%r2913, %r2907, %r2890;
	shr.s32 	%r2914, %r2907, 31;
	xor.b32  	%r2915, %r2914, %r2907;
	xor.b32  	%r2916, %r2914, %r2908;
	cvt.u64.u32 	%rd1099, %r2915;
	shl.b64 	%rd1100, %rd1099, 32;
	cvt.u64.u32 	%rd1101, %r2916;
	or.b64  	%rd1102, %rd1100, %rd1101;
	cvt.rn.f64.s64 	%fd164, %rd1102;
	mul.f64 	%fd165, %fd164, 0d3BF921FB54442D19;
	cvt.rn.f32.f64 	%f2368, %fd165;
	neg.f32 	%f2369, %f2368;
	setp.lt.s32 	%p579, %r2913, 0;
	selp.f32 	%f3656, %f2369, %f2368, %p579;
$L__BB1_509:
	abs.f32 	%f353, %f347;
	setp.ltu.f32 	%p580, %f353, 0f47CE4780;
	add.s32 	%r2918, %r4112, 1;
	mul.rn.f32 	%f2371, %f3656, %f3656;
	and.b32  	%r2919, %r4112, 1;
	setp.eq.b32 	%p581, %r2919, 1;
	selp.f32 	%f2372, %f3656, 0f3F800000, %p581;
	fma.rn.f32 	%f2373, %f2371, %f2372, 0f00000000;
	fma.rn.f32 	%f2374, %f2371, 0f37CBAC00, 0fBAB607ED;
	selp.f32 	%f2375, 0fB94D4153, %f2374, %p581;
	selp.f32 	%f2376, 0f3C0885E4, 0f3D2AAABB, %p581;
	fma.rn.f32 	%f2377, %f2375, %f2371, %f2376;
	selp.f32 	%f2378, 0fBE2AAAA8, 0fBEFFFFFF, %p581;
	fma.rn.f32 	%f2379, %f2377, %f2371, %f2378;
	fma.rn.f32 	%f2380, %f2379, %f2373, %f2372;
	and.b32  	%r2920, %r2918, 2;
	setp.eq.s32 	%p582, %r2920, 0;
	mov.f32 	%f2381, 0f00000000;
	sub.f32 	%f2382, %f2381, %f2380;
	selp.f32 	%f354, %f2380, %f2382, %p582;
	@%p580 bra 	$L__BB1_517;
	setp.neu.f32 	%p583, %f353, 0f7F800000;
	@%p583 bra 	$L__BB1_512;
	mov.f32 	%f2385, 0f00000000;
	mul.rn.f32 	%f3657, %f347, %f2385;
	mov.b32 	%r4116, 0;
	bra.uni 	$L__BB1_517;
$L__BB1_512:
	mov.b32 	%r640, %f347;
	mov.b64 	%rd1614, 0;
	mov.b32 	%r4113, 0;
$L__BB1_513:
	.pragma "nounroll";
	mul.wide.u32 	%rd1104, %r4113, 4;
	mov.u64 	%rd1105, __cudart_i2opi_f;
	add.s64 	%rd1106, %rd1105, %rd1104;
	ld.global.nc.u32 	%r2922, [%rd1106];
	shl.b32 	%r2923, %r640, 8;
	or.b32  	%r2924, %r2923, -2147483648;
	mad.wide.u32 	%rd1107, %r2922, %r2924, %rd1614;
	shr.u64 	%rd1614, %rd1107, 32;
	add.s64 	%rd1108, %rd18, %rd1104;
	st.local.u32 	[%rd1108], %rd1107;
	add.s32 	%r4113, %r4113, 1;
	setp.ne.s32 	%p584, %r4113, 6;
	@%p584 bra 	$L__BB1_513;
	shr.u32 	%r2925, %r640, 23;
	st.local.u32 	[%rd18+24], %rd1614;
	and.b32  	%r2926, %r2925, 31;
	and.b32  	%r2927, %r2925, 224;
	add.s32 	%r2928, %r2927, -128;
	shr.u32 	%r2929, %r2928, 5;
	mul.wide.u32 	%rd1109, %r2929, 4;
	sub.s64 	%rd1110, %rd18, %rd1109;
	ld.local.u32 	%r4114, [%rd1110+24];
	ld.local.u32 	%r4115, [%rd1110+20];
	setp.eq.s32 	%p585, %r2926, 0;
	@%p585 bra 	$L__BB1_516;
	shf.l.wrap.b32 	%r4114, %r4115, %r4114, %r2926;
	mul.wide.u32 	%rd1111, %r2929, 4;
	sub.s64 	%rd1112, %rd18, %rd1111;
	ld.local.u32 	%r2935, [%rd1112+16];
	shf.l.wrap.b32 	%r4115, %r2935, %r4115, %r2926;
$L__BB1_516:
	shr.u32 	%r2936, %r4114, 30;
	shf.l.wrap.b32 	%r2937, %r4115, %r4114, 2;
	shl.b32 	%r2938, %r4115, 2;
	shr.u32 	%r2939, %r2937, 31;
	add.s32 	%r2940, %r2939, %r2936;
	neg.s32 	%r2941, %r2940;
	setp.lt.s32 	%p586, %r640, 0;
	selp.b32 	%r4116, %r2941, %r2940, %p586;
	xor.b32  	%r2942, %r2937, %r640;
	shr.s32 	%r2943, %r2937, 31;
	xor.b32  	%r2944, %r2943, %r2937;
	xor.b32  	%r2945, %r2943, %r2938;
	cvt.u64.u32 	%rd1113, %r2944;
	shl.b64 	%rd1114, %rd1113, 32;
	cvt.u64.u32 	%rd1115, %r2945;
	or.b64  	%rd1116, %rd1114, %rd1115;
	cvt.rn.f64.s64 	%fd166, %rd1116;
	mul.f64 	%fd167, %fd166, 0d3BF921FB54442D19;
	cvt.rn.f32.f64 	%f2383, %fd167;
	neg.f32 	%f2384, %f2383;
	setp.lt.s32 	%p587, %r2942, 0;
	selp.f32 	%f3657, %f2384, %f2383, %p587;
$L__BB1_517:
	mul.rn.f32 	%f2386, %f3657, %f3657;
	and.b32  	%r2947, %r4116, 1;
	setp.eq.b32 	%p588, %r2947, 1;
	selp.f32 	%f2387, 0f3F800000, %f3657, %p588;
	fma.rn.f32 	%f2388, %f2386, %f2387, 0f00000000;
	fma.rn.f32 	%f2389, %f2386, 0f37CBAC00, 0fBAB607ED;
	selp.f32 	%f2390, %f2389, 0fB94D4153, %p588;
	selp.f32 	%f2391, 0f3D2AAABB, 0f3C0885E4, %p588;
	fma.rn.f32 	%f2392, %f2390, %f2386, %f2391;
	selp.f32 	%f2393, 0fBEFFFFFF, 0fBE2AAAA8, %p588;
	fma.rn.f32 	%f2394, %f2392, %f2386, %f2393;
	fma.rn.f32 	%f2395, %f2394, %f2388, %f2387;
	and.b32  	%r2948, %r4116, 2;
	setp.eq.s32 	%p589, %r2948, 0;
	mov.f32 	%f2396, 0f00000000;
	sub.f32 	%f2397, %f2396, %f2395;
	selp.f32 	%f2398, %f2395, %f2397, %p589;
	sub.f32 	%f2399, %f3601, %f286;
	mul.f32 	%f2400, %f2399, %f2398;
	sub.f32 	%f2401, %f3602, %f285;
	fma.rn.f32 	%f358, %f2401, %f354, %f2400;
	neg.f32 	%f359, %f346;
	mul.f32 	%f2402, %f346, 0fBF22F983;
	cvt.rni.s32.f32 	%r4124, %f2402;
	cvt.rn.f32.s32 	%f2403, %r4124;
	fma.rn.f32 	%f2404, %f2403, 0fBFC90FDA, %f359;
	fma.rn.f32 	%f2405, %f2403, 0fB3A22168, %f2404;
	fma.rn.f32 	%f3659, %f2403, 0fA7C234C5, %f2405;
	abs.f32 	%f2406, %f359;
	setp.ltu.f32 	%p590, %f2406, 0f47CE4780;
	mov.u32 	%r4120, %r4124;
	mov.f32 	%f3658, %f3659;
	@%p590 bra 	$L__BB1_525;
	setp.neu.f32 	%p591, %f2406, 0f7F800000;
	@%p591 bra 	$L__BB1_520;
	mov.f32 	%f2410, 0f00000000;
	mul.rn.f32 	%f3658, %f359, %f2410;
	mov.b32 	%r4120, 0;
	bra.uni 	$L__BB1_525;
$L__BB1_520:
	mov.b64 	%rd1615, 0;
	mov.b32 	%r4117, 0;
$L__BB1_521:
	.pragma "nounroll";
	mul.wide.u32 	%rd1118, %r4117, 4;
	mov.u64 	%rd1119, __cudart_i2opi_f;
	add.s64 	%rd1120, %rd1119, %rd1118;
	ld.global.nc.u32 	%r2950, [%rd1120];
	mov.b32 	%r2951, %f359;
	shl.b32 	%r2952, %r2951, 8;
	or.b32  	%r2953, %r2952, -2147483648;
	mad.wide.u32 	%rd1121, %r2950, %r2953, %rd1615;
	shr.u64 	%rd1615, %rd1121, 32;
	add.s64 	%rd1122, %rd22, %rd1118;
	st.local.u32 	[%rd1122], %rd1121;
	add.s32 	%r4117, %r4117, 1;
	setp.ne.s32 	%p592, %r4117, 6;
	@%p592 bra 	$L__BB1_521;
	shr.u32 	%r2955, %r2951, 23;
	st.local.u32 	[%rd22+24], %rd1615;
	and.b32  	%r2956, %r2955, 31;
	and.b32  	%r2957, %r2955, 224;
	add.s32 	%r2958, %r2957, -128;
	shr.u32 	%r2959, %r2958, 5;
	mul.wide.u32 	%rd1123, %r2959, 4;
	sub.s64 	%rd1124, %rd22, %rd1123;
	ld.local.u32 	%r4118, [%rd1124+24];
	ld.local.u32 	%r4119, [%rd1124+20];
	setp.eq.s32 	%p593, %r2956, 0;
	@%p593 bra 	$L__BB1_524;
	and.b32  	%r2962, %r2955, 31;
	shf.l.wrap.b32 	%r4118, %r4119, %r4118, %r2962;
	and.b32  	%r2963, %r2955, 224;
	add.s32 	%r2964, %r2963, -128;
	shr.u32 	%r2965, %r2964, 5;
	mul.wide.u32 	%rd1125, %r2965, 4;
	sub.s64 	%rd1126, %rd22, %rd1125;
	ld.local.u32 	%r2966, [%rd1126+16];
	shf.l.wrap.b32 	%r4119, %r2966, %r4119, %r2962;
$L__BB1_524:
	shr.u32 	%r2967, %r4118, 30;
	shf.l.wrap.b32 	%r2968, %r4119, %r4118, 2;
	shl.b32 	%r2969, %r4119, 2;
	shr.u32 	%r2970, %r2968, 31;
	add.s32 	%r2971, %r2970, %r2967;
	neg.s32 	%r2972, %r2971;
	setp.lt.s32 	%p594, %r2951, 0;
	selp.b32 	%r4120, %r2972, %r2971, %p594;
	xor.b32  	%r2974, %r2968, %r2951;
	shr.s32 	%r2975, %r2968, 31;
	xor.b32  	%r2976, %r2975, %r2968;
	xor.b32  	%r2977, %r2975, %r2969;
	cvt.u64.u32 	%rd1127, %r2976;
	shl.b64 	%rd1128, %rd1127, 32;
	cvt.u64.u32 	%rd1129, %r2977;
	or.b64  	%rd1130, %rd1128, %rd1129;
	cvt.rn.f64.s64 	%fd168, %rd1130;
	mul.f64 	%fd169, %fd168, 0d3BF921FB54442D19;
	cvt.rn.f32.f64 	%f2408, %fd169;
	neg.f32 	%f2409, %f2408;
	setp.lt.s32 	%p595, %r2974, 0;
	selp.f32 	%f3658, %f2409, %f2408, %p595;
$L__BB1_525:
	abs.f32 	%f364, %f359;
	setp.ltu.f32 	%p596, %f364, 0f47CE4780;
	add.s32 	%r2979, %r4120, 1;
	mul.rn.f32 	%f2411, %f3658, %f3658;
	and.b32  	%r2980, %r4120, 1;
	setp.eq.b32 	%p597, %r2980, 1;
	selp.f32 	%f2412, %f3658, 0f3F800000, %p597;
	fma.rn.f32 	%f2413, %f2411, %f2412, 0f00000000;
	fma.rn.f32 	%f2414, %f2411, 0f37CBAC00, 0fBAB607ED;
	selp.f32 	%f2415, 0fB94D4153, %f2414, %p597;
	selp.f32 	%f2416, 0f3C0885E4, 0f3D2AAABB, %p597;
	fma.rn.f32 	%f2417, %f2415, %f2411, %f2416;
	selp.f32 	%f2418, 0fBE2AAAA8, 0fBEFFFFFF, %p597;
	fma.rn.f32 	%f2419, %f2417, %f2411, %f2418;
	fma.rn.f32 	%f2420, %f2419, %f2413, %f2412;
	and.b32  	%r2981, %r2979, 2;
	setp.eq.s32 	%p598, %r2981, 0;
	mov.f32 	%f2421, 0f00000000;
	sub.f32 	%f2422, %f2421, %f2420;
	selp.f32 	%f2423, %f2420, %f2422, %p598;
	sub.f32 	%f2424, %f3602, %f285;
	mul.f32 	%f365, %f2424, %f2423;
	@%p596 bra 	$L__BB1_533;
	setp.neu.f32 	%p599, %f364, 0f7F800000;
	@%p599 bra 	$L__BB1_528;
	mov.f32 	%f2427, 0f00000000;
	mul.rn.f32 	%f3659, %f359, %f2427;
	mov.b32 	%r4124, 0;
	bra.uni 	$L__BB1_533;
$L__BB1_528:
	mov.b32 	%r662, %f359;
	mov.b64 	%rd1616, 0;
	mov.b32 	%r4121, 0;
$L__BB1_529:
	.pragma "nounroll";
	mul.wide.u32 	%rd1132, %r4121, 4;
	mov.u64 	%rd1133, __cudart_i2opi_f;
	add.s64 	%rd1134, %rd1133, %rd1132;
	ld.global.nc.u32 	%r2983, [%rd1134];
	shl.b32 	%r2984, %r662, 8;
	or.b32  	%r2985, %r2984, -2147483648;
	mad.wide.u32 	%rd1135, %r2983, %r2985, %rd1616;
	shr.u64 	%rd1616, %rd1135, 32;
	add.s64 	%rd1136, %rd10, %rd1132;
	st.local.u32 	[%rd1136], %rd1135;
	add.s32 	%r4121, %r4121, 1;
	setp.ne.s32 	%p600, %r4121, 6;
	@%p600 bra 	$L__BB1_529;
	shr.u32 	%r2986, %r662, 23;
	st.local.u32 	[%rd10+24], %rd1616;
	and.b32  	%r2987, %r2986, 31;
	and.b32  	%r2988, %r2986, 224;
	add.s32 	%r2989, %r2988, -128;
	shr.u32 	%r2990, %r2989, 5;
	mul.wide.u32 	%rd1137, %r2990, 4;
	sub.s64 	%rd1138, %rd10, %rd1137;
	ld.local.u32 	%r4122, [%rd1138+24];
	ld.local.u32 	%r4123, [%rd1138+20];
	setp.eq.s32 	%p601, %r2987, 0;
	@%p601 bra 	$L__BB1_532;
	shf.l.wrap.b32 	%r4122, %r4123, %r4122, %r2987;
	mul.wide.u32 	%rd1139, %r2990, 4;
	sub.s64 	%rd1140, %rd10, %rd1139;
	ld.local.u32 	%r2996, [%rd1140+16];
	shf.l.wrap.b32 	%r4123, %r2996, %r4123, %r2987;
$L__BB1_532:
	shr.u32 	%r2997, %r4122, 30;
	shf.l.wrap.b32 	%r2998, %r4123, %r4122, 2;
	shl.b32 	%r2999, %r4123, 2;
	shr.u32 	%r3000, %r2998, 31;
	add.s32 	%r3001, %r3000, %r2997;
	neg.s32 	%r3002, %r3001;
	setp.lt.s32 	%p602, %r662, 0;
	selp.b32 	%r4124, %r3002, %r3001, %p602;
	xor.b32  	%r3003, %r2998, %r662;
	shr.s32 	%r3004, %r2998, 31;
	xor.b32  	%r3005, %r3004, %r2998;
	xor.b32  	%r3006, %r3004, %r2999;
	cvt.u64.u32 	%rd1141, %r3005;
	shl.b64 	%rd1142, %rd1141, 32;
	cvt.u64.u32 	%rd1143, %r3006;
	or.b64  	%rd1144, %rd1142, %rd1143;
	cvt.rn.f64.s64 	%fd170, %rd1144;
	mul.f64 	%fd171, %fd170, 0d3BF921FB54442D19;
	cvt.rn.f32.f64 	%f2425, %fd171;
	neg.f32 	%f2426, %f2425;
	setp.lt.s32 	%p603, %r3003, 0;
	selp.f32 	%f3659, %f2426, %f2425, %p603;
$L__BB1_533:
	mul.rn.f32 	%f2428, %f3659, %f3659;
	and.b32  	%r3008, %r4124, 1;
	setp.eq.b32 	%p604, %r3008, 1;
	selp.f32 	%f2429, 0f3F800000, %f3659, %p604;
	fma.rn.f32 	%f2430, %f2428, %f2429, 0f00000000;
	fma.rn.f32 	%f2431, %f2428, 0f37CBAC00, 0fBAB607ED;
	selp.f32 	%f2432, %f2431, 0fB94D4153, %p604;
	selp.f32 	%f2433, 0f3D2AAABB, 0f3C0885E4, %p604;
	fma.rn.f32 	%f2434, %f2432, %f2428, %f2433;
	selp.f32 	%f2435, 0fBEFFFFFF, 0fBE2AAAA8, %p604;
	fma.rn.f32 	%f2436, %f2434, %f2428, %f2435;
	fma.rn.f32 	%f2437, %f2436, %f2430, %f2429;
	and.b32  	%r3009, %r4124, 2;
	setp.eq.s32 	%p605, %r3009, 0;
	mov.f32 	%f2438, 0f00000000;
	sub.f32 	%f2439, %f2438, %f2437;
	selp.f32 	%f2440, %f2437, %f2439, %p605;
	sub.f32 	%f2441, %f3601, %f286;
	fma.rn.f32 	%f2442, %f2441, %f2440, %f365;
	setp.lt.f32 	%p606, %f358, %f2442;
	selp.f32 	%f369, %f337, %f346, %p606;
	cvt.f64.f32 	%fd4, %f369;
	setp.geu.f64 	%p607, %fd4, 0dC00921FB54442D18;
	@%p607 bra 	$L__BB1_535;
	add.f64 	%fd173, %fd4, 0d401921FB54442D18;
	cvt.rn.f32.f64 	%f3660, %fd173;
	bra.uni 	$L__BB1_536;
$L__BB1_535:
	setp.gt.f64 	%p608, %fd4, 0d400921FB54442D18;
	add.f64 	%fd172, %fd4, 0dC01921FB54442D18;
	cvt.rn.f32.f64 	%f2443, %fd172;
	selp.f32 	%f3660, %f2443, %f369, %p608;
$L__BB1_536:
	sub.f32 	%f2444, %f287, %f3600;
	cvt.f64.f32 	%fd174, %f3660;
	cvt.f64.f32 	%fd175, %f2444;
	abs.f32 	%f2445, %f2444;
	add.f64 	%fd176, %fd174, 0dC01921FB54442D18;
	cvt.f64.f32 	%fd177, %f3598;
	mul.f64 	%fd178, %fd176, %fd177;
	sub.f64 	%fd179, %fd175, %fd178;
	cvt.rn.f32.f64 	%f2446, %fd179;
	abs.f32 	%f2447, %f2446;
	setp.gt.f32 	%p609, %f2445, %f2447;
	selp.f32 	%f2448, %f2447, %f2445, %p609;
	add.f64 	%fd180, %fd174, 0d0000000000000000;
	mul.f64 	%fd181, %fd180, %fd177;
	sub.f64 	%fd182, %fd175, %fd181;
	cvt.rn.f32.f64 	%f2449, %fd182;
	abs.f32 	%f2450, %f2449;
	setp.leu.f32 	%p610, %f2448, %f2450;
	and.pred  	%p611, %p610, %p609;
	selp.s32 	%r3010, -1, 0, %p611;
	cvt.rn.f64.s32 	%fd183, %r3010;
	fma.rn.f64 	%fd184, %fd183, 0d401921FB54442D18, %fd174;
	cvt.rn.f32.f64 	%f373, %fd184;
	neg.f32 	%f374, %f373;
	mul.f32 	%f2451, %f373, 0fBF22F983;
	cvt.rni.s32.f32 	%r4140, %f2451;
	cvt.rn.f32.s32 	%f2452, %r4140;
	fma.rn.f32 	%f2453, %f2452, 0fBFC90FDA, %f374;
	fma.rn.f32 	%f2454, %f2452, 0fB3A22168, %f2453;
	fma.rn.f32 	%f3664, %f2452, 0fA7C234C5, %f2454;
	abs.f32 	%f376, %f374;
	setp.ltu.f32 	%p612, %f376, 0f47CE4780;
	mov.u32 	%r4128, %r4140;
	mov.f32 	%f3661, %f3664;
	@%p612 bra 	$L__BB1_544;
	setp.neu.f32 	%p613, %f376, 0f7F800000;
	@%p613 bra 	$L__BB1_539;
	mov.f32 	%f2457, 0f00000000;
	mul.rn.f32 	%f3661, %f374, %f2457;
	mov.b32 	%r4128, 0;
	bra.uni 	$L__BB1_544;
$L__BB1_539:
	mov.b64 	%rd1617, 0;
	mov.b32 	%r4125, 0;
$L__BB1_540:
	.pragma "nounroll";
	mul.wide.u32 	%rd1146, %r4125, 4;
	mov.u64 	%rd1147, __cudart_i2opi_f;
	add.s64 	%rd1148, %rd1147, %rd1146;
	ld.global.nc.u32 	%r3012, [%rd1148];
	mov.b32 	%r3013, %f374;
	shl.b32 	%r3014, %r3013, 8;
	or.b32  	%r3015, %r3014, -2147483648;
	mad.wide.u32 	%rd1149, %r3012, %r3015, %rd1617;
	shr.u64 	%rd1617, %rd1149, 32;
	add.s64 	%rd1150, %rd16, %rd1146;
	st.local.u32 	[%rd1150], %rd1149;
	add.s32 	%r4125, %r4125, 1;
	setp.ne.s32 	%p614, %r4125, 6;
	@%p614 bra 	$L__BB1_540;
	shr.u32 	%r3017, %r3013, 23;
	st.local.u32 	[%rd16+24], %rd1617;
	and.b32  	%r3018, %r3017, 31;
	and.b32  	%r3019, %r3017, 224;
	add.s32 	%r3020, %r3019, -128;
	shr.u32 	%r3021, %r3020, 5;
	mul.wide.u32 	%rd1151, %r3021, 4;
	sub.s64 	%rd1152, %rd16, %rd1151;
	ld.local.u32 	%r4126, [%rd1152+24];
	ld.local.u32 	%r4127, [%rd1152+20];
	setp.eq.s32 	%p615, %r3018, 0;
	@%p615 bra 	$L__BB1_543;
	shf.l.wrap.b32 	%r4126, %r4127, %r4126, %r3018;
	mul.wide.u32 	%rd1153, %r3021, 4;
	sub.s64 	%rd1154, %rd16, %rd1153;
	ld.local.u32 	%r3028, [%rd1154+16];
	shf.l.wrap.b32 	%r4127, %r3028, %r4127, %r3018;
$L__BB1_543:
	shr.u32 	%r3029, %r4126, 30;
	shf.l.wrap.b32 	%r3030, %r4127, %r4126, 2;
	shl.b32 	%r3031, %r4127, 2;
	shr.u32 	%r3032, %r3030, 31;
	add.s32 	%r3033, %r3032, %r3029;
	neg.s32 	%r3034, %r3033;
	setp.lt.s32 	%p616, %r3013, 0;
	selp.b32 	%r4128, %r3034, %r3033, %p616;
	xor.b32  	%r3036, %r3030, %r3013;
	shr.s32 	%r3037, %r3030, 31;
	xor.b32  	%r3038, %r3037, %r3030;
	xor.b32  	%r3039, %r3037, %r3031;
	cvt.u64.u32 	%rd1155, %r3038;
	shl.b64 	%rd1156, %rd1155, 32;
	cvt.u64.u32 	%rd1157, %r3039;
	or.b64  	%rd1158, %rd1156, %rd1157;
	cvt.rn.f64.s64 	%fd185, %rd1158;
	mul.f64 	%fd186, %fd185, 0d3BF921FB54442D19;
	cvt.rn.f32.f64 	%f2455, %fd186;
	neg.f32 	%f2456, %f2455;
	setp.lt.s32 	%p617, %r3036, 0;
	selp.f32 	%f3661, %f2456, %f2455, %p617;
$L__BB1_544:
	add.s32 	%r3041, %r4128, 1;
	mul.rn.f32 	%f2458, %f3661, %f3661;
	and.b32  	%r3042, %r4128, 1;
	setp.eq.b32 	%p619, %r3042, 1;
	selp.f32 	%f2459, %f3661, 0f3F800000, %p619;
	fma.rn.f32 	%f2460, %f2458, %f2459, 0f00000000;
	fma.rn.f32 	%f2461, %f2458, 0f37CBAC00, 0fBAB607ED;
	selp.f32 	%f2462, 0fB94D4153, %f2461, %p619;
	selp.f32 	%f2463, 0f3C0885E4, 0f3D2AAABB, %p619;
	fma.rn.f32 	%f2464, %f2462, %f2458, %f2463;
	selp.f32 	%f2465, 0fBE2AAAA8, 0fBEFFFFFF, %p619;
	fma.rn.f32 	%f2466, %f2464, %f2458, %f2465;
	fma.rn.f32 	%f2467, %f2466, %f2460, %f2459;
	and.b32  	%r3043, %r3041, 2;
	setp.eq.s32 	%p620, %r3043, 0;
	mov.f32 	%f2468, 0f00000000;
	sub.f32 	%f2469, %f2468, %f2467;
	selp.f32 	%f2470, %f2467, %f2469, %p620;
	fma.rn.f32 	%f381, %f3599, %f2470, %f3602;
	mov.u32 	%r4132, %r4140;
	mov.f32 	%f3662, %f3664;
	@%p612 bra 	$L__BB1_552;
	setp.neu.f32 	%p621, %f376, 0f7F800000;
	@%p621 bra 	$L__BB1_547;
	mov.f32 	%f2473, 0f00000000;
	mul.rn.f32 	%f3662, %f374, %f2473;
	mov.b32 	%r4132, 0;
	bra.uni 	$L__BB1_552;
$L__BB1_547:
	mov.b64 	%rd1618, 0;
	mov.b32 	%r4129, 0;
$L__BB1_548:
	.pragma "nounroll";
	mul.wide.u32 	%rd1160, %r4129, 4;
	mov.u64 	%rd1161, __cudart_i2opi_f;
	add.s64 	%rd1162, %rd1161, %rd1160;
	ld.global.nc.u32 	%r3045, [%rd1162];
	mov.b32 	%r3046, %f374;
	shl.b32 	%r3047, %r3046, 8;
	or.b32  	%r3048, %r3047, -2147483648;
	mad.wide.u32 	%rd1163, %r3045, %r3048, %rd1618;
	shr.u64 	%rd1618, %rd1163, 32;
	add.s64 	%rd1164, %rd21, %rd1160;
	st.local.u32 	[%rd1164], %rd1163;
	add.s32 	%r4129, %r4129, 1;
	setp.ne.s32 	%p622, %r4129, 6;
	@%p622 bra 	$L__BB1_548;
	shr.u32 	%r3050, %r3046, 23;
	st.local.u32 	[%rd21+24], %rd1618;
	and.b32  	%r3051, %r3050, 31;
	and.b32  	%r3052, %r3050, 224;
	add.s32 	%r3053, %r3052, -128;
	shr.u32 	%r3054, %r3053, 5;
	mul.wide.u32 	%rd1165, %r3054, 4;
	sub.s64 	%rd1166, %rd21, %rd1165;
	ld.local.u32 	%r4130, [%rd1166+24];
	ld.local.u32 	%r4131, [%rd1166+20];
	setp.eq.s32 	%p623, %r3051, 0;
	@%p623 bra 	$L__BB1_551;
	shf.l.wrap.b32 	%r4130, %r4131, %r4130, %r3051;
	and.b32  	%r3058, %r3050, 224;
	add.s32 	%r3059, %r3058, -128;
	shr.u32 	%r3060, %r3059, 5;
	mul.wide.u32 	%rd1167, %r3060, 4;
	sub.s64 	%rd1168, %rd21, %rd1167;
	ld.local.u32 	%r3061, [%rd1168+16];
	shf.l.wrap.b32 	%r4131, %r3061, %r4131, %r3051;
$L__BB1_551:
	shr.u32 	%r3062, %r4130, 30;
	shf.l.wrap.b32 	%r3063, %r4131, %r4130, 2;
	shl.b32 	%r3064, %r4131, 2;
	shr.u32 	%r3065, %r3063, 31;
	add.s32 	%r3066, %r3065, %r3062;
	neg.s32 	%r3067, %r3066;
	setp.lt.s32 	%p624, %r3046, 0;
	selp.b32 	%r4132, %r3067, %r3066, %p624;
	xor.b32  	%r3069, %r3063, %r3046;
	shr.s32 	%r3070, %r3063, 31;
	xor.b32  	%r3071, %r3070, %r3063;
	xor.b32  	%r3072, %r3070, %r3064;
	cvt.u64.u32 	%rd1169, %r3071;
	shl.b64 	%rd1170, %rd1169, 32;
	cvt.u64.u32 	%rd1171, %r3072;
	or.b64  	%rd1172, %rd1170, %rd1171;
	cvt.rn.f64.s64 	%fd187, %rd1172;
	mul.f64 	%fd188, %fd187, 0d3BF921FB54442D19;
	cvt.rn.f32.f64 	%f2471, %fd188;
	neg.f32 	%f2472, %f2471;
	setp.lt.s32 	%p625, %r3069, 0;
	selp.f32 	%f3662, %f2472, %f2471, %p625;
$L__BB1_552:
	abs.f32 	%f385, %f374;
	setp.ltu.f32 	%p626, %f385, 0f47CE4780;
	add.s32 	%r3074, %r4132, 1;
	mul.rn.f32 	%f2474, %f3662, %f3662;
	and.b32  	%r3075, %r4132, 1;
	setp.eq.b32 	%p627, %r3075, 1;
	selp.f32 	%f2475, %f3662, 0f3F800000, %p627;
	fma.rn.f32 	%f2476, %f2474, %f2475, 0f00000000;
	fma.rn.f32 	%f2477, %f2474, 0f37CBAC00, 0fBAB607ED;
	selp.f32 	%f2478, 0fB94D4153, %f2477, %p627;
	selp.f32 	%f2479, 0f3C0885E4, 0f3D2AAABB, %p627;
	fma.rn.f32 	%f2480, %f2478, %f2474, %f2479;
	selp.f32 	%f2481, 0fBE2AAAA8, 0fBEFFFFFF, %p627;
	fma.rn.f32 	%f2482, %f2480, %f2474, %f2481;
	fma.rn.f32 	%f2483, %f2482, %f2476, %f2475;
	and.b32  	%r3076, %r3074, 2;
	setp.eq.s32 	%p628, %r3076, 0;
	mov.f32 	%f2484, 0f00000000;
	sub.f32 	%f2485, %f2484, %f2483;
	selp.f32 	%f2486, %f2483, %f2485, %p628;
	fma.rn.f32 	%f2487, %f3599, %f2486, %f3602;
	sub.f32 	%f2488, %f2487, %f285;
	sub.f32 	%f2489, %f381, %f285;
	mul.f32 	%f386, %f2489, %f2488;
	mov.u32 	%r4136, %r4140;
	mov.f32 	%f3663, %f3664;
	@%p626 bra 	$L__BB1_560;
	setp.neu.f32 	%p629, %f385, 0f7F800000;
	@%p629 bra 	$L__BB1_555;
	mov.f32 	%f2492, 0f00000000;
	mul.rn.f32 	%f3663, %f374, %f2492;
	mov.b32 	%r4136, 0;
	bra.uni 	$L__BB1_560;
$L__BB1_555:
	mov.b64 	%rd1619, 0;
	mov.b32 	%r4133, 0;
$L__BB1_556:
	.pragma "nounroll";
	mul.wide.u32 	%rd1174, %r4133, 4;
	mov.u64 	%rd1175, __cudart_i2opi_f;
	add.s64 	%rd1176, %rd1175, %rd1174;
	ld.global.nc.u32 	%r3078, [%rd1176];
	mov.b32 	%r3079, %f374;
	shl.b32 	%r3080, %r3079, 8;
	or.b32  	%r3081, %r3080, -2147483648;
	mad.wide.u32 	%rd1177, %r3078, %r3081, %rd1619;
	shr.u64 	%rd1619, %rd1177, 32;
	add.s64 	%rd1178, %rd20, %rd1174;
	st.local.u32 	[%rd1178], %rd1177;
	add.s32 	%r4133, %r4133, 1;
	setp.ne.s32 	%p630, %r4133, 6;
	@%p630 bra 	$L__BB1_556;
	shr.u32 	%r3083, %r3079, 23;
	st.local.u32 	[%rd20+24], %rd1619;
	and.b32  	%r3084, %r3083, 31;
	and.b32  	%r3085, %r3083, 224;
	add.s32 	%r3086, %r3085, -128;
	shr.u32 	%r3087, %r3086, 5;
	mul.wide.u32 	%rd1179, %r3087, 4;
	sub.s64 	%rd1180, %rd20, %rd1179;
	ld.local.u32 	%r4134, [%rd1180+24];
	ld.local.u32 	%r4135, [%rd1180+20];
	setp.eq.s32 	%p631, %r3084, 0;
	@%p631 bra 	$L__BB1_559;
	shf.l.wrap.b32 	%r4134, %r4135, %r4134, %r3084;
	mul.wide.u32 	%rd1181, %r3087, 4;
	sub.s64 	%rd1182, %rd20, %rd1181;
	ld.local.u32 	%r3094, [%rd1182+16];
	shf.l.wrap.b32 	%r4135, %r3094, %r4135, %r3084;
$L__BB1_559:
	shr.u32 	%r3095, %r4134, 30;
	shf.l.wrap.b32 	%r3096, %r4135, %r4134, 2;
	shl.b32 	%r3097, %r4135, 2;
	shr.u32 	%r3098, %r3096, 31;
	add.s32 	%r3099, %r3098, %r3095;
	neg.s32 	%r3100, %r3099;
	setp.lt.s32 	%p632, %r3079, 0;
	selp.b32 	%r4136, %r3100, %r3099, %p632;
	xor.b32  	%r3102, %r3096, %r3079;
	shr.s32 	%r3103, %r3096, 31;
	xor.b32  	%r3104, %r3103, %r3096;
	xor.b32  	%r3105, %r3103, %r3097;
	cvt.u64.u32 	%rd1183, %r3104;
	shl.b64 	%rd1184, %rd1183, 32;
	cvt.u64.u32 	%rd1185, %r3105;
	or.b64  	%rd1186, %rd1184, %rd1185;
	cvt.rn.f64.s64 	%fd189, %rd1186;
	mul.f64 	%fd190, %fd189, 0d3BF921FB54442D19;
	cvt.rn.f32.f64 	%f2490, %fd190;
	neg.f32 	%f2491, %f2490;
	setp.lt.s32 	%p633, %r3102, 0;
	selp.f32 	%f3663, %f2491, %f2490, %p633;
$L__BB1_560:
	mul.rn.f32 	%f2493, %f3663, %f3663;
	and.b32  	%r3107, %r4136, 1;
	setp.eq.b32 	%p635, %r3107, 1;
	selp.f32 	%f2494, 0f3F800000, %f3663, %p635;
	fma.rn.f32 	%f2495, %f2493, %f2494, 0f00000000;
	fma.rn.f32 	%f2496, %f2493, 0f37CBAC00, 0fBAB607ED;
	selp.f32 	%f2497, %f2496, 0fB94D4153, %p635;
	selp.f32 	%f2498, 0f3D2AAABB, 0f3C0885E4, %p635;
	fma.rn.f32 	%f2499, %f2497, %f2493, %f2498;
	selp.f32 	%f2500, 0fBEFFFFFF, 0fBE2AAAA8, %p635;
	fma.rn.f32 	%f2501, %f2499, %f2493, %f2500;
	fma.rn.f32 	%f2502, %f2501, %f2495, %f2494;
	and.b32  	%r3108, %r4136, 2;
	setp.eq.s32 	%p636, %r3108, 0;
	mov.f32 	%f2503, 0f00000000;
	sub.f32 	%f2504, %f2503, %f2502;
	selp.f32 	%f2505, %f2502, %f2504, %p636;
	fma.rn.f32 	%f391, %f3599, %f2505, %f3601;
	@%p626 bra 	$L__BB1_568;
	setp.neu.f32 	%p637, %f385, 0f7F800000;
	@%p637 bra 	$L__BB1_563;
	mov.f32 	%f2508, 0f00000000;
	mul.rn.f32 	%f3664, %f374, %f2508;
	mov.b32 	%r4140, 0;
	bra.uni 	$L__BB1_568;
$L__BB1_563:
	mov.b32 	%r704, %f374;
	shl.b32 	%r3110, %r704, 8;
	or.b32  	%r705, %r3110, -2147483648;
	mov.b64 	%rd1620, 0;
	mov.b32 	%r4137, 0;
$L__BB1_564:
	.pragma "nounroll";
	mul.wide.u32 	%rd1188, %r4137, 4;
	mov.u64 	%rd1189, __cudart_i2opi_f;
	add.s64 	%rd1190, %rd1189, %rd1188;
	ld.global.nc.u32 	%r3111, [%rd1190];
	mad.wide.u32 	%rd1191, %r3111, %r705, %rd1620;
	shr.u64 	%rd1620, %rd1191, 32;
	add.s64 	%rd1192, %rd19, %rd1188;
	st.local.u32 	[%rd1192], %rd1191;
	add.s32 	%r4137, %r4137, 1;
	setp.ne.s32 	%p638, %r4137, 6;
	@%p638 bra 	$L__BB1_564;
	shr.u32 	%r3112, %r704, 23;
	st.local.u32 	[%rd19+24], %rd1620;
	and.b32  	%r708, %r3112, 31;
	and.b32  	%r3113, %r3112, 224;
	add.s32 	%r3114, %r3113, -128;
	shr.u32 	%r3115, %r3114, 5;
	mul.wide.u32 	%rd1193, %r3115, 4;
	sub.s64 	%rd195, %rd19, %rd1193;
	ld.local.u32 	%r4138, [%rd195+24];
	ld.local.u32 	%r4139, [%rd195+20];
	setp.eq.s32 	%p639, %r708, 0;
	@%p639 bra 	$L__BB1_567;
	shf.l.wrap.b32 	%r4138, %r4139, %r4138, %r708;
	ld.local.u32 	%r3116, [%rd195+16];
	shf.l.wrap.b32 	%r4139, %r3116, %r4139, %r708;
$L__BB1_567:
	shr.u32 	%r3117, %r4138, 30;
	shf.l.wrap.b32 	%r3118, %r4139, %r4138, 2;
	shl.b32 	%r3119, %r4139, 2;
	shr.u32 	%r3120, %r3118, 31;
	add.s32 	%r3121, %r3120, %r3117;
	neg.s32 	%r3122, %r3121;
	setp.lt.s32 	%p640, %r704, 0;
	selp.b32 	%r4140, %r3122, %r3121, %p640;
	xor.b32  	%r3123, %r3118, %r704;
	shr.s32 	%r3124, %r3118, 31;
	xor.b32  	%r3125, %r3124, %r3118;
	xor.b32  	%r3126, %r3124, %r3119;
	cvt.u64.u32 	%rd1194, %r3125;
	shl.b64 	%rd1195, %rd1194, 32;
	cvt.u64.u32 	%rd1196, %r3126;
	or.b64  	%rd1197, %rd1195, %rd1196;
	cvt.rn.f64.s64 	%fd191, %rd1197;
	mul.f64 	%fd192, %fd191, 0d3BF921FB54442D19;
	cvt.rn.f32.f64 	%f2506, %fd192;
	neg.f32 	%f2507, %f2506;
	setp.lt.s32 	%p641, %r3123, 0;
	selp.f32 	%f3664, %f2507, %f2506, %p641;
$L__BB1_568:
	mul.rn.f32 	%f2509, %f3664, %f3664;
	and.b32  	%r3128, %r4140, 1;
	setp.eq.b32 	%p642, %r3128, 1;
	selp.f32 	%f2510, 0f3F800000, %f3664, %p642;
	fma.rn.f32 	%f2511, %f2509, %f2510, 0f00000000;
	fma.rn.f32 	%f2512, %f2509, 0f37CBAC00, 0fBAB607ED;
	selp.f32 	%f2513, %f2512, 0fB94D4153, %p642;
	selp.f32 	%f2514, 0f3D2AAABB, 0f3C0885E4, %p642;
	fma.rn.f32 	%f2515, %f2513, %f2509, %f2514;
	selp.f32 	%f2516, 0fBEFFFFFF, 0fBE2AAAA8, %p642;
	fma.rn.f32 	%f2517, %f2515, %f2509, %f2516;
	fma.rn.f32 	%f2518, %f2517, %f2511, %f2510;
	and.b32  	%r3129, %r4140, 2;
	setp.eq.s32 	%p643, %r3129, 0;
	mov.f32 	%f2519, 0f00000000;
	sub.f32 	%f2520, %f2519, %f2518;
	selp.f32 	%f2521, %f2518, %f2520, %p643;
	fma.rn.f32 	%f2522, %f3599, %f2521, %f3601;
	sub.f32 	%f2523, %f2522, %f286;
	sub.f32 	%f2524, %f391, %f286;
	fma.rn.f32 	%f2525, %f3598, %f373, %f3600;
	sub.f32 	%f2526, %f2525, %f287;
	fma.rn.f32 	%f2527, %f2524, %f2523, %f386;
	fma.rn.f32 	%f2528, %f2526, %f2526, %f2527;
	add.f32 	%f3643, %f3643, %f2528;
	add.s32 	%r4068, %r4068, 1;
	setp.ne.s32 	%p644, %r4068, 4;
	@%p644 bra 	$L__BB1_409;
	div.rn.f32 	%f2529, %f3643, 0f428FFFF7;
	setp.leu.f32 	%p645, %f2529, %f120;
	@%p645 bra 	$L__BB1_571;
	cvt.f64.f32 	%fd193, %f3603;
	div.rn.f64 	%fd194, %fd193, 0d4005BF0A8B145769;
	cvt.rn.f32.f64 	%f3603, %fd194;
$L__BB1_571:
	add.s32 	%r3954, %r3954, 1;
	setp.ne.s32 	%p646, %r3954, 100000;
	@%p646 bra 	$L__BB1_164;
$L__BB1_572:
	mul.f32 	%f398, %f3599, %f3599;
	cvt.f64.f32 	%fd5, %f3598;
	mov.b32 	%r4141, 0;
	mov.u32 	%r3131, %ntid.x;
	mov.u32 	%r3132, %ctaid.x;
	mad.lo.s32 	%r3134, %r3131, %r3132, %r2547;
	mul.lo.s32 	%r720, %r3134, 12;
	mov.u64 	%rd1345, __cudart_i2opi_f;
$L__BB1_573:
	ld.param.u64 	%rd1554, [_Z16fitTracks_kernelPKfiPfS1__param_0];
	mad.lo.s32 	%r3135, %r4141, 3, %r720;
	cvta.to.global.u64 	%rd196, %rd1554;
	mul.wide.s32 	%rd1198, %r3135, 4;
	add.s64 	%rd1199, %rd196, %rd1198;
	ld.global.f32 	%f403, [%rd1199];
	ld.global.f32 	%f404, [%rd1199+4];
	ld.global.f32 	%f405, [%rd1199+8];
	abs.f32 	%f2531, %f403;
	abs.f32 	%f2532, %f404;
	setp.gt.f32 	%p647, %f2532, %f2531;
	selp.f32 	%f2533, %f2532, %f2531, %p647;
	selp.f32 	%f2534, %f2531, %f2532, %p647;
	div.rn.f32 	%f2535, %f2534, %f2533;
	mul.f32 	%f2536, %f2535, %f2535;
	fma.rn.f32 	%f2537, %f2536, 0f3B33710B, 0fBC807748;
	fma.rn.f32 	%f2538, %f2537, %f2536, 0f3D2CDAB2;
	fma.rn.f32 	%f2539, %f2538, %f2536, 0fBD992D10;
	fma.rn.f32 	%f2540, %f2539, %f2536, 0f3DD9EA6C;
	fma.rn.f32 	%f2541, %f2540, %f2536, 0fBE117CB1;
	fma.rn.f32 	%f2542, %f2541, %f2536, 0f3E4CBCE0;
	fma.rn.f32 	%f2543, %f2542, %f2536, 0fBEAAAA7D;
	mul.f32 	%f2544, %f2536, %f2543;
	fma.rn.f32 	%f2545, %f2544, %f2535, %f2535;
	neg.f32 	%f2546, %f2545;
	fma.rn.f32 	%f2547, 0f3F6EE581, 0f3FD774EB, %f2546;
	selp.f32 	%f2548, %f2547, %f2545, %p647;
	selp.f32 	%f2549, 0f3F6EE581, 0f3FEEE581, %p647;
	selp.f32 	%f2550, %f2545, %f2546, %p647;
	mov.b32 	%r3136, %f403;
	fma.rn.f32 	%f2551, %f2549, 0f3FD774EB, %f2550;
	setp.lt.s32 	%p648, %r3136, 0;
	selp.f32 	%f2552, %f2551, %f2548, %p648;
	add.f32 	%f2553, %f2531, %f2532;
	setp.eq.f32 	%p649, %f2533, 0f00000000;
	selp.f32 	%f2554, 0f40490FDB, 0f00000000, %p648;
	setp.eq.f32 	%p650, %f2531, %f2532;
	selp.f32 	%f2555, 0f4016CBE4, 0f3F490FDB, %p648;
	selp.f32 	%f2556, %f2555, %f2552, %p650;
	selp.f32 	%f2557, %f2554, %f2556, %p649;
	abs.f32 	%f2558, %f2553;
	setp.nan.f32 	%p651, %f2558, %f2558;
	copysign.f32 	%f2559, %f404, %f2557;
	selp.f32 	%f406, %f2553, %f2559, %p651;
	mul.f32 	%f2560, %f406, 0f3F22F983;
	cvt.rni.s32.f32 	%r4165, %f2560;
	cvt.rn.f32.s32 	%f2561, %r4165;
	fma.rn.f32 	%f2562, %f2561, 0fBFC90FDA, %f406;
	fma.rn.f32 	%f2563, %f2561, 0fB3A22168, %f2562;
	fma.rn.f32 	%f3677, %f2561, 0fA7C234C5, %f2563;
	abs.f32 	%f408, %f406;
	setp.ltu.f32 	%p652, %f408, 0f47CE4780;
	mov.u32 	%r4145, %r4165;
	mov.f32 	%f3670, %f3677;
	@%p652 bra 	$L__BB1_581;
	setp.neu.f32 	%p653, %f408, 0f7F800000;
	@%p653 bra 	$L__BB1_576;
	mov.f32 	%f2566, 0f00000000;
	mul.rn.f32 	%f3670, %f406, %f2566;
	mov.b32 	%r4145, 0;
	bra.uni 	$L__BB1_581;
$L__BB1_576:
	mov.b32 	%r722, %f406;
	shl.b32 	%r3138, %r722, 8;
	or.b32  	%r723, %r3138, -2147483648;
	mov.b64 	%rd1621, 0;
	mov.b32 	%r4142, 0;
$L__BB1_577:
	.pragma "nounroll";
	mul.wide.u32 	%rd1201, %r4142, 4;
	add.s64 	%rd1203, %rd1345, %rd1201;
	ld.global.nc.u32 	%r3139, [%rd1203];
	mad.wide.u32 	%rd1204, %r3139, %r723, %rd1621;
	shr.u64 	%rd1621, %rd1204, 32;
	add.s64 	%rd1205, %rd18, %rd1201;
	st.local.u32 	[%rd1205], %rd1204;
	add.s32 	%r4142, %r4142, 1;
	setp.ne.s32 	%p654, %r4142, 6;
	@%p654 bra 	$L__BB1_577;
	shr.u32 	%r3140, %r722, 23;
	st.local.u32 	[%rd18+24], %rd1621;
	and.b32  	%r726, %r3140, 31;
	and.b32  	%r3141, %r3140, 224;
	add.s32 	%r3142, %r3141, -128;
	shr.u32 	%r3143, %r3142, 5;
	mul.wide.u32 	%rd1206, %r3143, 4;
	sub.s64 	%rd199, %rd18, %rd1206;
	ld.local.u32 	%r4143, [%rd199+24];
	ld.local.u32 	%r4144, [%rd199+20];
	setp.eq.s32 	%p655, %r726, 0;
	@%p655 bra 	$L__BB1_580;
	shf.l.wrap.b32 	%r4143, %r4144, %r4143, %r726;
	ld.local.u32 	%r3144, [%rd199+16];
	shf.l.wrap.b32 	%r4144, %r3144, %r4144, %r726;
$L__BB1_580:
	shr.u32 	%r3145, %r4143, 30;
	shf.l.wrap.b32 	%r3146, %r4144, %r4143, 2;
	shl.b32 	%r3147, %r4144, 2;
	shr.u32 	%r3148, %r3146, 31;
	add.s32 	%r3149, %r3148, %r3145;
	neg.s32 	%r3150, %r3149;
	setp.lt.s32 	%p656, %r722, 0;
	selp.b32 	%r4145, %r3150, %r3149, %p656;
	xor.b32  	%r3151, %r3146, %r722;
	shr.s32 	%r3152, %r3146, 31;
	xor.b32  	%r3153, %r3152, %r3146;
	xor.b32  	%r3154, %r3152, %r3147;
	cvt.u64.u32 	%rd1207, %r3153;
	shl.b64 	%rd1208, %rd1207, 32;
	cvt.u64.u32 	%rd1209, %r3154;
	or.b64  	%rd1210, %rd1208, %rd1209;
	cvt.rn.f64.s64 	%fd195, %rd1210;
	mul.f64 	%fd196, %fd195, 0d3BF921FB54442D19;
	cvt.rn.f32.f64 	%f2564, %fd196;
	neg.f32 	%f2565, %f2564;
	setp.lt.s32 	%p657, %r3151, 0;
	selp.f32 	%f3670, %f2565, %f2564, %p657;
$L__BB1_581:
	setp.ltu.f32 	%p658, %f408, 0f47CE4780;
	add.s32 	%r3156, %r4145, 1;
	mul.rn.f32 	%f2567, %f3670, %f3670;
	and.b32  	%r3157, %r4145, 1;
	setp.eq.b32 	%p659, %r3157, 1;
	selp.f32 	%f2568, %f3670, 0f3F800000, %p659;
	fma.rn.f32 	%f2569, %f2567, %f2568, 0f00000000;
	fma.rn.f32 	%f2570, %f2567, 0f37CBAC00, 0fBAB607ED;
	selp.f32 	%f2571, 0fB94D4153, %f2570, %p659;
	selp.f32 	%f2572, 0f3C0885E4, 0f3D2AAABB, %p659;
	fma.rn.f32 	%f2573, %f2571, %f2567, %f2572;
	selp.f32 	%f2574, 0fBE2AAAA8, 0fBEFFFFFF, %p659;
	fma.rn.f32 	%f2575, %f2573, %f2567, %f2574;
	fma.rn.f32 	%f2576, %f2575, %f2569, %f2568;
	and.b32  	%r3158, %r3156, 2;
	setp.eq.s32 	%p660, %r3158, 0;
	mov.f32 	%f2577, 0f00000000;
	sub.f32 	%f2578, %f2577, %f2576;
	selp.f32 	%f412, %f2576, %f2578, %p660;
	mov.u32 	%r4149, %r4165;
	mov.f32 	%f3671, %f3677;
	@%p658 bra 	$L__BB1_589;
	setp.neu.f32 	%p661, %f408, 0f7F800000;
	@%p661 bra 	$L__BB1_584;
	mov.f32 	%f2581, 0f00000000;
	mul.rn.f32 	%f3671, %f406, %f2581;
	mov.b32 	%r4149, 0;
	bra.uni 	$L__BB1_589;
$L__BB1_584:
	mov.b32 	%r735, %f406;
	shl.b32 	%r3160, %r735, 8;
	or.b32  	%r736, %r3160, -2147483648;
	mov.b64 	%rd1622, 0;
	mov.b32 	%r4146, 0;
$L__BB1_585:
	.pragma "nounroll";
	mul.wide.u32 	%rd1212, %r4146, 4;
	add.s64 	%rd1214, %rd1345, %rd1212;
	ld.global.nc.u32 	%r3161, [%rd1214];
	mad.wide.u32 	%rd1215, %r3161, %r736, %rd1622;
	shr.u64 	%rd1622, %rd1215, 32;
	add.s64 	%rd1216, %rd5, %rd1212;
	st.local.u32 	[%rd1216], %rd1215;
	add.s32 	%r4146, %r4146, 1;
	setp.ne.s32 	%p662, %r4146, 6;
	@%p662 bra 	$L__BB1_585;
	shr.u32 	%r3162, %r735, 23;
	st.local.u32 	[%rd5+24], %rd1622;
	and.b32  	%r739, %r3162, 31;
	and.b32  	%r3163, %r3162, 224;
	add.s32 	%r3164, %r3163, -128;
	shr.u32 	%r3165, %r3164, 5;
	mul.wide.u32 	%rd1217, %r3165, 4;
	sub.s64 	%rd202, %rd5, %rd1217;
	ld.local.u32 	%r4147, [%rd202+24];
	ld.local.u32 	%r4148, [%rd202+20];
	setp.eq.s32 	%p663, %r739, 0;
	@%p663 bra 	$L__BB1_588;
	shf.l.wrap.b32 	%r4147, %r4148, %r4147, %r739;
	ld.local.u32 	%r3166, [%rd202+16];
	shf.l.wrap.b32 	%r4148, %r3166, %r4148, %r739;
$L__BB1_588:
	shr.u32 	%r3167, %r4147, 30;
	shf.l.wrap.b32 	%r3168, %r4148, %r4147, 2;
	shl.b32 	%r3169, %r4148, 2;
	shr.u32 	%r3170, %r3168, 31;
	add.s32 	%r3171, %r3170, %r3167;
	neg.s32 	%r3172, %r3171;
	setp.lt.s32 	%p664, %r735, 0;
	selp.b32 	%r4149, %r3172, %r3171, %p664;
	xor.b32  	%r3173, %r3168, %r735;
	shr.s32 	%r3174, %r3168, 31;
	xor.b32  	%r3175, %r3174, %r3168;
	xor.b32  	%r3176, %r3174, %r3169;
	cvt.u64.u32 	%rd1218, %r3175;
	shl.b64 	%rd1219, %rd1218, 32;
	cvt.u64.u32 	%rd1220, %r3176;
	or.b64  	%rd1221, %rd1219, %rd1220;
	cvt.rn.f64.s64 	%fd197, %rd1221;
	mul.f64 	%fd198, %fd197, 0d3BF921FB54442D19;
	cvt.rn.f32.f64 	%f2579, %fd198;
	neg.f32 	%f2580, %f2579;
	setp.lt.s32 	%p665, %r3173, 0;
	selp.f32 	%f3671, %f2580, %f2579, %p665;
$L__BB1_589:
	setp.ltu.f32 	%p666, %f408, 0f47CE4780;
	mul.rn.f32 	%f2582, %f3671, %f3671;
	and.b32  	%r3178, %r4149, 1;
	setp.eq.b32 	%p667, %r3178, 1;
	selp.f32 	%f2583, 0f3F800000, %f3671, %p667;
	fma.rn.f32 	%f2584, %f2582, %f2583, 0f00000000;
	fma.rn.f32 	%f2585, %f2582, 0f37CBAC00, 0fBAB607ED;
	selp.f32 	%f2586, %f2585, 0fB94D4153, %p667;
	selp.f32 	%f2587, 0f3D2AAABB, 0f3C0885E4, %p667;
	fma.rn.f32 	%f2588, %f2586, %f2582, %f2587;
	selp.f32 	%f2589, 0fBEFFFFFF, 0fBE2AAAA8, %p667;
	fma.rn.f32 	%f2590, %f2588, %f2582, %f2589;
	fma.rn.f32 	%f2591, %f2590, %f2584, %f2583;
	and.b32  	%r3179, %r4149, 2;
	setp.eq.s32 	%p668, %r3179, 0;
	mov.f32 	%f2592, 0f00000000;
	sub.f32 	%f2593, %f2592, %f2591;
	selp.f32 	%f2594, %f2591, %f2593, %p668;
	mul.f32 	%f2595, %f3601, %f2594;
	fma.rn.f32 	%f416, %f3602, %f412, %f2595;
	mov.u32 	%r4153, %r4165;
	mov.f32 	%f3672, %f3677;
	@%p666 bra 	$L__BB1_597;
	setp.neu.f32 	%p669, %f408, 0f7F800000;
	@%p669 bra 	$L__BB1_592;
	mov.f32 	%f2598, 0f00000000;
	mul.rn.f32 	%f3672, %f406, %f2598;
	mov.b32 	%r4153, 0;
	bra.uni 	$L__BB1_597;
$L__BB1_592:
	mov.b32 	%r748, %f406;
	shl.b32 	%r3181, %r748, 8;
	or.b32  	%r749, %r3181, -2147483648;
	mov.b64 	%rd1623, 0;
	mov.b32 	%r4150, 0;
$L__BB1_593:
	.pragma "nounroll";
	mul.wide.u32 	%rd1223, %r4150, 4;
	add.s64 	%rd1225, %rd1345, %rd1223;
	ld.global.nc.u32 	%r3182, [%rd1225];
	mad.wide.u32 	%rd1226, %r3182, %r749, %rd1623;
	shr.u64 	%rd1623, %rd1226, 32;
	add.s64 	%rd1227, %rd9, %rd1223;
	st.local.u32 	[%rd1227], %rd1226;
	add.s32 	%r4150, %r4150, 1;
	setp.ne.s32 	%p670, %r4150, 6;
	@%p670 bra 	$L__BB1_593;
	shr.u32 	%r3183, %r748, 23;
	st.local.u32 	[%rd9+24], %rd1623;
	and.b32  	%r752, %r3183, 31;
	and.b32  	%r3184, %r3183, 224;
	add.s32 	%r3185, %r3184, -128;
	shr.u32 	%r3186, %r3185, 5;
	mul.wide.u32 	%rd1228, %r3186, 4;
	sub.s64 	%rd205, %rd9, %rd1228;
	ld.local.u32 	%r4151, [%rd205+24];
	ld.local.u32 	%r4152, [%rd205+20];
	setp.eq.s32 	%p671, %r752, 0;
	@%p671 bra 	$L__BB1_596;
	shf.l.wrap.b32 	%r4151, %r4152, %r4151, %r752;
	ld.local.u32 	%r3187, [%rd205+16];
	shf.l.wrap.b32 	%r4152, %r3187, %r4152, %r752;
$L__BB1_596:
	shr.u32 	%r3188, %r4151, 30;
	shf.l.wrap.b32 	%r3189, %r4152, %r4151, 2;
	shl.b32 	%r3190, %r4152, 2;
	shr.u32 	%r3191, %r3189, 31;
	add.s32 	%r3192, %r3191, %r3188;
	neg.s32 	%r3193, %r3192;
	setp.lt.s32 	%p672, %r748, 0;
	selp.b32 	%r4153, %r3193, %r3192, %p672;
	xor.b32  	%r3194, %r3189, %r748;
	shr.s32 	%r3195, %r3189, 31;
	xor.b32  	%r3196, %r3195, %r3189;
	xor.b32  	%r3197, %r3195, %r3190;
	cvt.u64.u32 	%rd1229, %r3196;
	shl.b64 	%rd1230, %rd1229, 32;
	cvt.u64.u32 	%rd1231, %r3197;
	or.b64  	%rd1232, %rd1230, %rd1231;
	cvt.rn.f64.s64 	%fd199, %rd1232;
	mul.f64 	%fd200, %fd199, 0d3BF921FB54442D19;
	cvt.rn.f32.f64 	%f2596, %fd200;
	neg.f32 	%f2597, %f2596;
	setp.lt.s32 	%p673, %r3194, 0;
	selp.f32 	%f3672, %f2597, %f2596, %p673;
$L__BB1_597:
	add.s32 	%r3199, %r4153, 1;
	mul.rn.f32 	%f2600, %f3672, %f3672;
	and.b32  	%r3200, %r4153, 1;
	setp.eq.b32 	%p674, %r3200, 1;
	selp.f32 	%f2601, %f3672, 0f3F800000, %p674;
	fma.rn.f32 	%f2602, %f2600, %f2601, 0f00000000;
	fma.rn.f32 	%f2603, %f2600, 0f37CBAC00, 0fBAB607ED;
	selp.f32 	%f2604, 0fB94D4153, %f2603, %p674;
	selp.f32 	%f2605, 0f3C0885E4, 0f3D2AAABB, %p674;
	fma.rn.f32 	%f2606, %f2604, %f2600, %f2605;
	selp.f32 	%f2607, 0fBE2AAAA8, 0fBEFFFFFF, %p674;
	fma.rn.f32 	%f2608, %f2606, %f2600, %f2607;
	fma.rn.f32 	%f2609, %f2608, %f2602, %f2601;
	and.b32  	%r3201, %r3199, 2;
	setp.eq.s32 	%p675, %r3201, 0;
	mov.f32 	%f2610, 0f00000000;
	sub.f32 	%f2611, %f2610, %f2609;
	selp.f32 	%f2612, %f2609, %f2611, %p675;
	mul.f32 	%f2613, %f416, %f2612;
	sub.f32 	%f420, %f3602, %f2613;
	abs.f32 	%f421, %f420;
	setp.eq.f32 	%p676, %f420, 0f3F800000;
	mov.f32 	%f3673, 0f3F800000;
	@%p676 bra 	$L__BB1_602;
	setp.num.f32 	%p677, %f421, %f421;
	@%p677 bra 	$L__BB1_600;
	mov.f32 	%f2669, 0f40000000;
	add.rn.f32 	%f3673, %f420, %f2669;
	bra.uni 	$L__BB1_602;
$L__BB1_600:
	setp.lt.f32 	%p678, %f421, 0f00800000;
	mul.f32 	%f2614, %f421, 0f4B800000;
	selp.f32 	%f2615, %f2614, %f421, %p678;
	mov.b32 	%r3202, %f2615;
	add.s32 	%r3203, %r3202, -1060439283;
	and.b32  	%r3204, %r3203, -8388608;
	sub.s32 	%r3205, %r3202, %r3204;
	mov.b32 	%f2616, %r3205;
	cvt.rn.f32.s32 	%f2617, %r3204;
	selp.f32 	%f2618, 0fC1C00000, 0f00000000, %p678;
	fma.rn.f32 	%f2619, %f2617, 0f34000000, %f2618;
	add.f32 	%f2620, %f2616, 0fBF800000;
	add.f32 	%f2621, %f2616, 0f3F800000;
	rcp.approx.ftz.f32 	%f2622, %f2621;
	add.f32 	%f2623, %f2620, %f2620;
	mul.f32 	%f2624, %f2623, %f2622;
	mul.f32 	%f2625, %f2624, %f2624;
	neg.f32 	%f2626, %f2624;
	sub.f32 	%f2627, %f2620, %f2624;
	add.f32 	%f2628, %f2627, %f2627;
	fma.rn.f32 	%f2629, %f2626, %f2620, %f2628;
	mul.rn.f32 	%f2630, %f2622, %f2629;
	fma.rn.f32 	%f2631, %f2625, 0f3A2C32E4, 0f3B52E7DB;
	fma.rn.f32 	%f2632, %f2631, %f2625, 0f3C93BB73;
	fma.rn.f32 	%f2633, %f2632, %f2625, 0f3DF6384F;
	mul.rn.f32 	%f2634, %f2633, %f2625;
	fma.rn.f32 	%f2635, %f2624, 0f3FB8AA3B, %f2619;
	mul.f32 	%f2636, %f2634, 0f40400000;
	sub.f32 	%f2637, %f2619, %f2635;
	fma.rn.f32 	%f2638, %f2624, 0f3FB8AA3B, %f2637;
	fma.rn.f32 	%f2639, %f2630, 0f3FB8AA3B, %f2638;
	fma.rn.f32 	%f2640, %f2624, 0f32A55E34, %f2639;
	fma.rn.f32 	%f2641, %f2636, %f2630, %f2640;
	fma.rn.f32 	%f2642, %f2634, %f2624, %f2641;
	add.rn.f32 	%f2643, %f2635, %f2642;
	mov.f32 	%f2644, 0f40000000;
	mul.rn.f32 	%f2645, %f2643, %f2644;
	cvt.rni.f32.f32 	%f2646, %f2645;
	sub.f32 	%f2647, %f2645, %f2646;
	neg.f32 	%f2648, %f2645;
	fma.rn.f32 	%f2649, %f2643, 0f40000000, %f2648;
	neg.f32 	%f2650, %f2635;
	add.rn.f32 	%f2651, %f2643, %f2650;
	neg.f32 	%f2652, %f2651;
	add.rn.f32 	%f2653, %f2642, %f2652;
	fma.rn.f32 	%f2654, %f2653, 0f40000000, %f2649;
	add.f32 	%f2655, %f2647, %f2654;
	setp.gt.f32 	%p679, %f2646, 0f00000000;
	selp.b32 	%r3206, 0, -2097152000, %p679;
	setp.neu.f32 	%p680, %f420, 0f00000000;
	setp.neu.f32 	%p681, %f421, 0f7F800000;
	setp.lt.f32 	%p682, %f2645, 0f00000000;
	selp.f32 	%f2656, 0f00000000, 0f7F800000, %p682;
	abs.f32 	%f2657, %f2645;
	setp.gt.f32 	%p683, %f2657, 0f43180000;
	cvt.rzi.s32.f32 	%r3207, %f2646;
	shl.b32 	%r3208, %r3207, 23;
	sub.s32 	%r3209, %r3208, %r3206;
	mov.b32 	%f2658, %r3209;
	add.s32 	%r3210, %r3206, 2130706432;
	mov.b32 	%f2659, %r3210;
	fma.rn.f32 	%f2660, %f2655, 0f391FCB8E, 0f3AAF85ED;
	fma.rn.f32 	%f2661, %f2660, %f2655, 0f3C1D9856;
	fma.rn.f32 	%f2662, %f2661, %f2655, 0f3D6357BB;
	fma.rn.f32 	%f2663, %f2662, %f2655, 0f3E75FDEC;
	fma.rn.f32 	%f2664, %f2663, %f2655, 0f3F317218;
	fma.rn.f32 	%f2665, %f2664, %f2655, 0f3F800000;
	mul.f32 	%f2666, %f2665, %f2659;
	mul.f32 	%f2667, %f2666, %f2658;
	selp.f32 	%f3673, %f2656, %f2667, %p683;
	and.pred  	%p684, %p680, %p681;
	@%p684 bra 	$L__BB1_602;
	add.f32 	%f2668, %f420, %f420;
	mov.b32 	%r3211, %f2668;
	and.b32  	%r3212, %r3211, 2147483647;
	mov.b32 	%f3673, %r3212;
$L__BB1_602:
	setp.ltu.f32 	%p685, %f408, 0f47CE4780;
	mov.u32 	%r4157, %r4165;
	mov.f32 	%f3674, %f3677;
	@%p685 bra 	$L__BB1_610;
	setp.neu.f32 	%p686, %f408, 0f7F800000;
	@%p686 bra 	$L__BB1_605;
	mov.f32 	%f2672, 0f00000000;
	mul.rn.f32 	%f3674, %f406, %f2672;
	mov.b32 	%r4157, 0;
	bra.uni 	$L__BB1_610;
$L__BB1_605:
	mov.b32 	%r761, %f406;
	shl.b32 	%r3214, %r761, 8;
	or.b32  	%r762, %r3214, -2147483648;
	mov.b64 	%rd1624, 0;
	mov.b32 	%r4154, 0;
$L__BB1_606:
	.pragma "nounroll";
	mul.wide.u32 	%rd1234, %r4154, 4;
	add.s64 	%rd1236, %rd1345, %rd1234;
	ld.global.nc.u32 	%r3215, [%rd1236];
	mad.wide.u32 	%rd1237, %r3215, %r762, %rd1624;
	shr.u64 	%rd1624, %rd1237, 32;
	add.s64 	%rd1238, %rd6, %rd1234;
	st.local.u32 	[%rd1238], %rd1237;
	add.s32 	%r4154, %r4154, 1;
	setp.ne.s32 	%p687, %r4154, 6;
	@%p687 bra 	$L__BB1_606;
	shr.u32 	%r3216, %r761, 23;
	st.local.u32 	[%rd6+24], %rd1624;
	and.b32  	%r765, %r3216, 31;
	and.b32  	%r3217, %r3216, 224;
	add.s32 	%r3218, %r3217, -128;
	shr.u32 	%r3219, %r3218, 5;
	mul.wide.u32 	%rd1239, %r3219, 4;
	sub.s64 	%rd208, %rd6, %rd1239;
	ld.local.u32 	%r4155, [%rd208+24];
	ld.local.u32 	%r4156, [%rd208+20];
	setp.eq.s32 	%p688, %r765, 0;
	@%p688 bra 	$L__BB1_609;
	shf.l.wrap.b32 	%r4155, %r4156, %r4155, %r765;
	ld.local.u32 	%r3220, [%rd208+16];
	shf.l.wrap.b32 	%r4156, %r3220, %r4156, %r765;
$L__BB1_609:
	shr.u32 	%r3221, %r4155, 30;
	shf.l.wrap.b32 	%r3222, %r4156, %r4155, 2;
	shl.b32 	%r3223, %r4156, 2;
	shr.u32 	%r3224, %r3222, 31;
	add.s32 	%r3225, %r3224, %r3221;
	neg.s32 	%r3226, %r3225;
	setp.lt.s32 	%p689, %r761, 0;
	selp.b32 	%r4157, %r3226, %r3225, %p689;
	xor.b32  	%r3227, %r3222, %r761;
	shr.s32 	%r3228, %r3222, 31;
	xor.b32  	%r3229, %r3228, %r3222;
	xor.b32  	%r3230, %r3228, %r3223;
	cvt.u64.u32 	%rd1240, %r3229;
	shl.b64 	%rd1241, %rd1240, 32;
	cvt.u64.u32 	%rd1242, %r3230;
	or.b64  	%rd1243, %rd1241, %rd1242;
	cvt.rn.f64.s64 	%fd201, %rd1243;
	mul.f64 	%fd202, %fd201, 0d3BF921FB54442D19;
	cvt.rn.f32.f64 	%f2670, %fd202;
	neg.f32 	%f2671, %f2670;
	setp.lt.s32 	%p690, %r3227, 0;
	selp.f32 	%f3674, %f2671, %f2670, %p690;
$L__BB1_610:
	mul.rn.f32 	%f2674, %f3674, %f3674;
	and.b32  	%r3232, %r4157, 1;
	setp.eq.b32 	%p691, %r3232, 1;
	selp.f32 	%f2675, 0f3F800000, %f3674, %p691;
	fma.rn.f32 	%f2676, %f2674, %f2675, 0f00000000;
	fma.rn.f32 	%f2677, %f2674, 0f37CBAC00, 0fBAB607ED;
	selp.f32 	%f2678, %f2677, 0fB94D4153, %p691;
	selp.f32 	%f2679, 0f3D2AAABB, 0f3C0885E4, %p691;
	fma.rn.f32 	%f2680, %f2678, %f2674, %f2679;
	selp.f32 	%f2681, 0fBEFFFFFF, 0fBE2AAAA8, %p691;
	fma.rn.f32 	%f2682, %f2680, %f2674, %f2681;
	fma.rn.f32 	%f2683, %f2682, %f2676, %f2675;
	and.b32  	%r3233, %r4157, 2;
	setp.eq.s32 	%p692, %r3233, 0;
	mov.f32 	%f2684, 0f00000000;
	sub.f32 	%f2685, %f2684, %f2683;
	selp.f32 	%f2686, %f2683, %f2685, %p692;
	mul.f32 	%f2687, %f416, %f2686;
	sub.f32 	%f429, %f3601, %f2687;
	abs.f32 	%f430, %f429;
	setp.eq.f32 	%p693, %f429, 0f3F800000;
	mov.f32 	%f3675, 0f3F800000;
	@%p693 bra 	$L__BB1_615;
	setp.num.f32 	%p694, %f430, %f430;
	@%p694 bra 	$L__BB1_613;
	mov.f32 	%f2743, 0f40000000;
	add.rn.f32 	%f3675, %f429, %f2743;
	bra.uni 	$L__BB1_615;
$L__BB1_613:
	setp.lt.f32 	%p695, %f430, 0f00800000;
	mul.f32 	%f2688, %f430, 0f4B800000;
	selp.f32 	%f2689, %f2688, %f430, %p695;
	mov.b32 	%r3234, %f2689;
	add.s32 	%r3235, %r3234, -1060439283;
	and.b32  	%r3236, %r3235, -8388608;
	sub.s32 	%r3237, %r3234, %r3236;
	mov.b32 	%f2690, %r3237;
	cvt.rn.f32.s32 	%f2691, %r3236;
	selp.f32 	%f2692, 0fC1C00000, 0f00000000, %p695;
	fma.rn.f32 	%f2693, %f2691, 0f34000000, %f2692;
	add.f32 	%f2694, %f2690, 0fBF800000;
	add.f32 	%f2695, %f2690, 0f3F800000;
	rcp.approx.ftz.f32 	%f2696, %f2695;
	add.f32 	%f2697, %f2694, %f2694;
	mul.f32 	%f2698, %f2697, %f2696;
	mul.f32 	%f2699, %f2698, %f2698;
	neg.f32 	%f2700, %f2698;
	sub.f32 	%f2701, %f2694, %f2698;
	add.f32 	%f2702, %f2701, %f2701;
	fma.rn.f32 	%f2703, %f2700, %f2694, %f2702;
	mul.rn.f32 	%f2704, %f2696, %f2703;
	fma.rn.f32 	%f2705, %f2699, 0f3A2C32E4, 0f3B52E7DB;
	fma.rn.f32 	%f2706, %f2705, %f2699, 0f3C93BB73;
	fma.rn.f32 	%f2707, %f2706, %f2699, 0f3DF6384F;
	mul.rn.f32 	%f2708, %f2707, %f2699;
	fma.rn.f32 	%f2709, %f2698, 0f3FB8AA3B, %f2693;
	mul.f32 	%f2710, %f2708, 0f40400000;
	sub.f32 	%f2711, %f2693, %f2709;
	fma.rn.f32 	%f2712, %f2698, 0f3FB8AA3B, %f2711;
	fma.rn.f32 	%f2713, %f2704, 0f3FB8AA3B, %f2712;
	fma.rn.f32 	%f2714, %f2698, 0f32A55E34, %f2713;
	fma.rn.f32 	%f2715, %f2710, %f2704, %f2714;
	fma.rn.f32 	%f2716, %f2708, %f2698, %f2715;
	add.rn.f32 	%f2717, %f2709, %f2716;
	mov.f32 	%f2718, 0f40000000;
	mul.rn.f32 	%f2719, %f2717, %f2718;
	cvt.rni.f32.f32 	%f2720, %f2719;
	sub.f32 	%f2721, %f2719, %f2720;
	neg.f32 	%f2722, %f2719;
	fma.rn.f32 	%f2723, %f2717, 0f40000000, %f2722;
	neg.f32 	%f2724, %f2709;
	add.rn.f32 	%f2725, %f2717, %f2724;
	neg.f32 	%f2726, %f2725;
	add.rn.f32 	%f2727, %f2716, %f2726;
	fma.rn.f32 	%f2728, %f2727, 0f40000000, %f2723;
	add.f32 	%f2729, %f2721, %f2728;
	setp.gt.f32 	%p696, %f2720, 0f00000000;
	selp.b32 	%r3238, 0, -2097152000, %p696;
	setp.neu.f32 	%p697, %f429, 0f00000000;
	setp.neu.f32 	%p698, %f430, 0f7F800000;
	setp.lt.f32 	%p699, %f2719, 0f00000000;
	selp.f32 	%f2730, 0f00000000, 0f7F800000, %p699;
	abs.f32 	%f2731, %f2719;
	setp.gt.f32 	%p700, %f2731, 0f43180000;
	cvt.rzi.s32.f32 	%r3239, %f2720;
	shl.b32 	%r3240, %r3239, 23;
	sub.s32 	%r3241, %r3240, %r3238;
	mov.b32 	%f2732, %r3241;
	add.s32 	%r3242, %r3238, 2130706432;
	mov.b32 	%f2733, %r3242;
	fma.rn.f32 	%f2734, %f2729, 0f391FCB8E, 0f3AAF85ED;
	fma.rn.f32 	%f2735, %f2734, %f2729, 0f3C1D9856;
	fma.rn.f32 	%f2736, %f2735, %f2729, 0f3D6357BB;
	fma.rn.f32 	%f2737, %f2736, %f2729, 0f3E75FDEC;
	fma.rn.f32 	%f2738, %f2737, %f2729, 0f3F317218;
	fma.rn.f32 	%f2739, %f2738, %f2729, 0f3F800000;
	mul.f32 	%f2740, %f2739, %f2733;
	mul.f32 	%f2741, %f2740, %f2732;
	selp.f32 	%f3675, %f2730, %f2741, %p700;
	and.pred  	%p701, %p697, %p698;
	@%p701 bra 	$L__BB1_615;
	add.f32 	%f2742, %f429, %f429;
	mov.b32 	%r3243, %f2742;
	and.b32  	%r3244, %r3243, 2147483647;
	mov.b32 	%f3675, %r3244;
$L__BB1_615:
	add.f32 	%f2744, %f3673, %f3675;
	setp.ltu.f32 	%p702, %f2744, %f398;
	@%p702 bra 	$L__BB1_633;
	setp.ltu.f32 	%p703, %f408, 0f47CE4780;
	mov.u32 	%r4161, %r4165;
	mov.f32 	%f3676, %f3677;
	@%p703 bra 	$L__BB1_624;
	setp.neu.f32 	%p704, %f408, 0f7F800000;
	@%p704 bra 	$L__BB1_619;
	mov.f32 	%f2747, 0f00000000;
	mul.rn.f32 	%f3676, %f406, %f2747;
	mov.b32 	%r4161, 0;
	bra.uni 	$L__BB1_624;
$L__BB1_619:
	mov.b32 	%r774, %f406;
	shl.b32 	%r3246, %r774, 8;
	or.b32  	%r775, %r3246, -2147483648;
	mov.b64 	%rd1625, 0;
	mov.b32 	%r4158, 0;
$L__BB1_620:
	.pragma "nounroll";
	mul.wide.u32 	%rd1245, %r4158, 4;
	add.s64 	%rd1247, %rd1345, %rd1245;
	ld.global.nc.u32 	%r3247, [%rd1247];
	mad.wide.u32 	%rd1248, %r3247, %r775, %rd1625;
	shr.u64 	%rd1625, %rd1248, 32;
	add.s64 	%rd1249, %rd2, %rd1245;
	st.local.u32 	[%rd1249], %rd1248;
	add.s32 	%r4158, %r4158, 1;
	setp.ne.s32 	%p705, %r4158, 6;
	@%p705 bra 	$L__BB1_620;
	shr.u32 	%r3248, %r774, 23;
	st.local.u32 	[%rd2+24], %rd1625;
	and.b32  	%r778, %r3248, 31;
	and.b32  	%r3249, %r3248, 224;
	add.s32 	%r3250, %r3249, -128;
	shr.u32 	%r3251, %r3250, 5;
	mul.wide.u32 	%rd1250, %r3251, 4;
	sub.s64 	%rd211, %rd2, %rd1250;
	ld.local.u32 	%r4159, [%rd211+24];
	ld.local.u32 	%r4160, [%rd211+20];
	setp.eq.s32 	%p706, %r778, 0;
	@%p706 bra 	$L__BB1_623;
	shf.l.wrap.b32 	%r4159, %r4160, %r4159, %r778;
	ld.local.u32 	%r3252, [%rd211+16];
	shf.l.wrap.b32 	%r4160, %r3252, %r4160, %r778;
$L__BB1_623:
	shr.u32 	%r3253, %r4159, 30;
	shf.l.wrap.b32 	%r3254, %r4160, %r4159, 2;
	shl.b32 	%r3255, %r4160, 2;
	shr.u32 	%r3256, %r3254, 31;
	add.s32 	%r3257, %r3256, %r3253;
	neg.s32 	%r3258, %r3257;
	setp.lt.s32 	%p707, %r774, 0;
	selp.b32 	%r4161, %r3258, %r3257, %p707;
	xor.b32  	%r3259, %r3254, %r774;
	shr.s32 	%r3260, %r3254, 31;
	xor.b32  	%r3261, %r3260, %r3254;
	xor.b32  	%r3262, %r3260, %r3255;
	cvt.u64.u32 	%rd1251, %r3261;
	shl.b64 	%rd1252, %rd1251, 32;
	cvt.u64.u32 	%rd1253, %r3262;
	or.b64  	%rd1254, %rd1252, %rd1253;
	cvt.rn.f64.s64 	%fd203, %rd1254;
	mul.f64 	%fd204, %fd203, 0d3BF921FB54442D19;
	cvt.rn.f32.f64 	%f2745, %fd204;
	neg.f32 	%f2746, %f2745;
	setp.lt.s32 	%p708, %r3259, 0;
	selp.f32 	%f3676, %f2746, %f2745, %p708;
$L__BB1_624:
	setp.ltu.f32 	%p709, %f408, 0f47CE4780;
	mul.rn.f32 	%f2748, %f3676, %f3676;
	and.b32  	%r3264, %r4161, 1;
	setp.eq.b32 	%p710, %r3264, 1;
	selp.f32 	%f2749, 0f3F800000, %f3676, %p710;
	fma.rn.f32 	%f2750, %f2748, %f2749, 0f00000000;
	fma.rn.f32 	%f2751, %f2748, 0f37CBAC00, 0fBAB607ED;
	selp.f32 	%f2752, %f2751, 0fB94D4153, %p710;
	selp.f32 	%f2753, 0f3D2AAABB, 0f3C0885E4, %p710;
	fma.rn.f32 	%f2754, %f2752, %f2748, %f2753;
	selp.f32 	%f2755, 0fBEFFFFFF, 0fBE2AAAA8, %p710;
	fma.rn.f32 	%f2756, %f2754, %f2748, %f2755;
	fma.rn.f32 	%f2757, %f2756, %f2750, %f2749;
	and.b32  	%r3265, %r4161, 2;
	setp.eq.s32 	%p711, %r3265, 0;
	mov.f32 	%f2758, 0f00000000;
	sub.f32 	%f2759, %f2758, %f2757;
	selp.f32 	%f2760, %f2757, %f2759, %p711;
	mul.f32 	%f438, %f416, %f2760;
	@%p709 bra 	$L__BB1_632;
	setp.neu.f32 	%p712, %f408, 0f7F800000;
	@%p712 bra 	$L__BB1_627;
	mov.f32 	%f2763, 0f00000000;
	mul.rn.f32 	%f3677, %f406, %f2763;
	mov.b32 	%r4165, 0;
	bra.uni 	$L__BB1_632;
$L__BB1_627:
	mov.b32 	%r787, %f406;
	shl.b32 	%r3267, %r787, 8;
	or.b32  	%r788, %r3267, -2147483648;
	mov.b64 	%rd1626, 0;
	mov.b32 	%r4162, 0;
$L__BB1_628:
	.pragma "nounroll";
	mul.wide.u32 	%rd1256, %r4162, 4;
	add.s64 	%rd1258, %rd1345, %rd1256;
	ld.global.nc.u32 	%r3268, [%rd1258];
	mad.wide.u32 	%rd1259, %r3268, %r788, %rd1626;
	shr.u64 	%rd1626, %rd1259, 32;
	add.s64 	%rd1260, %rd17, %rd1256;
	st.local.u32 	[%rd1260], %rd1259;
	add.s32 	%r4162, %r4162, 1;
	setp.ne.s32 	%p713, %r4162, 6;
	@%p713 bra 	$L__BB1_628;
	shr.u32 	%r3269, %r787, 23;
	st.local.u32 	[%rd17+24], %rd1626;
	and.b32  	%r791, %r3269, 31;
	and.b32  	%r3270, %r3269, 224;
	add.s32 	%r3271, %r3270, -128;
	shr.u32 	%r3272, %r3271, 5;
	mul.wide.u32 	%rd1261, %r3272, 4;
	sub.s64 	%rd214, %rd17, %rd1261;
	ld.local.u32 	%r4163, [%rd214+24];
	ld.local.u32 	%r4164, [%rd214+20];
	setp.eq.s32 	%p714, %r791, 0;
	@%p714 bra 	$L__BB1_631;
	shf.l.wrap.b32 	%r4163, %r4164, %r4163, %r791;
	ld.local.u32 	%r3273, [%rd214+16];
	shf.l.wrap.b32 	%r4164, %r3273, %r4164, %r791;
$L__BB1_631:
	shr.u32 	%r3274, %r4163, 30;
	shf.l.wrap.b32 	%r3275, %r4164, %r4163, 2;
	shl.b32 	%r3276, %r4164, 2;
	shr.u32 	%r3277, %r3275, 31;
	add.s32 	%r3278, %r3277, %r3274;
	neg.s32 	%r3279, %r3278;
	setp.lt.s32 	%p715, %r787, 0;
	selp.b32 	%r4165, %r3279, %r3278, %p715;
	xor.b32  	%r3280, %r3275, %r787;
	shr.s32 	%r3281, %r3275, 31;
	xor.b32  	%r3282, %r3281, %r3275;
	xor.b32  	%r3283, %r3281, %r3276;
	cvt.u64.u32 	%rd1262, %r3282;
	shl.b64 	%rd1263, %rd1262, 32;
	cvt.u64.u32 	%rd1264, %r3283;
	or.b64  	%rd1265, %rd1263, %rd1264;
	cvt.rn.f64.s64 	%fd205, %rd1265;
	mul.f64 	%fd206, %fd205, 0d3BF921FB54442D19;
	cvt.rn.f32.f64 	%f2761, %fd206;
	neg.f32 	%f2762, %f2761;
	setp.lt.s32 	%p716, %r3280, 0;
	selp.f32 	%f3677, %f2762, %f2761, %p716;
$L__BB1_632:
	sub.f32 	%f2764, %f438, %f3601;
	add.s32 	%r3285, %r4165, 1;
	mul.rn.f32 	%f2765, %f3677, %f3677;
	and.b32  	%r3286, %r4165, 1;
	setp.eq.b32 	%p717, %r3286, 1;
	selp.f32 	%f2766, %f3677, 0f3F800000, %p717;
	fma.rn.f32 	%f2767, %f2765, %f2766, 0f00000000;
	fma.rn.f32 	%f2768, %f2765, 0f37CBAC00, 0fBAB607ED;
	selp.f32 	%f2769, 0fB94D4153, %f2768, %p717;
	selp.f32 	%f2770, 0f3C0885E4, 0f3D2AAABB, %p717;
	fma.rn.f32 	%f2771, %f2769, %f2765, %f2770;
	selp.f32 	%f2772, 0fBE2AAAA8, 0fBEFFFFFF, %p717;
	fma.rn.f32 	%f2773, %f2771, %f2765, %f2772;
	fma.rn.f32 	%f2774, %f2773, %f2767, %f2766;
	and.b32  	%r3287, %r3285, 2;
	setp.eq.s32 	%p718, %r3287, 0;
	mov.f32 	%f2775, 0f00000000;
	sub.f32 	%f2776, %f2775, %f2774;
	selp.f32 	%f2777, %f2774, %f2776, %p718;
	mul.f32 	%f2778, %f416, %f2777;
	sub.f32 	%f2779, %f2778, %f3602;
	abs.f32 	%f2780, %f2779;
	abs.f32 	%f2781, %f2764;
	setp.gt.f32 	%p719, %f2781, %f2780;
	selp.f32 	%f2782, %f2781, %f2780, %p719;
	selp.f32 	%f2783, %f2780, %f2781, %p719;
	div.rn.f32 	%f2784, %f2783, %f2782;
	mul.f32 	%f2785, %f2784, %f2784;
	fma.rn.f32 	%f2786, %f2785, 0f3B33710B, 0fBC807748;
	fma.rn.f32 	%f2787, %f2786, %f2785, 0f3D2CDAB2;
	fma.rn.f32 	%f2788, %f2787, %f2785, 0fBD992D10;
	fma.rn.f32 	%f2789, %f2788, %f2785, 0f3DD9EA6C;
	fma.rn.f32 	%f2790, %f2789, %f2785, 0fBE117CB1;
	fma.rn.f32 	%f2791, %f2790, %f2785, 0f3E4CBCE0;
	fma.rn.f32 	%f2792, %f2791, %f2785, 0fBEAAAA7D;
	mul.f32 	%f2793, %f2785, %f2792;
	fma.rn.f32 	%f2794, %f2793, %f2784, %f2784;
	neg.f32 	%f2795, %f2794;
	fma.rn.f32 	%f2796, 0f3F6EE581, 0f3FD774EB, %f2795;
	selp.f32 	%f2797, %f2796, %f2794, %p719;
	selp.f32 	%f2798, 0f3F6EE581, 0f3FEEE581, %p719;
	selp.f32 	%f2799, %f2794, %f2795, %p719;
	mov.b32 	%r3288, %f2779;
	fma.rn.f32 	%f2800, %f2798, 0f3FD774EB, %f2799;
	setp.lt.s32 	%p720, %r3288, 0;
	selp.f32 	%f2801, %f2800, %f2797, %p720;
	add.f32 	%f2802, %f2781, %f2780;
	setp.eq.f32 	%p721, %f2782, 0f00000000;
	selp.f32 	%f2803, 0f40490FDB, 0f00000000, %p720;
	setp.eq.f32 	%p722, %f2780, %f2781;
	selp.f32 	%f2804, 0f4016CBE4, 0f3F490FDB, %p720;
	selp.f32 	%f2805, %f2804, %f2801, %p722;
	selp.f32 	%f2806, %f2803, %f2805, %p721;
	abs.f32 	%f2807, %f2802;
	setp.nan.f32 	%p723, %f2807, %f2807;
	copysign.f32 	%f2808, %f2764, %f2806;
	selp.f32 	%f2809, %f2802, %f2808, %p723;
	neg.f32 	%f3686, %f2809;
	bra.uni 	$L__BB1_700;
$L__BB1_633:
	setp.ltu.f32 	%p724, %f408, 0f47CE4780;
	mov.u32 	%r4169, %r4165;
	mov.f32 	%f3678, %f3677;
	@%p724 bra 	$L__BB1_641;
	setp.neu.f32 	%p725, %f408, 0f7F800000;
	@%p725 bra 	$L__BB1_636;
	mov.f32 	%f2812, 0f00000000;
	mul.rn.f32 	%f3678, %f406, %f2812;
	mov.b32 	%r4169, 0;
	bra.uni 	$L__BB1_641;
$L__BB1_636:
	mov.b32 	%r800, %f406;
	shl.b32 	%r3290, %r800, 8;
	or.b32  	%r801, %r3290, -2147483648;
	mov.b64 	%rd1627, 0;
	mov.b32 	%r4166, 0;
$L__BB1_637:
	.pragma "nounroll";
	mul.wide.u32 	%rd1267, %r4166, 4;
	mov.u64 	%rd1268, __cudart_i2opi_f;
	add.s64 	%rd1269, %rd1268, %rd1267;
	ld.global.nc.u32 	%r3291, [%rd1269];
	mad.wide.u32 	%rd1270, %r3291, %r801, %rd1627;
	shr.u64 	%rd1627, %rd1270, 32;
	add.s64 	%rd1271, %rd13, %rd1267;
	st.local.u32 	[%rd1271], %rd1270;
	add.s32 	%r4166, %r4166, 1;
	setp.ne.s32 	%p726, %r4166, 6;
	@%p726 bra 	$L__BB1_637;
	shr.u32 	%r3292, %r800, 23;
	st.local.u32 	[%rd13+24], %rd1627;
	and.b32  	%r804, %r3292, 31;
	and.b32  	%r3293, %r3292, 224;
	add.s32 	%r3294, %r3293, -128;
	shr.u32 	%r3295, %r3294, 5;
	mul.wide.u32 	%rd1272, %r3295, 4;
	sub.s64 	%rd217, %rd13, %rd1272;
	ld.local.u32 	%r4167, [%rd217+24];
	ld.local.u32 	%r4168, [%rd217+20];
	setp.eq.s32 	%p727, %r804, 0;
	@%p727 bra 	$L__BB1_640;
	shf.l.wrap.b32 	%r4167, %r4168, %r4167, %r804;
	ld.local.u32 	%r3296, [%rd217+16];
	shf.l.wrap.b32 	%r4168, %r3296, %r4168, %r804;
$L__BB1_640:
	shr.u32 	%r3297, %r4167, 30;
	shf.l.wrap.b32 	%r3298, %r4168, %r4167, 2;
	shl.b32 	%r3299, %r4168, 2;
	shr.u32 	%r3300, %r3298, 31;
	add.s32 	%r3301, %r3300, %r3297;
	neg.s32 	%r3302, %r3301;
	setp.lt.s32 	%p728, %r800, 0;
	selp.b32 	%r4169, %r3302, %r3301, %p728;
	xor.b32  	%r3303, %r3298, %r800;
	shr.s32 	%r3304, %r3298, 31;
	xor.b32  	%r3305, %r3304, %r3298;
	xor.b32  	%r3306, %r3304, %r3299;
	cvt.u64.u32 	%rd1273, %r3305;
	shl.b64 	%rd1274, %rd1273, 32;
	cvt.u64.u32 	%rd1275, %r3306;
	or.b64  	%rd1276, %rd1274, %rd1275;
	cvt.rn.f64.s64 	%fd207, %rd1276;
	mul.f64 	%fd208, %fd207, 0d3BF921FB54442D19;
	cvt.rn.f32.f64 	%f2810, %fd208;
	neg.f32 	%f2811, %f2810;
	setp.lt.s32 	%p729, %r3303, 0;
	selp.f32 	%f3678, %f2811, %f2810, %p729;
$L__BB1_641:
	setp.ltu.f32 	%p730, %f408, 0f47CE4780;
	add.s32 	%r3308, %r4169, 1;
	mul.rn.f32 	%f2813, %f3678, %f3678;
	and.b32  	%r3309, %r4169, 1;
	setp.eq.b32 	%p731, %r3309, 1;
	selp.f32 	%f2814, %f3678, 0f3F800000, %p731;
	fma.rn.f32 	%f2815, %f2813, %f2814, 0f00000000;
	fma.rn.f32 	%f2816, %f2813, 0f37CBAC00, 0fBAB607ED;
	selp.f32 	%f2817, 0fB94D4153, %f2816, %p731;
	selp.f32 	%f2818, 0f3C0885E4, 0f3D2AAABB, %p731;
	fma.rn.f32 	%f2819, %f2817, %f2813, %f2818;
	selp.f32 	%f2820, 0fBE2AAAA8, 0fBEFFFFFF, %p731;
	fma.rn.f32 	%f2821, %f2819, %f2813, %f2820;
	fma.rn.f32 	%f2822, %f2821, %f2815, %f2814;
	and.b32  	%r3310, %r3308, 2;
	setp.eq.s32 	%p732, %r3310, 0;
	mov.f32 	%f2823, 0f00000000;
	sub.f32 	%f2824, %f2823, %f2822;
	selp.f32 	%f446, %f2822, %f2824, %p732;
	mov.u32 	%r4173, %r4165;
	mov.f32 	%f3679, %f3677;
	@%p730 bra 	$L__BB1_649;
	setp.neu.f32 	%p733, %f408, 0f7F800000;
	@%p733 bra 	$L__BB1_644;
	mov.f32 	%f2827, 0f00000000;
	mul.rn.f32 	%f3679, %f406, %f2827;
	mov.b32 	%r4173, 0;
	bra.uni 	$L__BB1_649;
$L__BB1_644:
	mov.b32 	%r813, %f406;
	shl.b32 	%r3312, %r813, 8;
	or.b32  	%r814, %r3312, -2147483648;
	mov.b64 	%rd1628, 0;
	mov.b32 	%r4170, 0;
$L__BB1_645:
	.pragma "nounroll";
	mul.wide.u32 	%rd1278, %r4170, 4;
	mov.u64 	%rd1279, __cudart_i2opi_f;
	add.s64 	%rd1280, %rd1279, %rd1278;
	ld.global.nc.u32 	%r3313, [%rd1280];
	mad.wide.u32 	%rd1281, %r3313, %r814, %rd1628;
	shr.u64 	%rd1628, %rd1281, 32;
	add.s64 	%rd1282, %rd12, %rd1278;
	st.local.u32 	[%rd1282], %rd1281;
	add.s32 	%r4170, %r4170, 1;
	setp.ne.s32 	%p734, %r4170, 6;
	@%p734 bra 	$L__BB1_645;
	shr.u32 	%r3314, %r813, 23;
	st.local.u32 	[%rd12+24], %rd1628;
	and.b32  	%r817, %r3314, 31;
	and.b32  	%r3315, %r3314, 224;
	add.s32 	%r3316, %r3315, -128;
	shr.u32 	%r3317, %r3316, 5;
	mul.wide.u32 	%rd1283, %r3317, 4;
	sub.s64 	%rd220, %rd12, %rd1283;
	ld.local.u32 	%r4171, [%rd220+24];
	ld.local.u32 	%r4172, [%rd220+20];
	setp.eq.s32 	%p735, %r817, 0;
	@%p735 bra 	$L__BB1_648;
	shf.l.wrap.b32 	%r4171, %r4172, %r4171, %r817;
	ld.local.u32 	%r3318, [%rd220+16];
	shf.l.wrap.b32 	%r4172, %r3318, %r4172, %r817;
$L__BB1_648:
	shr.u32 	%r3319, %r4171, 30;
	shf.l.wrap.b32 	%r3320, %r4172, %r4171, 2;
	shl.b32 	%r3321, %r4172, 2;
	shr.u32 	%r3322, %r3320, 31;
	add.s32 	%r3323, %r3322, %r3319;
	neg.s32 	%r3324, %r3323;
	setp.lt.s32 	%p736, %r813, 0;
	selp.b32 	%r4173, %r3324, %r3323, %p736;
	xor.b32  	%r3325, %r3320, %r813;
	shr.s32 	%r3326, %r3320, 31;
	xor.b32  	%r3327, %r3326, %r3320;
	xor.b32  	%r3328, %r3326, %r3321;
	cvt.u64.u32 	%rd1284, %r3327;
	shl.b64 	%rd1285, %rd1284, 32;
	cvt.u64.u32 	%rd1286, %r3328;
	or.b64  	%rd1287, %rd1285, %rd1286;
	cvt.rn.f64.s64 	%fd209, %rd1287;
	mul.f64 	%fd210, %fd209, 0d3BF921FB54442D19;
	cvt.rn.f32.f64 	%f2825, %fd210;
	neg.f32 	%f2826, %f2825;
	setp.lt.s32 	%p737, %r3325, 0;
	selp.f32 	%f3679, %f2826, %f2825, %p737;
$L__BB1_649:
	setp.ltu.f32 	%p738, %f408, 0f47CE4780;
	mul.rn.f32 	%f2828, %f3679, %f3679;
	and.b32  	%r3330, %r4173, 1;
	setp.eq.b32 	%p739, %r3330, 1;
	selp.f32 	%f2829, 0f3F800000, %f3679, %p739;
	fma.rn.f32 	%f2830, %f2828, %f2829, 0f00000000;
	fma.rn.f32 	%f2831, %f2828, 0f37CBAC00, 0fBAB607ED;
	selp.f32 	%f2832, %f2831, 0fB94D4153, %p739;
	selp.f32 	%f2833, 0f3D2AAABB, 0f3C0885E4, %p739;
	fma.rn.f32 	%f2834, %f2832, %f2828, %f2833;
	selp.f32 	%f2835, 0fBEFFFFFF, 0fBE2AAAA8, %p739;
	fma.rn.f32 	%f2836, %f2834, %f2828, %f2835;
	fma.rn.f32 	%f2837, %f2836, %f2830, %f2829;
	and.b32  	%r3331, %r4173, 2;
	setp.eq.s32 	%p740, %r3331, 0;
	mov.f32 	%f2838, 0f00000000;
	sub.f32 	%f2839, %f2838, %f2837;
	selp.f32 	%f2840, %f2837, %f2839, %p740;
	mul.f32 	%f2841, %f3602, %f2840;
	mul.f32 	%f2842, %f3601, %f446;
	sub.f32 	%f2843, %f2842, %f2841;
	div.rn.f32 	%f2844, %f2843, %f3599;
	abs.f32 	%f2845, %f2844;
	fma.rn.f32 	%f2846, %f2845, 0fBF000000, 0f3F000000;
	rsqrt.approx.ftz.f32 	%f2847, %f2846;
	mul.f32 	%f2848, %f2847, %f2846;
	mul.f32 	%f2849, %f2847, 0fBF000000;
	fma.rn.f32 	%f2850, %f2848, %f2849, 0f3F000000;
	fma.rn.f32 	%f2851, %f2848, %f2850, %f2848;
	setp.eq.f32 	%p741, %f2845, 0f3F800000;
	selp.f32 	%f2852, 0f00000000, %f2851, %p741;
	setp.gt.f32 	%p742, %f2845, 0f3F0F5C29;
	selp.f32 	%f2853, %f2852, %f2845, %p742;
	mul.f32 	%f2854, %f2853, %f2853;
	fma.rn.f32 	%f2855, %f2854, 0f3D4DD2F7, 0f3C99CA97;
	fma.rn.f32 	%f2856, %f2855, %f2854, 0f3D3F90E8;
	fma.rn.f32 	%f2857, %f2856, %f2854, 0f3D993CCF;
	fma.rn.f32 	%f2858, %f2857, %f2854, 0f3E2AAC04;
	mul.f32 	%f2859, %f2854, %f2858;
	fma.rn.f32 	%f2860, %f2859, %f2853, %f2853;
	mul.f32 	%f2861, %f2860, 0fC0000000;
	fma.rn.f32 	%f2862, 0f3F6EE581, 0f3FD774EB, %f2861;
	selp.f32 	%f2863, %f2862, %f2860, %p742;
	setp.num.f32 	%p743, %f2863, %f2863;
	copysign.f32 	%f2864, %f2844, %f2863;
	selp.f32 	%f2865, %f2864, %f2863, %p743;
	sub.f32 	%f450, %f2865, %f406;
	mov.u32 	%r4177, %r4165;
	mov.f32 	%f3680, %f3677;
	@%p738 bra 	$L__BB1_657;
	setp.neu.f32 	%p744, %f408, 0f7F800000;
	@%p744 bra 	$L__BB1_652;
	mov.f32 	%f2868, 0f00000000;
	mul.rn.f32 	%f3680, %f406, %f2868;
	mov.b32 	%r4177, 0;
	bra.uni 	$L__BB1_657;
$L__BB1_652:
	mov.b32 	%r826, %f406;
	shl.b32 	%r3333, %r826, 8;
	or.b32  	%r827, %r3333, -2147483648;
	mov.b64 	%rd1629, 0;
	mov.b32 	%r4174, 0;
$L__BB1_653:
	.pragma "nounroll";
	mul.wide.u32 	%rd1289, %r4174, 4;
	mov.u64 	%rd1290, __cudart_i2opi_f;
	add.s64 	%rd1291, %rd1290, %rd1289;
	ld.global.nc.u32 	%r3334, [%rd1291];
	mad.wide.u32 	%rd1292, %r3334, %r827, %rd1629;
	shr.u64 	%rd1629, %rd1292, 32;
	add.s64 	%rd1293, %rd11, %rd1289;
	st.local.u32 	[%rd1293], %rd1292;
	add.s32 	%r4174, %r4174, 1;
	setp.ne.s32 	%p745, %r4174, 6;
	@%p745 bra 	$L__BB1_653;
	shr.u32 	%r3335, %r826, 23;
	st.local.u32 	[%rd11+24], %rd1629;
	and.b32  	%r830, %r3335, 31;
	and.b32  	%r3336, %r3335, 224;
	add.s32 	%r3337, %r3336, -128;
	shr.u32 	%r3338, %r3337, 5;
	mul.wide.u32 	%rd1294, %r3338, 4;
	sub.s64 	%rd223, %rd11, %rd1294;
	ld.local.u32 	%r4175, [%rd223+24];
	ld.local.u32 	%r4176, [%rd223+20];
	setp.eq.s32 	%p746, %r830, 0;
	@%p746 bra 	$L__BB1_656;
	shf.l.wrap.b32 	%r4175, %r4176, %r4175, %r830;
	ld.local.u32 	%r3339, [%rd223+16];
	shf.l.wrap.b32 	%r4176, %r3339, %r4176, %r830;
$L__BB1_656:
	shr.u32 	%r3340, %r4175, 30;
	shf.l.wrap.b32 	%r3341, %r4176, %r4175, 2;
	shl.b32 	%r3342, %r4176, 2;
	shr.u32 	%r3343, %r3341, 31;
	add.s32 	%r3344, %r3343, %r3340;
	neg.s32 	%r3345, %r3344;
	setp.lt.s32 	%p747, %r826, 0;
	selp.b32 	%r4177, %r3345, %r3344, %p747;
	xor.b32  	%r3346, %r3341, %r826;
	shr.s32 	%r3347, %r3341, 31;
	xor.b32  	%r3348, %r3347, %r3341;
	xor.b32  	%r3349, %r3347, %r3342;
	cvt.u64.u32 	%rd1295, %r3348;
	shl.b64 	%rd1296, %rd1295, 32;
	cvt.u64.u32 	%rd1297, %r3349;
	or.b64  	%rd1298, %rd1296, %rd1297;
	cvt.rn.f64.s64 	%fd211, %rd1298;
	mul.f64 	%fd212, %fd211, 0d3BF921FB54442D19;
	cvt.rn.f32.f64 	%f2866, %fd212;
	neg.f32 	%f2867, %f2866;
	setp.lt.s32 	%p748, %r3346, 0;
	selp.f32 	%f3680, %f2867, %f2866, %p748;
$L__BB1_657:
	setp.ltu.f32 	%p749, %f408, 0f47CE4780;
	add.s32 	%r3351, %r4177, 1;
	mul.rn.f32 	%f2869, %f3680, %f3680;
	and.b32  	%r3352, %r4177, 1;
	setp.eq.b32 	%p750, %r3352, 1;
	selp.f32 	%f2870, %f3680, 0f3F800000, %p750;
	fma.rn.f32 	%f2871, %f2869, %f2870, 0f00000000;
	fma.rn.f32 	%f2872, %f2869, 0f37CBAC00, 0fBAB607ED;
	selp.f32 	%f2873, 0fB94D4153, %f2872, %p750;
	selp.f32 	%f2874, 0f3C0885E4, 0f3D2AAABB, %p750;
	fma.rn.f32 	%f2875, %f2873, %f2869, %f2874;
	selp.f32 	%f2876, 0fBE2AAAA8, 0fBEFFFFFF, %p750;
	fma.rn.f32 	%f2877, %f2875, %f2869, %f2876;
	fma.rn.f32 	%f2878, %f2877, %f2871, %f2870;
	and.b32  	%r3353, %r3351, 2;
	setp.eq.s32 	%p751, %r3353, 0;
	mov.f32 	%f2879, 0f00000000;
	sub.f32 	%f2880, %f2879, %f2878;
	selp.f32 	%f454, %f2878, %f2880, %p751;
	@%p749 bra 	$L__BB1_665;
	setp.neu.f32 	%p752, %f408, 0f7F800000;
	@%p752 bra 	$L__BB1_660;
	mov.f32 	%f2883, 0f00000000;
	mul.rn.f32 	%f3677, %f406, %f2883;
	mov.b32 	%r4165, 0;
	bra.uni 	$L__BB1_665;
$L__BB1_660:
	mov.b32 	%r839, %f406;
	shl.b32 	%r3355, %r839, 8;
	or.b32  	%r840, %r3355, -2147483648;
	mov.b64 	%rd1630, 0;
	mov.b32 	%r4178, 0;
$L__BB1_661:
	.pragma "nounroll";
	mul.wide.u32 	%rd1300, %r4178, 4;
	mov.u64 	%rd1301, __cudart_i2opi_f;
	add.s64 	%rd1302, %rd1301, %rd1300;
	ld.global.nc.u32 	%r3356, [%rd1302];
	mad.wide.u32 	%rd1303, %r3356, %r840, %rd1630;
	shr.u64 	%rd1630, %rd1303, 32;
	add.s64 	%rd1304, %rd10, %rd1300;
	st.local.u32 	[%rd1304], %rd1303;
	add.s32 	%r4178, %r4178, 1;
	setp.ne.s32 	%p753, %r4178, 6;
	@%p753 bra 	$L__BB1_661;
	shr.u32 	%r3357, %r839, 23;
	st.local.u32 	[%rd10+24], %rd1630;
	and.b32  	%r843, %r3357, 31;
	and.b32  	%r3358, %r3357, 224;
	add.s32 	%r3359, %r3358, -128;
	shr.u32 	%r3360, %r3359, 5;
	mul.wide.u32 	%rd1305, %r3360, 4;
	sub.s64 	%rd226, %rd10, %rd1305;
	ld.local.u32 	%r4179, [%rd226+24];
	ld.local.u32 	%r4180, [%rd226+20];
	setp.eq.s32 	%p754, %r843, 0;
	@%p754 bra 	$L__BB1_664;
	shf.l.wrap.b32 	%r4179, %r4180, %r4179, %r843;
	ld.local.u32 	%r3361, [%rd226+16];
	shf.l.wrap.b32 	%r4180, %r3361, %r4180, %r843;
$L__BB1_664:
	shr.u32 	%r3362, %r4179, 30;
	shf.l.wrap.b32 	%r3363, %r4180, %r4179, 2;
	shl.b32 	%r3364, %r4180, 2;
	shr.u32 	%r3365, %r3363, 31;
	add.s32 	%r3366, %r3365, %r3362;
	neg.s32 	%r3367, %r3366;
	setp.lt.s32 	%p755, %r839, 0;
	selp.b32 	%r4165, %r3367, %r3366, %p755;
	xor.b32  	%r3368, %r3363, %r839;
	shr.s32 	%r3369, %r3363, 31;
	xor.b32  	%r3370, %r3369, %r3363;
	xor.b32  	%r3371, %r3369, %r3364;
	cvt.u64.u32 	%rd1306, %r3370;
	shl.b64 	%rd1307, %rd1306, 32;
	cvt.u64.u32 	%rd1308, %r3371;
	or.b64  	%rd1309, %rd1307, %rd1308;
	cvt.rn.f64.s64 	%fd213, %rd1309;
	mul.f64 	%fd214, %fd213, 0d3BF921FB54442D19;
	cvt.rn.f32.f64 	%f2881, %fd214;
	neg.f32 	%f2882, %f2881;
	setp.lt.s32 	%p756, %r3368, 0;
	selp.f32 	%f3677, %f2882, %f2881, %p756;
$L__BB1_665:
	mul.rn.f32 	%f2884, %f3677, %f3677;
	and.b32  	%r3373, %r4165, 1;
	setp.eq.b32 	%p757, %r3373, 1;
	selp.f32 	%f2885, 0f3F800000, %f3677, %p757;
	fma.rn.f32 	%f2886, %f2884, %f2885, 0f00000000;
	fma.rn.f32 	%f2887, %f2884, 0f37CBAC00, 0fBAB607ED;
	selp.f32 	%f2888, %f2887, 0fB94D4153, %p757;
	selp.f32 	%f2889, 0f3D2AAABB, 0f3C0885E4, %p757;
	fma.rn.f32 	%f2890, %f2888, %f2884, %f2889;
	selp.f32 	%f2891, 0fBEFFFFFF, 0fBE2AAAA8, %p757;
	fma.rn.f32 	%f2892, %f2890, %f2884, %f2891;
	fma.rn.f32 	%f2893, %f2892, %f2886, %f2885;
	and.b32  	%r3374, %r4165, 2;
	setp.eq.s32 	%p758, %r3374, 0;
	mov.f32 	%f2894, 0f00000000;
	sub.f32 	%f2895, %f2894, %f2893;
	selp.f32 	%f2896, %f2893, %f2895, %p758;
	mul.f32 	%f2897, %f3602, %f2896;
	mul.f32 	%f2898, %f3601, %f454;
	sub.f32 	%f2899, %f2898, %f2897;
	div.rn.f32 	%f2900, %f2899, %f3599;
	abs.f32 	%f2901, %f2900;
	fma.rn.f32 	%f2902, %f2901, 0fBF000000, 0f3F000000;
	rsqrt.approx.ftz.f32 	%f2903, %f2902;
	mul.f32 	%f2904, %f2903, %f2902;
	mul.f32 	%f2905, %f2903, 0fBF000000;
	fma.rn.f32 	%f2906, %f2904, %f2905, 0f3F000000;
	fma.rn.f32 	%f2907, %f2904, %f2906, %f2904;
	setp.eq.f32 	%p759, %f2901, 0f3F800000;
	selp.f32 	%f2908, 0f00000000, %f2907, %p759;
	setp.gt.f32 	%p760, %f2901, 0f3F0F5C29;
	selp.f32 	%f2909, %f2908, %f2901, %p760;
	mul.f32 	%f2910, %f2909, %f2909;
	fma.rn.f32 	%f2911, %f2910, 0f3D4DD2F7, 0f3C99CA97;
	fma.rn.f32 	%f2912, %f2911, %f2910, 0f3D3F90E8;
	fma.rn.f32 	%f2913, %f2912, %f2910, 0f3D993CCF;
	fma.rn.f32 	%f2914, %f2913, %f2910, 0f3E2AAC04;
	mul.f32 	%f2915, %f2910, %f2914;
	fma.rn.f32 	%f2916, %f2915, %f2909, %f2909;
	mul.f32 	%f2917, %f2916, 0fC0000000;
	fma.rn.f32 	%f2918, 0f3F6EE581, 0f3FD774EB, %f2917;
	selp.f32 	%f2919, %f2918, %f2916, %p760;
	setp.num.f32 	%p761, %f2919, %f2919;
	copysign.f32 	%f2920, %f2900, %f2919;
	selp.f32 	%f2921, %f2920, %f2919, %p761;
	cvt.f64.f32 	%fd215, %f2921;
	mov.f64 	%fd216, 0d400921FB54442D18;
	sub.f64 	%fd217, %fd216, %fd215;
	cvt.f64.f32 	%fd218, %f406;
	sub.f64 	%fd219, %fd217, %fd218;
	cvt.rn.f32.f64 	%f458, %fd219;
	sub.f32 	%f459, %f3602, %f403;
	neg.f32 	%f460, %f450;
	mul.f32 	%f2922, %f450, 0fBF22F983;
	cvt.rni.s32.f32 	%r4189, %f2922;
	cvt.rn.f32.s32 	%f2923, %r4189;
	fma.rn.f32 	%f2924, %f2923, 0fBFC90FDA, %f460;
	fma.rn.f32 	%f2925, %f2923, 0fB3A22168, %f2924;
	fma.rn.f32 	%f3683, %f2923, 0fA7C234C5, %f2925;
	abs.f32 	%f462, %f460;
	setp.ltu.f32 	%p762, %f462, 0f47CE4780;
	mov.u32 	%r4185, %r4189;
	mov.f32 	%f3682, %f3683;
	@%p762 bra 	$L__BB1_673;
	setp.neu.f32 	%p763, %f462, 0f7F800000;
	@%p763 bra 	$L__BB1_668;
	mov.f32 	%f2928, 0f00000000;
	mul.rn.f32 	%f3682, %f460, %f2928;
	mov.b32 	%r4185, 0;
	bra.uni 	$L__BB1_673;
$L__BB1_668:
	mov.b32 	%r853, %f460;
	shl.b32 	%r3376, %r853, 8;
	or.b32  	%r854, %r3376, -2147483648;
	mov.b64 	%rd1631, 0;
	mov.b32 	%r4182, 0;
$L__BB1_669:
	.pragma "nounroll";
	mul.wide.u32 	%rd1311, %r4182, 4;
	mov.u64 	%rd1312, __cudart_i2opi_f;
	add.s64 	%rd1313, %rd1312, %rd1311;
	ld.global.nc.u32 	%r3377, [%rd1313];
	mad.wide.u32 	%rd1314, %r3377, %r854, %rd1631;
	shr.u64 	%rd1631, %rd1314, 32;
	add.s64 	%rd1315, %rd16, %rd1311;
	st.local.u32 	[%rd1315], %rd1314;
	add.s32 	%r4182, %r4182, 1;
	setp.ne.s32 	%p764, %r4182, 6;
	@%p764 bra 	$L__BB1_669;
	shr.u32 	%r3378, %r853, 23;
	st.local.u32 	[%rd16+24], %rd1631;
	and.b32  	%r857, %r3378, 31;
	and.b32  	%r3379, %r3378, 224;
	add.s32 	%r3380, %r3379, -128;
	shr.u32 	%r3381, %r3380, 5;
	mul.wide.u32 	%rd1316, %r3381, 4;
	sub.s64 	%rd229, %rd16, %rd1316;
	ld.local.u32 	%r4183, [%rd229+24];
	ld.local.u32 	%r4184, [%rd229+20];
	setp.eq.s32 	%p765, %r857, 0;
	@%p765 bra 	$L__BB1_672;
	shf.l.wrap.b32 	%r4183, %r4184, %r4183, %r857;
	ld.local.u32 	%r3382, [%rd229+16];
	shf.l.wrap.b32 	%r4184, %r3382, %r4184, %r857;
$L__BB1_672:
	shr.u32 	%r3383, %r4183, 30;
	shf.l.wrap.b32 	%r3384, %r4184, %r4183, 2;
	shl.b32 	%r3385, %r4184, 2;
	shr.u32 	%r3386, %r3384, 31;
	add.s32 	%r3387, %r3386, %r3383;
	neg.s32 	%r3388, %r3387;
	setp.lt.s32 	%p766, %r853, 0;
	selp.b32 	%r4185, %r3388, %r3387, %p766;
	xor.b32  	%r3389, %r3384, %r853;
	shr.s32 	%r3390, %r3384, 31;
	xor.b32  	%r3391, %r3390, %r3384;
	xor.b32  	%r3392, %r3390, %r3385;
	cvt.u64.u32 	%rd1317, %r3391;
	shl.b64 	%rd1318, %rd1317, 32;
	cvt.u64.u32 	%rd1319, %r3392;
	or.b64  	%rd1320, %rd1318, %rd1319;
	cvt.rn.f64.s64 	%fd220, %rd1320;
	mul.f64 	%fd221, %fd220, 0d3BF921FB54442D19;
	cvt.rn.f32.f64 	%f2926, %fd221;
	neg.f32 	%f2927, %f2926;
	setp.lt.s32 	%p767, %r3389, 0;
	selp.f32 	%f3682, %f2927, %f2926, %p767;
$L__BB1_673:
	setp.ltu.f32 	%p768, %f462, 0f47CE4780;
	add.s32 	%r3394, %r4185, 1;
	mul.rn.f32 	%f2929, %f3682, %f3682;
	and.b32  	%r3395, %r4185, 1;
	setp.eq.b32 	%p769, %r3395, 1;
	selp.f32 	%f2930, %f3682, 0f3F800000, %p769;
	fma.rn.f32 	%f2931, %f2929, %f2930, 0f00000000;
	fma.rn.f32 	%f2932, %f2929, 0f37CBAC00, 0fBAB607ED;
	selp.f32 	%f2933, 0fB94D4153, %f2932, %p769;
	selp.f32 	%f2934, 0f3C0885E4, 0f3D2AAABB, %p769;
	fma.rn.f32 	%f2935, %f2933, %f2929, %f2934;
	selp.f32 	%f2936, 0fBE2AAAA8, 0fBEFFFFFF, %p769;
	fma.rn.f32 	%f2937, %f2935, %f2929, %f2936;
	fma.rn.f32 	%f2938, %f2937, %f2931, %f2930;
	and.b32  	%r3396, %r3394, 2;
	setp.eq.s32 	%p770, %r3396, 0;
	mov.f32 	%f2939, 0f00000000;
	sub.f32 	%f2940, %f2939, %f2938;
	selp.f32 	%f466, %f2938, %f2940, %p770;
	sub.f32 	%f467, %f3601, %f404;
	@%p768 bra 	$L__BB1_681;
	setp.neu.f32 	%p771, %f462, 0f7F800000;
	@%p771 bra 	$L__BB1_676;
	mov.f32 	%f2943, 0f00000000;
	mul.rn.f32 	%f3683, %f460, %f2943;
	mov.b32 	%r4189, 0;
	bra.uni 	$L__BB1_681;
$L__BB1_676:
	mov.b32 	%r866, %f460;
	shl.b32 	%r3398, %r866, 8;
	or.b32  	%r867, %r3398, -2147483648;
	mov.b64 	%rd1632, 0;
	mov.b32 	%r4186, 0;
$L__BB1_677:
	.pragma "nounroll";
	mul.wide.u32 	%rd1322, %r4186, 4;
	mov.u64 	%rd1323, __cudart_i2opi_f;
	add.s64 	%rd1324, %rd1323, %rd1322;
	ld.global.nc.u32 	%r3399, [%rd1324];
	mad.wide.u32 	%rd1325, %r3399, %r867, %rd1632;
	shr.u64 	%rd1632, %rd1325, 32;
	add.s64 	%rd1326, %rd7, %rd1322;
	st.local.u32 	[%rd1326], %rd1325;
	add.s32 	%r4186, %r4186, 1;
	setp.ne.s32 	%p772, %r4186, 6;
	@%p772 bra 	$L__BB1_677;
	shr.u32 	%r3400, %r866, 23;
	st.local.u32 	[%rd7+24], %rd1632;
	and.b32  	%r870, %r3400, 31;
	and.b32  	%r3401, %r3400, 224;
	add.s32 	%r3402, %r3401, -128;
	shr.u32 	%r3403, %r3402, 5;
	mul.wide.u32 	%rd1327, %r3403, 4;
	sub.s64 	%rd232, %rd7, %rd1327;
	ld.local.u32 	%r4187, [%rd232+24];
	ld.local.u32 	%r4188, [%rd232+20];
	setp.eq.s32 	%p773, %r870, 0;
	@%p773 bra 	$L__BB1_680;
	shf.l.wrap.b32 	%r4187, %r4188, %r4187, %r870;
	ld.local.u32 	%r3404, [%rd232+16];
	shf.l.wrap.b32 	%r4188, %r3404, %r4188, %r870;
$L__BB1_680:
	shr.u32 	%r3405, %r4187, 30;
	shf.l.wrap.b32 	%r3406, %r4188, %r4187, 2;
	shl.b32 	%r3407, %r4188, 2;
	shr.u32 	%r3408, %r3406, 31;
	add.s32 	%r3409, %r3408, %r3405;
	neg.s32 	%r3410, %r3409;
	setp.lt.s32 	%p774, %r866, 0;
	selp.b32 	%r4189, %r3410, %r3409, %p774;
	xor.b32  	%r3411, %r3406, %r866;
	shr.s32 	%r3412, %r3406, 31;
	xor.b32  	%r3413, %r3412, %r3406;
	xor.b32  	%r3414, %r3412, %r3407;
	cvt.u64.u32 	%rd1328, %r3413;
	shl.b64 	%rd1329, %rd1328, 32;
	cvt.u64.u32 	%rd1330, %r3414;
	or.b64  	%rd1331, %rd1329, %rd1330;
	cvt.rn.f64.s64 	%fd222, %rd1331;
	mul.f64 	%fd223, %fd222, 0d3BF921FB54442D19;
	cvt.rn.f32.f64 	%f2941, %fd223;
	neg.f32 	%f2942, %f2941;
	setp.lt.s32 	%p775, %r3411, 0;
	selp.f32 	%f3683, %f2942, %f2941, %p775;
$L__BB1_681:
	mul.rn.f32 	%f2944, %f3683, %f3683;
	and.b32  	%r3416, %r4189, 1;
	setp.eq.b32 	%p776, %r3416, 1;
	selp.f32 	%f2945, 0f3F800000, %f3683, %p776;
	fma.rn.f32 	%f2946, %f2944, %f2945, 0f00000000;
	fma.rn.f32 	%f2947, %f2944, 0f37CBAC00, 0fBAB607ED;
	selp.f32 	%f2948, %f2947, 0fB94D4153, %p776;
	selp.f32 	%f2949, 0f3D2AAABB, 0f3C0885E4, %p776;
	fma.rn.f32 	%f2950, %f2948, %f2944, %f2949;
	selp.f32 	%f2951, 0fBEFFFFFF, 0fBE2AAAA8, %p776;
	fma.rn.f32 	%f2952, %f2950, %f2944, %f2951;
	fma.rn.f32 	%f2953, %f2952, %f2946, %f2945;
	and.b32  	%r3417, %r4189, 2;
	setp.eq.s32 	%p777, %r3417, 0;
	mov.f32 	%f2954, 0f00000000;
	sub.f32 	%f2955, %f2954, %f2953;
	selp.f32 	%f2956, %f2953, %f2955, %p777;
	mul.f32 	%f2957, %f467, %f2956;
	fma.rn.f32 	%f471, %f459, %f466, %f2957;
	neg.f32 	%f472, %f458;
	mul.f32 	%f2958, %f458, 0fBF22F983;
	cvt.rni.s32.f32 	%r4197, %f2958;
	cvt.rn.f32.s32 	%f2959, %r4197;
	fma.rn.f32 	%f2960, %f2959, 0fBFC90FDA, %f472;
	fma.rn.f32 	%f2961, %f2959, 0fB3A22168, %f2960;
	fma.rn.f32 	%f3685, %f2959, 0fA7C234C5, %f2961;
	abs.f32 	%f474, %f472;
	setp.ltu.f32 	%p778, %f474, 0f47CE4780;
	mov.u32 	%r4193, %r4197;
	mov.f32 	%f3684, %f3685;
	@%p778 bra 	$L__BB1_689;
	setp.neu.f32 	%p779, %f474, 0f7F800000;
	@%p779 bra 	$L__BB1_684;
	mov.f32 	%f2964, 0f00000000;
	mul.rn.f32 	%f3684, %f472, %f2964;
	mov.b32 	%r4193, 0;
	bra.uni 	$L__BB1_689;
$L__BB1_684:
	mov.b32 	%r880, %f472;
	shl.b32 	%r3419, %r880, 8;
	or.b32  	%r881, %r3419, -2147483648;
	mov.b64 	%rd1633, 0;
	mov.b32 	%r4190, 0;
$L__BB1_685:
	.pragma "nounroll";
	mul.wide.u32 	%rd1333, %r4190, 4;
	mov.u64 	%rd1334, __cudart_i2opi_f;
	add.s64 	%rd1335, %rd1334, %rd1333;
	ld.global.nc.u32 	%r3420, [%rd1335];
	mad.wide.u32 	%rd1336, %r3420, %r881, %rd1633;
	shr.u64 	%rd1633, %rd1336, 32;
	add.s64 	%rd1337, %rd8, %rd1333;
	st.local.u32 	[%rd1337], %rd1336;
	add.s32 	%r4190, %r4190, 1;
	setp.ne.s32 	%p780, %r4190, 6;
	@%p780 bra 	$L__BB1_685;
	shr.u32 	%r3421, %r880, 23;
	st.local.u32 	[%rd8+24], %rd1633;
	and.b32  	%r884, %r3421, 31;
	and.b32  	%r3422, %r3421, 224;
	add.s32 	%r3423, %r3422, -128;
	shr.u32 	%r3424, %r3423, 5;
	mul.wide.u32 	%rd1338, %r3424, 4;
	sub.s64 	%rd235, %rd8, %rd1338;
	ld.local.u32 	%r4191, [%rd235+24];
	ld.local.u32 	%r4192, [%rd235+20];
	setp.eq.s32 	%p781, %r884, 0;
	@%p781 bra 	$L__BB1_688;
	shf.l.wrap.b32 	%r4191, %r4192, %r4191, %r884;
	ld.local.u32 	%r3425, [%rd235+16];
	shf.l.wrap.b32 	%r4192, %r3425, %r4192, %r884;
$L__BB1_688:
	shr.u32 	%r3426, %r4191, 30;
	shf.l.wrap.b32 	%r3427, %r4192, %r4191, 2;
	shl.b32 	%r3428, %r4192, 2;
	shr.u32 	%r3429, %r3427, 31;
	add.s32 	%r3430, %r3429, %r3426;
	neg.s32 	%r3431, %r3430;
	setp.lt.s32 	%p782, %r880, 0;
	selp.b32 	%r4193, %r3431, %r3430, %p782;
	xor.b32  	%r3432, %r3427, %r880;
	shr.s32 	%r3433, %r3427, 31;
	xor.b32  	%r3434, %r3433, %r3427;
	xor.b32  	%r3435, %r3433, %r3428;
	cvt.u64.u32 	%rd1339, %r3434;
	shl.b64 	%rd1340, %rd1339, 32;
	cvt.u64.u32 	%rd1341, %r3435;
	or.b64  	%rd1342, %rd1340, %rd1341;
	cvt.rn.f64.s64 	%fd224, %rd1342;
	mul.f64 	%fd225, %fd224, 0d3BF921FB54442D19;
	cvt.rn.f32.f64 	%f2962, %fd225;
	neg.f32 	%f2963, %f2962;
	setp.lt.s32 	%p783, %r3432, 0;
	selp.f32 	%f3684, %f2963, %f2962, %p783;
$L__BB1_689:
	setp.ltu.f32 	%p784, %f474, 0f47CE4780;
	add.s32 	%r3437, %r4193, 1;
	mul.rn.f32 	%f2965, %f3684, %f3684;
	and.b32  	%r3438, %r4193, 1;
	setp.eq.b32 	%p785, %r3438, 1;
	selp.f32 	%f2966, %f3684, 0f3F800000, %p785;
	fma.rn.f32 	%f2967, %f2965, %f2966, 0f00000000;
	fma.rn.f32 	%f2968, %f2965, 0f37CBAC00, 0fBAB607ED;
	selp.f32 	%f2969, 0fB94D4153, %f2968, %p785;
	selp.f32 	%f2970, 0f3C0885E4, 0f3D2AAABB, %p785;
	fma.rn.f32 	%f2971, %f2969, %f2965, %f2970;
	selp.f32 	%f2972, 0fBE2AAAA8, 0fBEFFFFFF, %p785;
	fma.rn.f32 	%f2973, %f2971, %f2965, %f2972;
	fma.rn.f32 	%f2974, %f2973, %f2967, %f2966;
	and.b32  	%r3439, %r3437, 2;
	setp.eq.s32 	%p786, %r3439, 0;
	mov.f32 	%f2975, 0f00000000;
	sub.f32 	%f2976, %f2975, %f2974;
	selp.f32 	%f2977, %f2974, %f2976, %p786;
	mul.f32 	%f478, %f459, %f2977;
	@%p784 bra 	$L__BB1_697;
	setp.neu.f32 	%p787, %f474, 0f7F800000;
	@%p787 bra 	$L__BB1_692;
	mov.f32 	%f2980, 0f00000000;
	mul.rn.f32 	%f3685, %f472, %f2980;
	mov.b32 	%r4197, 0;
	bra.uni 	$L__BB1_697;
$L__BB1_692:
	mov.b32 	%r893, %f472;
	shl.b32 	%r3441, %r893, 8;
	or.b32  	%r894, %r3441, -2147483648;
	mov.b64 	%rd1634, 0;
	mov.b32 	%r4194, 0;
$L__BB1_693:
	.pragma "nounroll";
	mul.wide.u32 	%rd1344, %r4194, 4;
	add.s64 	%rd1346, %rd1345, %rd1344;
	ld.global.nc.u32 	%r3442, [%rd1346];
	mad.wide.u32 	%rd1347, %r3442, %r894, %rd1634;
	shr.u64 	%rd1634, %rd1347, 32;
	add.s64 	%rd1348, %rd4, %rd1344;
	st.local.u32 	[%rd1348], %rd1347;
	add.s32 	%r4194, %r4194, 1;
	setp.ne.s32 	%p788, %r4194, 6;
	@%p788 bra 	$L__BB1_693;
	shr.u32 	%r3443, %r893, 23;
	st.local.u32 	[%rd4+24], %rd1634;
	and.b32  	%r897, %r3443, 31;
	and.b32  	%r3444, %r3443, 224;
	add.s32 	%r3445, %r3444, -128;
	shr.u32 	%r3446, %r3445, 5;
	mul.wide.u32 	%rd1349, %r3446, 4;
	sub.s64 	%rd238, %rd4, %rd1349;
	ld.local.u32 	%r4195, [%rd238+24];
	ld.local.u32 	%r4196, [%rd238+20];
	setp.eq.s32 	%p789, %r897, 0;
	@%p789 bra 	$L__BB1_696;
	shf.l.wrap.b32 	%r4195, %r4196, %r4195, %r897;
	ld.local.u32 	%r3447, [%rd238+16];
	shf.l.wrap.b32 	%r4196, %r3447, %r4196, %r897;
$L__BB1_696:
	shr.u32 	%r3448, %r4195, 30;
	shf.l.wrap.b32 	%r3449, %r4196, %r4195, 2;
	shl.b32 	%r3450, %r4196, 2;
	shr.u32 	%r3451, %r3449, 31;
	add.s32 	%r3452, %r3451, %r3448;
	neg.s32 	%r3453, %r3452;
	setp.lt.s32 	%p790, %r893, 0;
	selp.b32 	%r4197, %r3453, %r3452, %p790;
	xor.b32  	%r3454, %r3449, %r893;
	shr.s32 	%r3455, %r3449, 31;
	xor.b32  	%r3456, %r3455, %r3449;
	xor.b32  	%r3457, %r3455, %r3450;
	cvt.u64.u32 	%rd1350, %r3456;
	shl.b64 	%rd1351, %rd1350, 32;
	cvt.u64.u32 	%rd1352, %r3457;
	or.b64  	%rd1353, %rd1351, %rd1352;
	cvt.rn.f64.s64 	%fd226, %rd1353;
	mul.f64 	%fd227, %fd226, 0d3BF921FB54442D19;
	cvt.rn.f32.f64 	%f2978, %fd227;
	neg.f32 	%f2979, %f2978;
	setp.lt.s32 	%p791, %r3454, 0;
	selp.f32 	%f3685, %f2979, %f2978, %p791;
$L__BB1_697:
	mul.rn.f32 	%f2981, %f3685, %f3685;
	and.b32  	%r3459, %r4197, 1;
	setp.eq.b32 	%p792, %r3459, 1;
	selp.f32 	%f2982, 0f3F800000, %f3685, %p792;
	fma.rn.f32 	%f2983, %f2981, %f2982, 0f00000000;
	fma.rn.f32 	%f2984, %f2981, 0f37CBAC00, 0fBAB607ED;
	selp.f32 	%f2985, %f2984, 0fB94D4153, %p792;
	selp.f32 	%f2986, 0f3D2AAABB, 0f3C0885E4, %p792;
	fma.rn.f32 	%f2987, %f2985, %f2981, %f2986;
	selp.f32 	%f2988, 0fBEFFFFFF, 0fBE2AAAA8, %p792;
	fma.rn.f32 	%f2989, %f2987, %f2981, %f2988;
	fma.rn.f32 	%f2990, %f2989, %f2983, %f2982;
	and.b32  	%r3460, %r4197, 2;
	setp.eq.s32 	%p793, %r3460, 0;
	mov.f32 	%f2991, 0f00000000;
	sub.f32 	%f2992, %f2991, %f2990;
	selp.f32 	%f2993, %f2990, %f2992, %p793;
	fma.rn.f32 	%f2994, %f467, %f2993, %f478;
	setp.lt.f32 	%p794, %f471, %f2994;
	selp.f32 	%f482, %f450, %f458, %p794;
	cvt.f64.f32 	%fd6, %f482;
	setp.geu.f64 	%p795, %fd6, 0dC00921FB54442D18;
	@%p795 bra 	$L__BB1_699;
	add.f64 	%fd229, %fd6, 0d401921FB54442D18;
	cvt.rn.f32.f64 	%f3686, %fd229;
	bra.uni 	$L__BB1_700;
$L__BB1_699:
	setp.gt.f64 	%p796, %fd6, 0d400921FB54442D18;
	add.f64 	%fd228, %fd6, 0dC01921FB54442D18;
	cvt.rn.f32.f64 	%f2995, %fd228;
	selp.f32 	%f3686, %f2995, %f482, %p796;
$L__BB1_700:
	sub.f32 	%f2996, %f405, %f3600;
	cvt.f64.f32 	%fd230, %f3686;
	cvt.f64.f32 	%fd231, %f2996;
	abs.f32 	%f2997, %f2996;
	add.f64 	%fd232, %fd230, 0dC01921FB54442D18;
	mul.f64 	%fd233, %fd232, %fd5;
	sub.f64 	%fd234, %fd231, %fd233;
	cvt.rn.f32.f64 	%f2998, %fd234;
	abs.f32 	%f2999, %f2998;
	setp.gt.f32 	%p797, %f2997, %f2999;
	selp.f32 	%f3000, %f2999, %f2997, %p797;
	add.f64 	%fd235, %fd230, 0d0000000000000000;
	mul.f64 	%fd236, %fd235, %fd5;
	sub.f64 	%fd237, %fd231, %fd236;
	cvt.rn.f32.f64 	%f3001, %fd237;
	abs.f32 	%f3002, %f3001;
	setp.leu.f32 	%p798, %f3000, %f3002;
	and.pred  	%p799, %p798, %p797;
	selp.s32 	%r3461, -1, 0, %p799;
	cvt.rn.f64.s32 	%fd238, %r3461;
	fma.rn.f64 	%fd239, %fd238, 0d401921FB54442D18, %fd230;
	cvt.rn.f32.f64 	%f3003, %fd239;
	setp.eq.s32 	%p800, %r4141, 0;
	setp.gt.f32 	%p801, %f3668, %f3003;
	or.pred  	%p802, %p800, %p801;
	selp.f32 	%f3668, %f3003, %f3668, %p802;
	selp.f32 	%f3666, %f405, %f3666, %p802;
	setp.lt.f32 	%p803, %f3669, %f3003;
	or.pred  	%p804, %p800, %p803;
	selp.f32 	%f3669, %f3003, %f3669, %p804;
	selp.f32 	%f3667, %f405, %f3667, %p804;
	add.s32 	%r4141, %r4141, 1;
	setp.ne.s32 	%p805, %r4141, 4;
	@%p805 bra 	$L__BB1_573;
	sub.f32 	%f3006, %f3669, %f3668;
	cvt.f64.f32 	%fd240, %f3006;
	div.rn.f64 	%fd241, %fd240, 0d401921FB54442D18;
	cvt.rzi.s32.f64 	%r3463, %fd241;
	shl.b32 	%r3464, %r3463, 1;
	cvt.rn.f64.s32 	%fd242, %r3464;
	fma.rn.f64 	%fd243, %fd242, 0dC00921FB54442D18, %fd240;
	cvt.rn.f32.f64 	%f3007, %fd243;
	sub.f32 	%f3008, %f3667, %f3666;
	div.rn.f32 	%f490, %f3008, %f3007;
	st.global.f32 	[%rd48+16], %f490;
	mul.f32 	%f3009, %f3669, %f490;
	sub.f32 	%f491, %f3667, %f3009;
	st.global.f32 	[%rd48+8], %f491;
	cvt.f64.f32 	%fd7, %f490;
	mov.f32 	%f3687, 0f00000000;
	mov.b32 	%r4198, 0;
$L__BB1_702:
	mad.lo.s32 	%r3465, %r4198, 3, %r720;
	mul.wide.s32 	%rd1354, %r3465, 4;
	add.s64 	%rd1355, %rd196, %rd1354;
	ld.global.f32 	%f493, [%rd1355];
	ld.global.f32 	%f494, [%rd1355+4];
	ld.global.f32 	%f495, [%rd1355+8];
	abs.f32 	%f3010, %f493;
	abs.f32 	%f3011, %f494;
	setp.gt.f32 	%p806, %f3011, %f3010;
	selp.f32 	%f3012, %f3011, %f3010, %p806;
	selp.f32 	%f3013, %f3010, %f3011, %p806;
	div.rn.f32 	%f3014, %f3013, %f3012;
	mul.f32 	%f3015, %f3014, %f3014;
	fma.rn.f32 	%f3016, %f3015, 0f3B33710B, 0fBC807748;
	fma.rn.f32 	%f3017, %f3016, %f3015, 0f3D2CDAB2;
	fma.rn.f32 	%f3018, %f3017, %f3015, 0fBD992D10;
	fma.rn.f32 	%f3019, %f3018, %f3015, 0f3DD9EA6C;
	fma.rn.f32 	%f3020, %f3019, %f3015, 0fBE117CB1;
	fma.rn.f32 	%f3021, %f3020, %f3015, 0f3E4CBCE0;
	fma.rn.f32 	%f3022, %f3021, %f3015, 0fBEAAAA7D;
	mul.f32 	%f3023, %f3015, %f3022;
	fma.rn.f32 	%f3024, %f3023, %f3014, %f3014;
	neg.f32 	%f3025, %f3024;
	fma.rn.f32 	%f3026, 0f3F6EE581, 0f3FD774EB, %f3025;
	selp.f32 	%f3027, %f3026, %f3024, %p806;
	selp.f32 	%f3028, 0f3F6EE581, 0f3FEEE581, %p806;
	selp.f32 	%f3029, %f3024, %f3025, %p806;
	mov.b32 	%r3466, %f493;
	fma.rn.f32 	%f3030, %f3028, 0f3FD774EB, %f3029;
	setp.lt.s32 	%p807, %r3466, 0;
	selp.f32 	%f3031, %f3030, %f3027, %p807;
	add.f32 	%f3032, %f3010, %f3011;
	setp.eq.f32 	%p808, %f3012, 0f00000000;
	selp.f32 	%f3033, 0f40490FDB, 0f00000000, %p807;
	setp.eq.f32 	%p809, %f3010, %f3011;
	selp.f32 	%f3034, 0f4016CBE4, 0f3F490FDB, %p807;
	selp.f32 	%f3035, %f3034, %f3031, %p809;
	selp.f32 	%f3036, %f3033, %f3035, %p808;
	abs.f32 	%f3037, %f3032;
	setp.nan.f32 	%p810, %f3037, %f3037;
	copysign.f32 	%f3038, %f494, %f3036;
	selp.f32 	%f496, %f3032, %f3038, %p810;
	mul.f32 	%f3039, %f496, 0f3F22F983;
	cvt.rni.s32.f32 	%r4222, %f3039;
	cvt.rn.f32.s32 	%f3040, %r4222;
	fma.rn.f32 	%f3041, %f3040, 0fBFC90FDA, %f496;
	fma.rn.f32 	%f3042, %f3040, 0fB3A22168, %f3041;
	fma.rn.f32 	%f3695, %f3040, 0fA7C234C5, %f3042;
	abs.f32 	%f498, %f496;
	setp.ltu.f32 	%p811, %f498, 0f47CE4780;
	mov.u32 	%r4202, %r4222;
	mov.f32 	%f3688, %f3695;
	@%p811 bra 	$L__BB1_710;
	setp.neu.f32 	%p812, %f498, 0f7F800000;
	@%p812 bra 	$L__BB1_705;
	mov.f32 	%f3045, 0f00000000;
	mul.rn.f32 	%f3688, %f496, %f3045;
	mov.b32 	%r4202, 0;
	bra.uni 	$L__BB1_710;
$L__BB1_705:
	mov.b32 	%r909, %f496;
	shl.b32 	%r3468, %r909, 8;
	or.b32  	%r910, %r3468, -2147483648;
	mov.b64 	%rd1637, 0;
	mov.b32 	%r4199, 0;
	mov.u64 	%rd1635, %rd1345;
	mov.u64 	%rd1636, %rd18;
$L__BB1_706:
	.pragma "nounroll";
	ld.global.nc.u32 	%r3469, [%rd1635];
	mad.wide.u32 	%rd1358, %r3469, %r910, %rd1637;
	shr.u64 	%rd1637, %rd1358, 32;
	st.local.u32 	[%rd1636], %rd1358;
	add.s32 	%r4199, %r4199, 1;
	add.s64 	%rd1636, %rd1636, 4;
	add.s64 	%rd1635, %rd1635, 4;
	setp.ne.s32 	%p813, %r4199, 6;
	@%p813 bra 	$L__BB1_706;
	shr.u32 	%r3470, %r909, 23;
	st.local.u32 	[%rd18+24], %rd1637;
	and.b32  	%r913, %r3470, 31;
	and.b32  	%r3471, %r3470, 224;
	add.s32 	%r3472, %r3471, -128;
	shr.u32 	%r3473, %r3472, 5;
	mul.wide.u32 	%rd1359, %r3473, 4;
	sub.s64 	%rd245, %rd18, %rd1359;
	ld.local.u32 	%r4200, [%rd245+24];
	ld.local.u32 	%r4201, [%rd245+20];
	setp.eq.s32 	%p814, %r913, 0;
	@%p814 bra 	$L__BB1_709;
	shf.l.wrap.b32 	%r4200, %r4201, %r4200, %r913;
	ld.local.u32 	%r3474, [%rd245+16];
	shf.l.wrap.b32 	%r4201, %r3474, %r4201, %r913;
$L__BB1_709:
	shr.u32 	%r3475, %r4200, 30;
	shf.l.wrap.b32 	%r3476, %r4201, %r4200, 2;
	shl.b32 	%r3477, %r4201, 2;
	shr.u32 	%r3478, %r3476, 31;
	add.s32 	%r3479, %r3478, %r3475;
	neg.s32 	%r3480, %r3479;
	setp.lt.s32 	%p815, %r909, 0;
	selp.b32 	%r4202, %r3480, %r3479, %p815;
	xor.b32  	%r3481, %r3476, %r909;
	shr.s32 	%r3482, %r3476, 31;
	xor.b32  	%r3483, %r3482, %r3476;
	xor.b32  	%r3484, %r3482, %r3477;
	cvt.u64.u32 	%rd1360, %r3483;
	shl.b64 	%rd1361, %rd1360, 32;
	cvt.u64.u32 	%rd1362, %r3484;
	or.b64  	%rd1363, %rd1361, %rd1362;
	cvt.rn.f64.s64 	%fd244, %rd1363;
	mul.f64 	%fd245, %fd244, 0d3BF921FB54442D19;
	cvt.rn.f32.f64 	%f3043, %fd245;
	neg.f32 	%f3044, %f3043;
	setp.lt.s32 	%p816, %r3481, 0;
	selp.f32 	%f3688, %f3044, %f3043, %p816;
$L__BB1_710:
	setp.ltu.f32 	%p817, %f498, 0f47CE4780;
	add.s32 	%r3486, %r4202, 1;
	mul.rn.f32 	%f3046, %f3688, %f3688;
	and.b32  	%r3487, %r4202, 1;
	setp.eq.b32 	%p818, %r3487, 1;
	selp.f32 	%f3047, %f3688, 0f3F800000, %p818;
	fma.rn.f32 	%f3048, %f3046, %f3047, 0f00000000;
	fma.rn.f32 	%f3049, %f3046, 0f37CBAC00, 0fBAB607ED;
	selp.f32 	%f3050, 0fB94D4153, %f3049, %p818;
	selp.f32 	%f3051, 0f3C0885E4, 0f3D2AAABB, %p818;
	fma.rn.f32 	%f3052, %f3050, %f3046, %f3051;
	selp.f32 	%f3053, 0fBE2AAAA8, 0fBEFFFFFF, %p818;
	fma.rn.f32 	%f3054, %f3052, %f3046, %f3053;
	fma.rn.f32 	%f3055, %f3054, %f3048, %f3047;
	and.b32  	%r3488, %r3486, 2;
	setp.eq.s32 	%p819, %r3488, 0;
	mov.f32 	%f3056, 0f00000000;
	sub.f32 	%f3057, %f3056, %f3055;
	selp.f32 	%f502, %f3055, %f3057, %p819;
	mov.u32 	%r4206, %r4222;
	mov.f32 	%f3689, %f3695;
	@%p817 bra 	$L__BB1_718;
	setp.neu.f32 	%p820, %f498, 0f7F800000;
	@%p820 bra 	$L__BB1_713;
	mov.f32 	%f3060, 0f00000000;
	mul.rn.f32 	%f3689, %f496, %f3060;
	mov.b32 	%r4206, 0;
	bra.uni 	$L__BB1_718;
$L__BB1_713:
	mov.b32 	%r922, %f496;
	shl.b32 	%r3490, %r922, 8;
	or.b32  	%r923, %r3490, -2147483648;
	mov.b64 	%rd1638, 0;
	mov.b32 	%r4203, 0;
$L__BB1_714:
	.pragma "nounroll";
	mul.wide.u32 	%rd1365, %r4203, 4;
	mov.u64 	%rd1366, __cudart_i2opi_f;
	add.s64 	%rd1367, %rd1366, %rd1365;
	ld.global.nc.u32 	%r3491, [%rd1367];
	mad.wide.u32 	%rd1368, %r3491, %r923, %rd1638;
	shr.u64 	%rd1638, %rd1368, 32;
	add.s64 	%rd1369, %rd17, %rd1365;
	st.local.u32 	[%rd1369], %rd1368;
	add.s32 	%r4203, %r4203, 1;
	setp.ne.s32 	%p821, %r4203, 6;
	@%p821 bra 	$L__BB1_714;
	shr.u32 	%r3492, %r922, 23;
	st.local.u32 	[%rd17+24], %rd1638;
	and.b32  	%r926, %r3492, 31;
	and.b32  	%r3493, %r3492, 224;
	add.s32 	%r3494, %r3493, -128;
	shr.u32 	%r3495, %r3494, 5;
	mul.wide.u32 	%rd1370, %r3495, 4;
	sub.s64 	%rd248, %rd17, %rd1370;
	ld.local.u32 	%r4204, [%rd248+24];
	ld.local.u32 	%r4205, [%rd248+20];
	setp.eq.s32 	%p822, %r926, 0;
	@%p822 bra 	$L__BB1_717;
	shf.l.wrap.b32 	%r4204, %r4205, %r4204, %r926;
	ld.local.u32 	%r3496, [%rd248+16];
	shf.l.wrap.b32 	%r4205, %r3496, %r4205, %r926;
$L__BB1_717:
	shr.u32 	%r3497, %r4204, 30;
	shf.l.wrap.b32 	%r3498, %r4205, %r4204, 2;
	shl.b32 	%r3499, %r4205, 2;
	shr.u32 	%r3500, %r3498, 31;
	add.s32 	%r3501, %r3500, %r3497;
	neg.s32 	%r3502, %r3501;
	setp.lt.s32 	%p823, %r922, 0;
	selp.b32 	%r4206, %r3502, %r3501, %p823;
	xor.b32  	%r3503, %r3498, %r922;
	shr.s32 	%r3504, %r3498, 31;
	xor.b32  	%r3505, %r3504, %r3498;
	xor.b32  	%r3506, %r3504, %r3499;
	cvt.u64.u32 	%rd1371, %r3505;
	shl.b64 	%rd1372, %rd1371, 32;
	cvt.u64.u32 	%rd1373, %r3506;
	or.b64  	%rd1374, %rd1372, %rd1373;
	cvt.rn.f64.s64 	%fd246, %rd1374;
	mul.f64 	%fd247, %fd246, 0d3BF921FB54442D19;
	cvt.rn.f32.f64 	%f3058, %fd247;
	neg.f32 	%f3059, %f3058;
	setp.lt.s32 	%p824, %r3503, 0;
	selp.f32 	%f3689, %f3059, %f3058, %p824;
$L__BB1_718:
	setp.ltu.f32 	%p825, %f498, 0f47CE4780;
	mul.rn.f32 	%f3061, %f3689, %f3689;
	and.b32  	%r3508, %r4206, 1;
	setp.eq.b32 	%p826, %r3508, 1;
	selp.f32 	%f3062, 0f3F800000, %f3689, %p826;
	fma.rn.f32 	%f3063, %f3061, %f3062, 0f00000000;
	fma.rn.f32 	%f3064, %f3061, 0f37CBAC00, 0fBAB607ED;
	selp.f32 	%f3065, %f3064, 0fB94D4153, %p826;
	selp.f32 	%f3066, 0f3D2AAABB, 0f3C0885E4, %p826;
	fma.rn.f32 	%f3067, %f3065, %f3061, %f3066;
	selp.f32 	%f3068, 0fBEFFFFFF, 0fBE2AAAA8, %p826;
	fma.rn.f32 	%f3069, %f3067, %f3061, %f3068;
	fma.rn.f32 	%f3070, %f3069, %f3063, %f3062;
	and.b32  	%r3509, %r4206, 2;
	setp.eq.s32 	%p827, %r3509, 0;
	mov.f32 	%f3071, 0f00000000;
	sub.f32 	%f3072, %f3071, %f3070;
	selp.f32 	%f3073, %f3070, %f3072, %p827;
	mul.f32 	%f3074, %f3601, %f3073;
	fma.rn.f32 	%f506, %f3602, %f502, %f3074;
	mov.u32 	%r4210, %r4222;
	mov.f32 	%f3690, %f3695;
	@%p825 bra 	$L__BB1_726;
	setp.neu.f32 	%p828, %f498, 0f7F800000;
	@%p828 bra 	$L__BB1_721;
	mov.f32 	%f3077, 0f00000000;
	mul.rn.f32 	%f3690, %f496, %f3077;
	mov.b32 	%r4210, 0;
	bra.uni 	$L__BB1_726;
$L__BB1_721:
	mov.b32 	%r935, %f496;
	shl.b32 	%r3511, %r935, 8;
	or.b32  	%r936, %r3511, -2147483648;
	mov.b64 	%rd1639, 0;
	mov.b32 	%r4207, 0;
$L__BB1_722:
	.pragma "nounroll";
	mul.wide.u32 	%rd1376, %r4207, 4;
	mov.u64 	%rd1377, __cudart_i2opi_f;
	add.s64 	%rd1378, %rd1377, %rd1376;
	ld.global.nc.u32 	%r3512, [%rd1378];
	mad.wide.u32 	%rd1379, %r3512, %r936, %rd1639;
	shr.u64 	%rd1639, %rd1379, 32;
	add.s64 	%rd1380, %rd16, %rd1376;
	st.local.u32 	[%rd1380], %rd1379;
	add.s32 	%r4207, %r4207, 1;
	setp.ne.s32 	%p829, %r4207, 6;
	@%p829 bra 	$L__BB1_722;
	shr.u32 	%r3513, %r935, 23;
	st.local.u32 	[%rd16+24], %rd1639;
	and.b32  	%r939, %r3513, 31;
	and.b32  	%r3514, %r3513, 224;
	add.s32 	%r3515, %r3514, -128;
	shr.u32 	%r3516, %r3515, 5;
	mul.wide.u32 	%rd1381, %r3516, 4;
	sub.s64 	%rd251, %rd16, %rd1381;
	ld.local.u32 	%r4208, [%rd251+24];
	ld.local.u32 	%r4209, [%rd251+20];
	setp.eq.s32 	%p830, %r939, 0;
	@%p830 bra 	$L__BB1_725;
	shf.l.wrap.b32 	%r4208, %r4209, %r4208, %r939;
	ld.local.u32 	%r3517, [%rd251+16];
	shf.l.wrap.b32 	%r4209, %r3517, %r4209, %r939;
$L__BB1_725:
	shr.u32 	%r3518, %r4208, 30;
	shf.l.wrap.b32 	%r3519, %r4209, %r4208, 2;
	shl.b32 	%r3520, %r4209, 2;
	shr.u32 	%r3521, %r3519, 31;
	add.s32 	%r3522, %r3521, %r3518;
	neg.s32 	%r3523, %r3522;
	setp.lt.s32 	%p831, %r935, 0;
	selp.b32 	%r4210, %r3523, %r3522, %p831;
	xor.b32  	%r3524, %r3519, %r935;
	shr.s32 	%r3525, %r3519, 31;
	xor.b32  	%r3526, %r3525, %r3519;
	xor.b32  	%r3527, %r3525, %r3520;
	cvt.u64.u32 	%rd1382, %r3526;
	shl.b64 	%rd1383, %rd1382, 32;
	cvt.u64.u32 	%rd1384, %r3527;
	or.b64  	%rd1385, %rd1383, %rd1384;
	cvt.rn.f64.s64 	%fd248, %rd1385;
	mul.f64 	%fd249, %fd248, 0d3BF921FB54442D19;
	cvt.rn.f32.f64 	%f3075, %fd249;
	neg.f32 	%f3076, %f3075;
	setp.lt.s32 	%p832, %r3524, 0;
	selp.f32 	%f3690, %f3076, %f3075, %p832;
$L__BB1_726:
	add.s32 	%r3529, %r4210, 1;
	mul.rn.f32 	%f3079, %f3690, %f3690;
	and.b32  	%r3530, %r4210, 1;
	setp.eq.b32 	%p833, %r3530, 1;
	selp.f32 	%f3080, %f3690, 0f3F800000, %p833;
	fma.rn.f32 	%f3081, %f3079, %f3080, 0f00000000;
	fma.rn.f32 	%f3082, %f3079, 0f37CBAC00, 0fBAB607ED;
	selp.f32 	%f3083, 0fB94D4153, %f3082, %p833;
	selp.f32 	%f3084, 0f3C0885E4, 0f3D2AAABB, %p833;
	fma.rn.f32 	%f3085, %f3083, %f3079, %f3084;
	selp.f32 	%f3086, 0fBE2AAAA8, 0fBEFFFFFF, %p833;
	fma.rn.f32 	%f3087, %f3085, %f3079, %f3086;
	fma.rn.f32 	%f3088, %f3087, %f3081, %f3080;
	and.b32  	%r3531, %r3529, 2;
	setp.eq.s32 	%p834, %r3531, 0;
	mov.f32 	%f3089, 0f00000000;
	sub.f32 	%f3090, %f3089, %f3088;
	selp.f32 	%f3091, %f3088, %f3090, %p834;
	mul.f32 	%f3092, %f506, %f3091;
	sub.f32 	%f510, %f3602, %f3092;
	abs.f32 	%f511, %f510;
	setp.eq.f32 	%p835, %f510, 0f3F800000;
	mov.f32 	%f3691, 0f3F800000;
	@%p835 bra 	$L__BB1_731;
	setp.num.f32 	%p836, %f511, %f511;
	@%p836 bra 	$L__BB1_729;
	mov.f32 	%f3148, 0f40000000;
	add.rn.f32 	%f3691, %f510, %f3148;
	bra.uni 	$L__BB1_731;
$L__BB1_729:
	setp.lt.f32 	%p837, %f511, 0f00800000;
	mul.f32 	%f3093, %f511, 0f4B800000;
	selp.f32 	%f3094, %f3093, %f511, %p837;
	mov.b32 	%r3532, %f3094;
	add.s32 	%r3533, %r3532, -1060439283;
	and.b32  	%r3534, %r3533, -8388608;
	sub.s32 	%r3535, %r3532, %r3534;
	mov.b32 	%f3095, %r3535;
	cvt.rn.f32.s32 	%f3096, %r3534;
	selp.f32 	%f3097, 0fC1C00000, 0f00000000, %p837;
	fma.rn.f32 	%f3098, %f3096, 0f34000000, %f3097;
	add.f32 	%f3099, %f3095, 0fBF800000;
	add.f32 	%f3100, %f3095, 0f3F800000;
	rcp.approx.ftz.f32 	%f3101, %f3100;
	add.f32 	%f3102, %f3099, %f3099;
	mul.f32 	%f3103, %f3102, %f3101;
	mul.f32 	%f3104, %f3103, %f3103;
	neg.f32 	%f3105, %f3103;
	sub.f32 	%f3106, %f3099, %f3103;
	add.f32 	%f3107, %f3106, %f3106;
	fma.rn.f32 	%f3108, %f3105, %f3099, %f3107;
	mul.rn.f32 	%f3109, %f3101, %f3108;
	fma.rn.f32 	%f3110, %f3104, 0f3A2C32E4, 0f3B52E7DB;
	fma.rn.f32 	%f3111, %f3110, %f3104, 0f3C93BB73;
	fma.rn.f32 	%f3112, %f3111, %f3104, 0f3DF6384F;
	mul.rn.f32 	%f3113, %f3112, %f3104;
	fma.rn.f32 	%f3114, %f3103, 0f3FB8AA3B, %f3098;
	mul.f32 	%f3115, %f3113, 0f40400000;
	sub.f32 	%f3116, %f3098, %f3114;
	fma.rn.f32 	%f3117, %f3103, 0f3FB8AA3B, %f3116;
	fma.rn.f32 	%f3118, %f3109, 0f3FB8AA3B, %f3117;
	fma.rn.f32 	%f3119, %f3103, 0f32A55E34, %f3118;
	fma.rn.f32 	%f3120, %f3115, %f3109, %f3119;
	fma.rn.f32 	%f3121, %f3113, %f3103, %f3120;
	add.rn.f32 	%f3122, %f3114, %f3121;
	mov.f32 	%f3123, 0f40000000;
	mul.rn.f32 	%f3124, %f3122, %f3123;
	cvt.rni.f32.f32 	%f3125, %f3124;
	sub.f32 	%f3126, %f3124, %f3125;
	neg.f32 	%f3127, %f3124;
	fma.rn.f32 	%f3128, %f3122, 0f40000000, %f3127;
	neg.f32 	%f3129, %f3114;
	add.rn.f32 	%f3130, %f3122, %f3129;
	neg.f32 	%f3131, %f3130;
	add.rn.f32 	%f3132, %f3121, %f3131;
	fma.rn.f32 	%f3133, %f3132, 0f40000000, %f3128;
	add.f32 	%f3134, %f3126, %f3133;
	setp.gt.f32 	%p838, %f3125, 0f00000000;
	selp.b32 	%r3536, 0, -2097152000, %p838;
	setp.neu.f32 	%p839, %f510, 0f00000000;
	setp.neu.f32 	%p840, %f511, 0f7F800000;
	setp.lt.f32 	%p841, %f3124, 0f00000000;
	selp.f32 	%f3135, 0f00000000, 0f7F800000, %p841;
	abs.f32 	%f3136, %f3124;
	setp.gt.f32 	%p842, %f3136, 0f43180000;
	cvt.rzi.s32.f32 	%r3537, %f3125;
	shl.b32 	%r3538, %r3537, 23;
	sub.s32 	%r3539, %r3538, %r3536;
	mov.b32 	%f3137, %r3539;
	add.s32 	%r3540, %r3536, 2130706432;
	mov.b32 	%f3138, %r3540;
	fma.rn.f32 	%f3139, %f3134, 0f391FCB8E, 0f3AAF85ED;
	fma.rn.f32 	%f3140, %f3139, %f3134, 0f3C1D9856;
	fma.rn.f32 	%f3141, %f3140, %f3134, 0f3D6357BB;
	fma.rn.f32 	%f3142, %f3141, %f3134, 0f3E75FDEC;
	fma.rn.f32 	%f3143, %f3142, %f3134, 0f3F317218;
	fma.rn.f32 	%f3144, %f3143, %f3134, 0f3F800000;
	mul.f32 	%f3145, %f3144, %f3138;
	mul.f32 	%f3146, %f3145, %f3137;
	selp.f32 	%f3691, %f3135, %f3146, %p842;
	and.pred  	%p843, %p839, %p840;
	@%p843 bra 	$L__BB1_731;
	add.f32 	%f3147, %f510, %f510;
	mov.b32 	%r3541, %f3147;
	and.b32  	%r3542, %r3541, 2147483647;
	mov.b32 	%f3691, %r3542;
$L__BB1_731:
	setp.ltu.f32 	%p844, %f498, 0f47CE4780;
	mov.u32 	%r4214, %r4222;
	mov.f32 	%f3692, %f3695;
	@%p844 bra 	$L__BB1_739;
	setp.neu.f32 	%p845, %f498, 0f7F800000;
	@%p845 bra 	$L__BB1_734;
	mov.f32 	%f3151, 0f00000000;
	mul.rn.f32 	%f3692, %f496, %f3151;
	mov.b32 	%r4214, 0;
	bra.uni 	$L__BB1_739;
$L__BB1_734:
	mov.b32 	%r948, %f496;
	shl.b32 	%r3544, %r948, 8;
	or.b32  	%r949, %r3544, -2147483648;
	mov.b64 	%rd1640, 0;
	mov.b32 	%r4211, 0;
$L__BB1_735:
	.pragma "nounroll";
	mul.wide.u32 	%rd1387, %r4211, 4;
	mov.u64 	%rd1388, __cudart_i2opi_f;
	add.s64 	%rd1389, %rd1388, %rd1387;
	ld.global.nc.u32 	%r3545, [%rd1389];
	mad.wide.u32 	%rd1390, %r3545, %r949, %rd1640;
	shr.u64 	%rd1640, %rd1390, 32;
	add.s64 	%rd1391, %rd15, %rd1387;
	st.local.u32 	[%rd1391], %rd1390;
	add.s32 	%r4211, %r4211, 1;
	setp.ne.s32 	%p846, %r4211, 6;
	@%p846 bra 	$L__BB1_735;
	shr.u32 	%r3546, %r948, 23;
	st.local.u32 	[%rd15+24], %rd1640;
	and.b32  	%r952, %r3546, 31;
	and.b32  	%r3547, %r3546, 224;
	add.s32 	%r3548, %r3547, -128;
	shr.u32 	%r3549, %r3548, 5;
	mul.wide.u32 	%rd1392, %r3549, 4;
	sub.s64 	%rd254, %rd15, %rd1392;
	ld.local.u32 	%r4212, [%rd254+24];
	ld.local.u32 	%r4213, [%rd254+20];
	setp.eq.s32 	%p847, %r952, 0;
	@%p847 bra 	$L__BB1_738;
	shf.l.wrap.b32 	%r4212, %r4213, %r4212, %r952;
	ld.local.u32 	%r3550, [%rd254+16];
	shf.l.wrap.b32 	%r4213, %r3550, %r4213, %r952;
$L__BB1_738:
	shr.u32 	%r3551, %r4212, 30;
	shf.l.wrap.b32 	%r3552, %r4213, %r4212, 2;
	shl.b32 	%r3553, %r4213, 2;
	shr.u32 	%r3554, %r3552, 31;
	add.s32 	%r3555, %r3554, %r3551;
	neg.s32 	%r3556, %r3555;
	setp.lt.s32 	%p848, %r948, 0;
	selp.b32 	%r4214, %r3556, %r3555, %p848;
	xor.b32  	%r3557, %r3552, %r948;
	shr.s32 	%r3558, %r3552, 31;
	xor.b32  	%r3559, %r3558, %r3552;
	xor.b32  	%r3560, %r3558, %r3553;
	cvt.u64.u32 	%rd1393, %r3559;
	shl.b64 	%rd1394, %rd1393, 32;
	cvt.u64.u32 	%rd1395, %r3560;
	or.b64  	%rd1396, %rd1394, %rd1395;
	cvt.rn.f64.s64 	%fd250, %rd1396;
	mul.f64 	%fd251, %fd250, 0d3BF921FB54442D19;
	cvt.rn.f32.f64 	%f3149, %fd251;
	neg.f32 	%f3150, %f3149;
	setp.lt.s32 	%p849, %r3557, 0;
	selp.f32 	%f3692, %f3150, %f3149, %p849;
$L__BB1_739:
	mul.rn.f32 	%f3153, %f3692, %f3692;
	and.b32  	%r3562, %r4214, 1;
	setp.eq.b32 	%p850, %r3562, 1;
	selp.f32 	%f3154, 0f3F800000, %f3692, %p850;
	fma.rn.f32 	%f3155, %f3153, %f3154, 0f00000000;
	fma.rn.f32 	%f3156, %f3153, 0f37CBAC00, 0fBAB607ED;
	selp.f32 	%f3157, %f3156, 0fB94D4153, %p850;
	selp.f32 	%f3158, 0f3D2AAABB, 0f3C0885E4, %p850;
	fma.rn.f32 	%f3159, %f3157, %f3153, %f3158;
	selp.f32 	%f3160, 0fBEFFFFFF, 0fBE2AAAA8, %p850;
	fma.rn.f32 	%f3161, %f3159, %f3153, %f3160;
	fma.rn.f32 	%f3162, %f3161, %f3155, %f3154;
	and.b32  	%r3563, %r4214, 2;
	setp.eq.s32 	%p851, %r3563, 0;
	mov.f32 	%f3163, 0f00000000;
	sub.f32 	%f3164, %f3163, %f3162;
	selp.f32 	%f3165, %f3162, %f3164, %p851;
	mul.f32 	%f3166, %f506, %f3165;
	sub.f32 	%f519, %f3601, %f3166;
	abs.f32 	%f520, %f519;
	setp.eq.f32 	%p852, %f519, 0f3F800000;
	mov.f32 	%f3693, 0f3F800000;
	@%p852 bra 	$L__BB1_744;
	setp.num.f32 	%p853, %f520, %f520;
	@%p853 bra 	$L__BB1_742;
	mov.f32 	%f3222, 0f40000000;
	add.rn.f32 	%f3693, %f519, %f3222;
	bra.uni 	$L__BB1_744;
$L__BB1_742:
	setp.lt.f32 	%p854, %f520, 0f00800000;
	mul.f32 	%f3167, %f520, 0f4B800000;
	selp.f32 	%f3168, %f3167, %f520, %p854;
	mov.b32 	%r3564, %f3168;
	add.s32 	%r3565, %r3564, -1060439283;
	and.b32  	%r3566, %r3565, -8388608;
	sub.s32 	%r3567, %r3564, %r3566;
	mov.b32 	%f3169, %r3567;
	cvt.rn.f32.s32 	%f3170, %r3566;
	selp.f32 	%f3171, 0fC1C00000, 0f00000000, %p854;
	fma.rn.f32 	%f3172, %f3170, 0f34000000, %f3171;
	add.f32 	%f3173, %f3169, 0fBF800000;
	add.f32 	%f3174, %f3169, 0f3F800000;
	rcp.approx.ftz.f32 	%f3175, %f3174;
	add.f32 	%f3176, %f3173, %f3173;
	mul.f32 	%f3177, %f3176, %f3175;
	mul.f32 	%f3178, %f3177, %f3177;
	neg.f32 	%f3179, %f3177;
	sub.f32 	%f3180, %f3173, %f3177;
	add.f32 	%f3181, %f3180, %f3180;
	fma.rn.f32 	%f3182, %f3179, %f3173, %f3181;
	mul.rn.f32 	%f3183, %f3175, %f3182;
	fma.rn.f32 	%f3184, %f3178, 0f3A2C32E4, 0f3B52E7DB;
	fma.rn.f32 	%f3185, %f3184, %f3178, 0f3C93BB73;
	fma.rn.f32 	%f3186, %f3185, %f3178, 0f3DF6384F;
	mul.rn.f32 	%f3187, %f3186, %f3178;
	fma.rn.f32 	%f3188, %f3177, 0f3FB8AA3B, %f3172;
	mul.f32 	%f3189, %f3187, 0f40400000;
	sub.f32 	%f3190, %f3172, %f3188;
	fma.rn.f32 	%f3191, %f3177, 0f3FB8AA3B, %f3190;
	fma.rn.f32 	%f3192, %f3183, 0f3FB8AA3B, %f3191;
	fma.rn.f32 	%f3193, %f3177, 0f32A55E34, %f3192;
	fma.rn.f32 	%f3194, %f3189, %f3183, %f3193;
	fma.rn.f32 	%f3195, %f3187, %f3177, %f3194;
	add.rn.f32 	%f3196, %f3188, %f3195;
	mov.f32 	%f3197, 0f40000000;
	mul.rn.f32 	%f3198, %f3196, %f3197;
	cvt.rni.f32.f32 	%f3199, %f3198;
	sub.f32 	%f3200, %f3198, %f3199;
	neg.f32 	%f3201, %f3198;
	fma.rn.f32 	%f3202, %f3196, 0f40000000, %f3201;
	neg.f32 	%f3203, %f3188;
	add.rn.f32 	%f3204, %f3196, %f3203;
	neg.f32 	%f3205, %f3204;
	add.rn.f32 	%f3206, %f3195, %f3205;
	fma.rn.f32 	%f3207, %f3206, 0f40000000, %f3202;
	add.f32 	%f3208, %f3200, %f3207;
	setp.gt.f32 	%p855, %f3199, 0f00000000;
	selp.b32 	%r3568, 0, -2097152000, %p855;
	setp.neu.f32 	%p856, %f519, 0f00000000;
	setp.neu.f32 	%p857, %f520, 0f7F800000;
	setp.lt.f32 	%p858, %f3198, 0f00000000;
	selp.f32 	%f3209, 0f00000000, 0f7F800000, %p858;
	abs.f32 	%f3210, %f3198;
	setp.gt.f32 	%p859, %f3210, 0f43180000;
	cvt.rzi.s32.f32 	%r3569, %f3199;
	shl.b32 	%r3570, %r3569, 23;
	sub.s32 	%r3571, %r3570, %r3568;
	mov.b32 	%f3211, %r3571;
	add.s32 	%r3572, %r3568, 2130706432;
	mov.b32 	%f3212, %r3572;
	fma.rn.f32 	%f3213, %f3208, 0f391FCB8E, 0f3AAF85ED;
	fma.rn.f32 	%f3214, %f3213, %f3208, 0f3C1D9856;
	fma.rn.f32 	%f3215, %f3214, %f3208, 0f3D6357BB;
	fma.rn.f32 	%f3216, %f3215, %f3208, 0f3E75FDEC;
	fma.rn.f32 	%f3217, %f3216, %f3208, 0f3F317218;
	fma.rn.f32 	%f3218, %f3217, %f3208, 0f3F800000;
	mul.f32 	%f3219, %f3218, %f3212;
	mul.f32 	%f3220, %f3219, %f3211;
	selp.f32 	%f3693, %f3209, %f3220, %p859;
	and.pred  	%p860, %p856, %p857;
	@%p860 bra 	$L__BB1_744;
	add.f32 	%f3221, %f519, %f519;
	mov.b32 	%r3573, %f3221;
	and.b32  	%r3574, %r3573, 2147483647;
	mov.b32 	%f3693, %r3574;
$L__BB1_744:
	add.f32 	%f3223, %f3691, %f3693;
	setp.ltu.f32 	%p861, %f3223, %f398;
	@%p861 bra 	$L__BB1_762;
	setp.ltu.f32 	%p862, %f498, 0f47CE4780;
	mov.u32 	%r4218, %r4222;
	mov.f32 	%f3694, %f3695;
	@%p862 bra 	$L__BB1_753;
	setp.neu.f32 	%p863, %f498, 0f7F800000;
	@%p863 bra 	$L__BB1_748;
	mov.f32 	%f3226, 0f00000000;
	mul.rn.f32 	%f3694, %f496, %f3226;
	mov.b32 	%r4218, 0;
	bra.uni 	$L__BB1_753;
$L__BB1_748:
	mov.b32 	%r961, %f496;
	shl.b32 	%r3576, %r961, 8;
	or.b32  	%r962, %r3576, -2147483648;
	mov.b64 	%rd1641, 0;
	mov.b32 	%r4215, 0;
$L__BB1_749:
	.pragma "nounroll";
	mul.wide.u32 	%rd1398, %r4215, 4;
	mov.u64 	%rd1399, __cudart_i2opi_f;
	add.s64 	%rd1400, %rd1399, %rd1398;
	ld.global.nc.u32 	%r3577, [%rd1400];
	mad.wide.u32 	%rd1401, %r3577, %r962, %rd1641;
	shr.u64 	%rd1641, %rd1401, 32;
	add.s64 	%rd1402, %rd14, %rd1398;
	st.local.u32 	[%rd1402], %rd1401;
	add.s32 	%r4215, %r4215, 1;
	setp.ne.s32 	%p864, %r4215, 6;
	@%p864 bra 	$L__BB1_749;
	shr.u32 	%r3578, %r961, 23;
	st.local.u32 	[%rd14+24], %rd1641;
	and.b32  	%r965, %r3578, 31;
	and.b32  	%r3579, %r3578, 224;
	add.s32 	%r3580, %r3579, -128;
	shr.u32 	%r3581, %r3580, 5;
	mul.wide.u32 	%rd1403, %r3581, 4;
	sub.s64 	%rd257, %rd14, %rd1403;
	ld.local.u32 	%r4216, [%rd257+24];
	ld.local.u32 	%r4217, [%rd257+20];
	setp.eq.s32 	%p865, %r965, 0;
	@%p865 bra 	$L__BB1_752;
	shf.l.wrap.b32 	%r4216, %r4217, %r4216, %r965;
	ld.local.u32 	%r3582, [%rd257+16];
	shf.l.wrap.b32 	%r4217, %r3582, %r4217, %r965;
$L__BB1_752:
	shr.u32 	%r3583, %r4216, 30;
	shf.l.wrap.b32 	%r3584, %r4217, %r4216, 2;
	shl.b32 	%r3585, %r4217, 2;
	shr.u32 	%r3586, %r3584, 31;
	add.s32 	%r3587, %r3586, %r3583;
	neg.s32 	%r3588, %r3587;
	setp.lt.s32 	%p866, %r961, 0;
	selp.b32 	%r4218, %r3588, %r3587, %p866;
	xor.b32  	%r3589, %r3584, %r961;
	shr.s32 	%r3590, %r3584, 31;
	xor.b32  	%r3591, %r3590, %r3584;
	xor.b32  	%r3592, %r3590, %r3585;
	cvt.u64.u32 	%rd1404, %r3591;
	shl.b64 	%rd1405, %rd1404, 32;
	cvt.u64.u32 	%rd1406, %r3592;
	or.b64  	%rd1407, %rd1405, %rd1406;
	cvt.rn.f64.s64 	%fd252, %rd1407;
	mul.f64 	%fd253, %fd252, 0d3BF921FB54442D19;
	cvt.rn.f32.f64 	%f3224, %fd253;
	neg.f32 	%f3225, %f3224;
	setp.lt.s32 	%p867, %r3589, 0;
	selp.f32 	%f3694, %f3225, %f3224, %p867;
$L__BB1_753:
	setp.ltu.f32 	%p868, %f498, 0f47CE4780;
	mul.rn.f32 	%f3227, %f3694, %f3694;
	and.b32  	%r3594, %r4218, 1;
	setp.eq.b32 	%p869, %r3594, 1;
	selp.f32 	%f3228, 0f3F800000, %f3694, %p869;
	fma.rn.f32 	%f3229, %f3227, %f3228, 0f00000000;
	fma.rn.f32 	%f3230, %f3227, 0f37CBAC00, 0fBAB607ED;
	selp.f32 	%f3231, %f3230, 0fB94D4153, %p869;
	selp.f32 	%f3232, 0f3D2AAABB, 0f3C0885E4, %p869;
	fma.rn.f32 	%f3233, %f3231, %f3227, %f3232;
	selp.f32 	%f3234, 0fBEFFFFFF, 0fBE2AAAA8, %p869;
	fma.rn.f32 	%f3235, %f3233, %f3227, %f3234;
	fma.rn.f32 	%f3236, %f3235, %f3229, %f3228;
	and.b32  	%r3595, %r4218, 2;
	setp.eq.s32 	%p870, %r3595, 0;
	mov.f32 	%f3237, 0f00000000;
	sub.f32 	%f3238, %f3237, %f3236;
	selp.f32 	%f3239, %f3236, %f3238, %p870;
	mul.f32 	%f528, %f506, %f3239;
	@%p868 bra 	$L__BB1_761;
	setp.neu.f32 	%p871, %f498, 0f7F800000;
	@%p871 bra 	$L__BB1_756;
	mov.f32 	%f3242, 0f00000000;
	mul.rn.f32 	%f3695, %f496, %f3242;
	mov.b32 	%r4222, 0;
	bra.uni 	$L__BB1_761;
$L__BB1_756:
	mov.b32 	%r974, %f496;
	shl.b32 	%r3597, %r974, 8;
	or.b32  	%r975, %r3597, -2147483648;
	mov.b64 	%rd1642, 0;
	mov.b32 	%r4219, 0;
$L__BB1_757:
	.pragma "nounroll";
	mul.wide.u32 	%rd1409, %r4219, 4;
	mov.u64 	%rd1410, __cudart_i2opi_f;
	add.s64 	%rd1411, %rd1410, %rd1409;
	ld.global.nc.u32 	%r3598, [%rd1411];
	mad.wide.u32 	%rd1412, %r3598, %r975, %rd1642;
	shr.u64 	%rd1642, %rd1412, 32;
	add.s64 	%rd1413, %rd13, %rd1409;
	st.local.u32 	[%rd1413], %rd1412;
	add.s32 	%r4219, %r4219, 1;
	setp.ne.s32 	%p872, %r4219, 6;
	@%p872 bra 	$L__BB1_757;
	shr.u32 	%r3599, %r974, 23;
	st.local.u32 	[%rd13+24], %rd1642;
	and.b32  	%r978, %r3599, 31;
	and.b32  	%r3600, %r3599, 224;
	add.s32 	%r3601, %r3600, -128;
	shr.u32 	%r3602, %r3601, 5;
	mul.wide.u32 	%rd1414, %r3602, 4;
	sub.s64 	%rd260, %rd13, %rd1414;
	ld.local.u32 	%r4220, [%rd260+24];
	ld.local.u32 	%r4221, [%rd260+20];
	setp.eq.s32 	%p873, %r978, 0;
	@%p873 bra 	$L__BB1_760;
	shf.l.wrap.b32 	%r4220, %r4221, %r4220, %r978;
	ld.local.u32 	%r3603, [%rd260+16];
	shf.l.wrap.b32 	%r4221, %r3603, %r4221, %r978;
$L__BB1_760:
	shr.u32 	%r3604, %r4220, 30;
	shf.l.wrap.b32 	%r3605, %r4221, %r4220, 2;
	shl.b32 	%r3606, %r4221, 2;
	shr.u32 	%r3607, %r3605, 31;
	add.s32 	%r3608, %r3607, %r3604;
	neg.s32 	%r3609, %r3608;
	setp.lt.s32 	%p874, %r974, 0;
	selp.b32 	%r4222, %r3609, %r3608, %p874;
	xor.b32  	%r3610, %r3605, %r974;
	shr.s32 	%r3611, %r3605, 31;
	xor.b32  	%r3612, %r3611, %r3605;
	xor.b32  	%r3613, %r3611, %r3606;
	cvt.u64.u32 	%rd1415, %r3612;
	shl.b64 	%rd1416, %rd1415, 32;
	cvt.u64.u32 	%rd1417, %r3613;
	or.b64  	%rd1418, %rd1416, %rd1417;
	cvt.rn.f64.s64 	%fd254, %rd1418;
	mul.f64 	%fd255, %fd254, 0d3BF921FB54442D19;
	cvt.rn.f32.f64 	%f3240, %fd255;
	neg.f32 	%f3241, %f3240;
	setp.lt.s32 	%p875, %r3610, 0;
	selp.f32 	%f3695, %f3241, %f3240, %p875;
$L__BB1_761:
	sub.f32 	%f3243, %f528, %f3601;
	add.s32 	%r3615, %r4222, 1;
	mul.rn.f32 	%f3244, %f3695, %f3695;
	and.b32  	%r3616, %r4222, 1;
	setp.eq.b32 	%p876, %r3616, 1;
	selp.f32 	%f3245, %f3695, 0f3F800000, %p876;
	fma.rn.f32 	%f3246, %f3244, %f3245, 0f00000000;
	fma.rn.f32 	%f3247, %f3244, 0f37CBAC00, 0fBAB607ED;
	selp.f32 	%f3248, 0fB94D4153, %f3247, %p876;
	selp.f32 	%f3249, 0f3C0885E4, 0f3D2AAABB, %p876;
	fma.rn.f32 	%f3250, %f3248, %f3244, %f3249;
	selp.f32 	%f3251, 0fBE2AAAA8, 0fBEFFFFFF, %p876;
	fma.rn.f32 	%f3252, %f3250, %f3244, %f3251;
	fma.rn.f32 	%f3253, %f3252, %f3246, %f3245;
	and.b32  	%r3617, %r3615, 2;
	setp.eq.s32 	%p877, %r3617, 0;
	mov.f32 	%f3254, 0f00000000;
	sub.f32 	%f3255, %f3254, %f3253;
	selp.f32 	%f3256, %f3253, %f3255, %p877;
	mul.f32 	%f3257, %f506, %f3256;
	sub.f32 	%f3258, %f3257, %f3602;
	abs.f32 	%f3259, %f3258;
	abs.f32 	%f3260, %f3243;
	setp.gt.f32 	%p878, %f3260, %f3259;
	selp.f32 	%f3261, %f3260, %f3259, %p878;
	selp.f32 	%f3262, %f3259, %f3260, %p878;
	div.rn.f32 	%f3263, %f3262, %f3261;
	mul.f32 	%f3264, %f3263, %f3263;
	fma.rn.f32 	%f3265, %f3264, 0f3B33710B, 0fBC807748;
	fma.rn.f32 	%f3266, %f3265, %f3264, 0f3D2CDAB2;
	fma.rn.f32 	%f3267, %f3266, %f3264, 0fBD992D10;
	fma.rn.f32 	%f3268, %f3267, %f3264, 0f3DD9EA6C;
	fma.rn.f32 	%f3269, %f3268, %f3264, 0fBE117CB1;
	fma.rn.f32 	%f3270, %f3269, %f3264, 0f3E4CBCE0;
	fma.rn.f32 	%f3271, %f3270, %f3264, 0fBEAAAA7D;
	mul.f32 	%f3272, %f3264, %f3271;
	fma.rn.f32 	%f3273, %f3272, %f3263, %f3263;
	neg.f32 	%f3274, %f3273;
	fma.rn.f32 	%f3275, 0f3F6EE581, 0f3FD774EB, %f3274;
	selp.f32 	%f3276, %f3275, %f3273, %p878;
	selp.f32 	%f3277, 0f3F6EE581, 0f3FEEE581, %p878;
	selp.f32 	%f3278, %f3273, %f3274, %p878;
	mov.b32 	%r3618, %f3258;
	fma.rn.f32 	%f3279, %f3277, 0f3FD774EB, %f3278;
	setp.lt.s32 	%p879, %r3618, 0;
	selp.f32 	%f3280, %f3279, %f3276, %p879;
	add.f32 	%f3281, %f3260, %f3259;
	setp.eq.f32 	%p880, %f3261, 0f00000000;
	selp.f32 	%f3282, 0f40490FDB, 0f00000000, %p879;
	setp.eq.f32 	%p881, %f3259, %f3260;
	selp.f32 	%f3283, 0f4016CBE4, 0f3F490FDB, %p879;
	selp.f32 	%f3284, %f3283, %f3280, %p881;
	selp.f32 	%f3285, %f3282, %f3284, %p880;
	abs.f32 	%f3286, %f3281;
	setp.nan.f32 	%p882, %f3286, %f3286;
	copysign.f32 	%f3287, %f3243, %f3285;
	selp.f32 	%f3288, %f3281, %f3287, %p882;
	neg.f32 	%f3704, %f3288;
	bra.uni 	$L__BB1_829;
$L__BB1_762:
	setp.ltu.f32 	%p883, %f498, 0f47CE4780;
	mov.u32 	%r4226, %r4222;
	mov.f32 	%f3696, %f3695;
	@%p883 bra 	$L__BB1_770;
	setp.neu.f32 	%p884, %f498, 0f7F800000;
	@%p884 bra 	$L__BB1_765;
	mov.f32 	%f3291, 0f00000000;
	mul.rn.f32 	%f3696, %f496, %f3291;
	mov.b32 	%r4226, 0;
	bra.uni 	$L__BB1_770;
$L__BB1_765:
	mov.b32 	%r987, %f496;
	shl.b32 	%r3620, %r987, 8;
	or.b32  	%r988, %r3620, -2147483648;
	mov.b64 	%rd1643, 0;
	mov.b32 	%r4223, 0;
$L__BB1_766:
	.pragma "nounroll";
	mul.wide.u32 	%rd1420, %r4223, 4;
	mov.u64 	%rd1421, __cudart_i2opi_f;
	add.s64 	%rd1422, %rd1421, %rd1420;
	ld.global.nc.u32 	%r3621, [%rd1422];
	mad.wide.u32 	%rd1423, %r3621, %r988, %rd1643;
	shr.u64 	%rd1643, %rd1423, 32;
	add.s64 	%rd1424, %rd12, %rd1420;
	st.local.u32 	[%rd1424], %rd1423;
	add.s32 	%r4223, %r4223, 1;
	setp.ne.s32 	%p885, %r4223, 6;
	@%p885 bra 	$L__BB1_766;
	shr.u32 	%r3622, %r987, 23;
	st.local.u32 	[%rd12+24], %rd1643;
	and.b32  	%r991, %r3622, 31;
	and.b32  	%r3623, %r3622, 224;
	add.s32 	%r3624, %r3623, -128;
	shr.u32 	%r3625, %r3624, 5;
	mul.wide.u32 	%rd1425, %r3625, 4;
	sub.s64 	%rd263, %rd12, %rd1425;
	ld.local.u32 	%r4224, [%rd263+24];
	ld.local.u32 	%r4225, [%rd263+20];
	setp.eq.s32 	%p886, %r991, 0;
	@%p886 bra 	$L__BB1_769;
	shf.l.wrap.b32 	%r4224, %r4225, %r4224, %r991;
	ld.local.u32 	%r3626, [%rd263+16];
	shf.l.wrap.b32 	%r4225, %r3626, %r4225, %r991;
$L__BB1_769:
	shr.u32 	%r3627, %r4224, 30;
	shf.l.wrap.b32 	%r3628, %r4225, %r4224, 2;
	shl.b32 	%r3629, %r4225, 2;
	shr.u32 	%r3630, %r3628, 31;
	add.s32 	%r3631, %r3630, %r3627;
	neg.s32 	%r3632, %r3631;
	setp.lt.s32 	%p887, %r987, 0;
	selp.b32 	%r4226, %r3632, %r3631, %p887;
	xor.b32  	%r3633, %r3628, %r987;
	shr.s32 	%r3634, %r3628, 31;
	xor.b32  	%r3635, %r3634, %r3628;
	xor.b32  	%r3636, %r3634, %r3629;
	cvt.u64.u32 	%rd1426, %r3635;
	shl.b64 	%rd1427, %rd1426, 32;
	cvt.u64.u32 	%rd1428, %r3636;
	or.b64  	%rd1429, %rd1427, %rd1428;
	cvt.rn.f64.s64 	%fd256, %rd1429;
	mul.f64 	%fd257, %fd256, 0d3BF921FB54442D19;
	cvt.rn.f32.f64 	%f3289, %fd257;
	neg.f32 	%f3290, %f3289;
	setp.lt.s32 	%p888, %r3633, 0;
	selp.f32 	%f3696, %f3290, %f3289, %p888;
$L__BB1_770:
	setp.ltu.f32 	%p889, %f498, 0f47CE4780;
	add.s32 	%r3638, %r4226, 1;
	mul.rn.f32 	%f3292, %f3696, %f3696;
	and.b32  	%r3639, %r4226, 1;
	setp.eq.b32 	%p890, %r3639, 1;
	selp.f32 	%f3293, %f3696, 0f3F800000, %p890;
	fma.rn.f32 	%f3294, %f3292, %f3293, 0f00000000;
	fma.rn.f32 	%f3295, %f3292, 0f37CBAC00, 0fBAB607ED;
	selp.f32 	%f3296, 0fB94D4153, %f3295, %p890;
	selp.f32 	%f3297, 0f3C0885E4, 0f3D2AAABB, %p890;
	fma.rn.f32 	%f3298, %f3296, %f3292, %f3297;
	selp.f32 	%f3299, 0fBE2AAAA8, 0fBEFFFFFF, %p890;
	fma.rn.f32 	%f3300, %f3298, %f3292, %f3299;
	fma.rn.f32 	%f3301, %f3300, %f3294, %f3293;
	and.b32  	%r3640, %r3638, 2;
	setp.eq.s32 	%p891, %r3640, 0;
	mov.f32 	%f3302, 0f00000000;
	sub.f32 	%f3303, %f3302, %f3301;
	selp.f32 	%f536, %f3301, %f3303, %p891;
	mov.u32 	%r4230, %r4222;
	mov.f32 	%f3697, %f3695;
	@%p889 bra 	$L__BB1_778;
	setp.neu.f32 	%p892, %f498, 0f7F800000;
	@%p892 bra 	$L__BB1_773;
	mov.f32 	%f3306, 0f00000000;
	mul.rn.f32 	%f3697, %f496, %f3306;
	mov.b32 	%r4230, 0;
	bra.uni 	$L__BB1_778;
$L__BB1_773:
	mov.b32 	%r1000, %f496;
	shl.b32 	%r3642, %r1000, 8;
	or.b32  	%r1001, %r3642, -2147483648;
	mov.b64 	%rd1644, 0;
	mov.b32 	%r4227, 0;
$L__BB1_774:
	.pragma "nounroll";
	mul.wide.u32 	%rd1431, %r4227, 4;
	mov.u64 	%rd1432, __cudart_i2opi_f;
	add.s64 	%rd1433, %rd1432, %rd1431;
	ld.global.nc.u32 	%r3643, [%rd1433];
	mad.wide.u32 	%rd1434, %r3643, %r1001, %rd1644;
	shr.u64 	%rd1644, %rd1434, 32;
	add.s64 	%rd1435, %rd11, %rd1431;
	st.local.u32 	[%rd1435], %rd1434;
	add.s32 	%r4227, %r4227, 1;
	setp.ne.s32 	%p893, %r4227, 6;
	@%p893 bra 	$L__BB1_774;
	shr.u32 	%r3644, %r1000, 23;
	st.local.u32 	[%rd11+24], %rd1644;
	and.b32  	%r1004, %r3644, 31;
	and.b32  	%r3645, %r3644, 224;
	add.s32 	%r3646, %r3645, -128;
	shr.u32 	%r3647, %r3646, 5;
	mul.wide.u32 	%rd1436, %r3647, 4;
	sub.s64 	%rd266, %rd11, %rd1436;
	ld.local.u32 	%r4228, [%rd266+24];
	ld.local.u32 	%r4229, [%rd266+20];
	setp.eq.s32 	%p894, %r1004, 0;
	@%p894 bra 	$L__BB1_777;
	shf.l.wrap.b32 	%r4228, %r4229, %r4228, %r1004;
	ld.local.u32 	%r3648, [%rd266+16];
	shf.l.wrap.b32 	%r4229, %r3648, %r4229, %r1004;
$L__BB1_777:
	shr.u32 	%r3649, %r4228, 30;
	shf.l.wrap.b32 	%r3650, %r4229, %r4228, 2;
	shl.b32 	%r3651, %r4229, 2;
	shr.u32 	%r3652, %r3650, 31;
	add.s32 	%r3653, %r3652, %r3649;
	neg.s32 	%r3654, %r3653;
	setp.lt.s32 	%p895, %r1000, 0;
	selp.b32 	%r4230, %r3654, %r3653, %p895;
	xor.b32  	%r3655, %r3650, %r1000;
	shr.s32 	%r3656, %r3650, 31;
	xor.b32  	%r3657, %r3656, %r3650;
	xor.b32  	%r3658, %r3656, %r3651;
	cvt.u64.u32 	%rd1437, %r3657;
	shl.b64 	%rd1438, %rd1437, 32;
	cvt.u64.u32 	%rd1439, %r3658;
	or.b64  	%rd1440, %rd1438, %rd1439;
	cvt.rn.f64.s64 	%fd258, %rd1440;
	mul.f64 	%fd259, %fd258, 0d3BF921FB54442D19;
	cvt.rn.f32.f64 	%f3304, %fd259;
	neg.f32 	%f3305, %f3304;
	setp.lt.s32 	%p896, %r3655, 0;
	selp.f32 	%f3697, %f3305, %f3304, %p896;
$L__BB1_778:
	setp.ltu.f32 	%p897, %f498, 0f47CE4780;
	mul.rn.f32 	%f3307, %f3697, %f3697;
	and.b32  	%r3660, %r4230, 1;
	setp.eq.b32 	%p898, %r3660, 1;
	selp.f32 	%f3308, 0f3F800000, %f3697, %p898;
	fma.rn.f32 	%f3309, %f3307, %f3308, 0f00000000;
	fma.rn.f32 	%f3310, %f3307, 0f37CBAC00, 0fBAB607ED;
	selp.f32 	%f3311, %f3310, 0fB94D4153, %p898;
	selp.f32 	%f3312, 0f3D2AAABB, 0f3C0885E4, %p898;
	fma.rn.f32 	%f3313, %f3311, %f3307, %f3312;
	selp.f32 	%f3314, 0fBEFFFFFF, 0fBE2AAAA8, %p898;
	fma.rn.f32 	%f3315, %f3313, %f3307, %f3314;
	fma.rn.f32 	%f3316, %f3315, %f3309, %f3308;
	and.b32  	%r3661, %r4230, 2;
	setp.eq.s32 	%p899, %r3661, 0;
	mov.f32 	%f3317, 0f00000000;
	sub.f32 	%f3318, %f3317, %f3316;
	selp.f32 	%f3319, %f3316, %f3318, %p899;
	mul.f32 	%f3320, %f3602, %f3319;
	mul.f32 	%f3321, %f3601, %f536;
	sub.f32 	%f3322, %f3321, %f3320;
	div.rn.f32 	%f3323, %f3322, %f3599;
	abs.f32 	%f3324, %f3323;
	fma.rn.f32 	%f3325, %f3324, 0fBF000000, 0f3F000000;
	rsqrt.approx.ftz.f32 	%f3326, %f3325;
	mul.f32 	%f3327, %f3326, %f3325;
	mul.f32 	%f3328, %f3326, 0fBF000000;
	fma.rn.f32 	%f3329, %f3327, %f3328, 0f3F000000;
	fma.rn.f32 	%f3330, %f3327, %f3329, %f3327;
	setp.eq.f32 	%p900, %f3324, 0f3F800000;
	selp.f32 	%f3331, 0f00000000, %f3330, %p900;
	setp.gt.f32 	%p901, %f3324, 0f3F0F5C29;
	selp.f32 	%f3332, %f3331, %f3324, %p901;
	mul.f32 	%f3333, %f3332, %f3332;
	fma.rn.f32 	%f3334, %f3333, 0f3D4DD2F7, 0f3C99CA97;
	fma.rn.f32 	%f3335, %f3334, %f3333, 0f3D3F90E8;
	fma.rn.f32 	%f3336, %f3335, %f3333, 0f3D993CCF;
	fma.rn.f32 	%f3337, %f3336, %f3333, 0f3E2AAC04;
	mul.f32 	%f3338, %f3333, %f3337;
	fma.rn.f32 	%f3339, %f3338, %f3332, %f3332;
	mul.f32 	%f3340, %f3339, 0fC0000000;
	fma.rn.f32 	%f3341, 0f3F6EE581, 0f3FD774EB, %f3340;
	selp.f32 	%f3342, %f3341, %f3339, %p901;
	setp.num.f32 	%p902, %f3342, %f3342;
	copysign.f32 	%f3343, %f3323, %f3342;
	selp.f32 	%f3344, %f3343, %f3342, %p902;
	sub.f32 	%f540, %f3344, %f496;
	mov.u32 	%r4234, %r4222;
	mov.f32 	%f3698, %f3695;
	@%p897 bra 	$L__BB1_786;
	setp.neu.f32 	%p903, %f498, 0f7F800000;
	@%p903 bra 	$L__BB1_781;
	mov.f32 	%f3347, 0f00000000;
	mul.rn.f32 	%f3698, %f496, %f3347;
	mov.b32 	%r4234, 0;
	bra.uni 	$L__BB1_786;
$L__BB1_781:
	mov.b32 	%r1013, %f496;
	shl.b32 	%r3663, %r1013, 8;
	or.b32  	%r1014, %r3663, -2147483648;
	mov.b64 	%rd1645, 0;
	mov.b32 	%r4231, 0;
$L__BB1_782:
	.pragma "nounroll";
	mul.wide.u32 	%rd1442, %r4231, 4;
	mov.u64 	%rd1443, __cudart_i2opi_f;
	add.s64 	%rd1444, %rd1443, %rd1442;
	ld.global.nc.u32 	%r3664, [%rd1444];
	mad.wide.u32 	%rd1445, %r3664, %r1014, %rd1645;
	shr.u64 	%rd1645, %rd1445, 32;
	add.s64 	%rd1446, %rd10, %rd1442;
	st.local.u32 	[%rd1446], %rd1445;
	add.s32 	%r4231, %r4231, 1;
	setp.ne.s32 	%p904, %r4231, 6;
	@%p904 bra 	$L__BB1_782;
	shr.u32 	%r3665, %r1013, 23;
	st.local.u32 	[%rd10+24], %rd1645;
	and.b32  	%r1017, %r3665, 31;
	and.b32  	%r3666, %r3665, 224;
	add.s32 	%r3667, %r3666, -128;
	shr.u32 	%r3668, %r3667, 5;
	mul.wide.u32 	%rd1447, %r3668, 4;
	sub.s64 	%rd269, %rd10, %rd1447;
	ld.local.u32 	%r4232, [%rd269+24];
	ld.local.u32 	%r4233, [%rd269+20];
	setp.eq.s32 	%p905, %r1017, 0;
	@%p905 bra 	$L__BB1_785;
	shf.l.wrap.b32 	%r4232, %r4233, %r4232, %r1017;
	ld.local.u32 	%r3669, [%rd269+16];
	shf.l.wrap.b32 	%r4233, %r3669, %r4233, %r1017;
$L__BB1_785:
	shr.u32 	%r3670, %r4232, 30;
	shf.l.wrap.b32 	%r3671, %r4233, %r4232, 2;
	shl.b32 	%r3672, %r4233, 2;
	shr.u32 	%r3673, %r3671, 31;
	add.s32 	%r3674, %r3673, %r3670;
	neg.s32 	%r3675, %r3674;
	setp.lt.s32 	%p906, %r1013, 0;
	selp.b32 	%r4234, %r3675, %r3674, %p906;
	xor.b32  	%r3676, %r3671, %r1013;
	shr.s32 	%r3677, %r3671, 31;
	xor.b32  	%r3678, %r3677, %r3671;
	xor.b32  	%r3679, %r3677, %r3672;
	cvt.u64.u32 	%rd1448, %r3678;
	shl.b64 	%rd1449, %rd1448, 32;
	cvt.u64.u32 	%rd1450, %r3679;
	or.b64  	%rd1451, %rd1449, %rd1450;
	cvt.rn.f64.s64 	%fd260, %rd1451;
	mul.f64 	%fd261, %fd260, 0d3BF921FB54442D19;
	cvt.rn.f32.f64 	%f3345, %fd261;
	neg.f32 	%f3346, %f3345;
	setp.lt.s32 	%p907, %r3676, 0;
	selp.f32 	%f3698, %f3346, %f3345, %p907;
$L__BB1_786:
	setp.ltu.f32 	%p908, %f498, 0f47CE4780;
	add.s32 	%r3681, %r4234, 1;
	mul.rn.f32 	%f3348, %f3698, %f3698;
	and.b32  	%r3682, %r4234, 1;
	setp.eq.b32 	%p909, %r3682, 1;
	selp.f32 	%f3349, %f3698, 0f3F800000, %p909;
	fma.rn.f32 	%f3350, %f3348, %f3349, 0f00000000;
	fma.rn.f32 	%f3351, %f3348, 0f37CBAC00, 0fBAB607ED;
	selp.f32 	%f3352, 0fB94D4153, %f3351, %p909;
	selp.f32 	%f3353, 0f3C0885E4, 0f3D2AAABB, %p909;
	fma.rn.f32 	%f3354, %f3352, %f3348, %f3353;
	selp.f32 	%f3355, 0fBE2AAAA8, 0fBEFFFFFF, %p909;
	fma.rn.f32 	%f3356, %f3354, %f3348, %f3355;
	fma.rn.f32 	%f3357, %f3356, %f3350, %f3349;
	and.b32  	%r3683, %r3681, 2;
	setp.eq.s32 	%p910, %r3683, 0;
	mov.f32 	%f3358, 0f00000000;
	sub.f32 	%f3359, %f3358, %f3357;
	selp.f32 	%f544, %f3357, %f3359, %p910;
	@%p908 bra 	$L__BB1_794;
	setp.neu.f32 	%p911, %f498, 0f7F800000;
	@%p911 bra 	$L__BB1_789;
	mov.f32 	%f3362, 0f00000000;
	mul.rn.f32 	%f3695, %f496, %f3362;
	mov.b32 	%r4222, 0;
	bra.uni 	$L__BB1_794;
$L__BB1_789:
	mov.b32 	%r1026, %f496;
	shl.b32 	%r3685, %r1026, 8;
	or.b32  	%r1027, %r3685, -2147483648;
	mov.b64 	%rd1646, 0;
	mov.b32 	%r4235, 0;
$L__BB1_790:
	.pragma "nounroll";
	mul.wide.u32 	%rd1453, %r4235, 4;
	mov.u64 	%rd1454, __cudart_i2opi_f;
	add.s64 	%rd1455, %rd1454, %rd1453;
	ld.global.nc.u32 	%r3686, [%rd1455];
	mad.wide.u32 	%rd1456, %r3686, %r1027, %rd1646;
	shr.u64 	%rd1646, %rd1456, 32;
	add.s64 	%rd1457, %rd9, %rd1453;
	st.local.u32 	[%rd1457], %rd1456;
	add.s32 	%r4235, %r4235, 1;
	setp.ne.s32 	%p912, %r4235, 6;
	@%p912 bra 	$L__BB1_790;
	shr.u32 	%r3687, %r1026, 23;
	st.local.u32 	[%rd9+24], %rd1646;
	and.b32  	%r1030, %r3687, 31;
	and.b32  	%r3688, %r3687, 224;
	add.s32 	%r3689, %r3688, -128;
	shr.u32 	%r3690, %r3689, 5;
	mul.wide.u32 	%rd1458, %r3690, 4;
	sub.s64 	%rd272, %rd9, %rd1458;
	ld.local.u32 	%r4236, [%rd272+24];
	ld.local.u32 	%r4237, [%rd272+20];
	setp.eq.s32 	%p913, %r1030, 0;
	@%p913 bra 	$L__BB1_793;
	shf.l.wrap.b32 	%r4236, %r4237, %r4236, %r1030;
	ld.local.u32 	%r3691, [%rd272+16];
	shf.l.wrap.b32 	%r4237, %r3691, %r4237, %r1030;
$L__BB1_793:
	shr.u32 	%r3692, %r4236, 30;
	shf.l.wrap.b32 	%r3693, %r4237, %r4236, 2;
	shl.b32 	%r3694, %r4237, 2;
	shr.u32 	%r3695, %r3693, 31;
	add.s32 	%r3696, %r3695, %r3692;
	neg.s32 	%r3697, %r3696;
	setp.lt.s32 	%p914, %r1026, 0;
	selp.b32 	%r4222, %r3697, %r3696, %p914;
	xor.b32  	%r3698, %r3693, %r1026;
	shr.s32 	%r3699, %r3693, 31;
	xor.b32  	%r3700, %r3699, %r3693;
	xor.b32  	%r3701, %r3699, %r3694;
	cvt.u64.u32 	%rd1459, %r3700;
	shl.b64 	%rd1460, %rd1459, 32;
	cvt.u64.u32 	%rd1461, %r3701;
	or.b64  	%rd1462, %rd1460, %rd1461;
	cvt.rn.f64.s64 	%fd262, %rd1462;
	mul.f64 	%fd263, %fd262, 0d3BF921FB54442D19;
	cvt.rn.f32.f64 	%f3360, %fd263;
	neg.f32 	%f3361, %f3360;
	setp.lt.s32 	%p915, %r3698, 0;
	selp.f32 	%f3695, %f3361, %f3360, %p915;
$L__BB1_794:
	mul.rn.f32 	%f3363, %f3695, %f3695;
	and.b32  	%r3703, %r4222, 1;
	setp.eq.b32 	%p916, %r3703, 1;
	selp.f32 	%f3364, 0f3F800000, %f3695, %p916;
	fma.rn.f32 	%f3365, %f3363, %f3364, 0f00000000;
	fma.rn.f32 	%f3366, %f3363, 0f37CBAC00, 0fBAB607ED;
	selp.f32 	%f3367, %f3366, 0fB94D4153, %p916;
	selp.f32 	%f3368, 0f3D2AAABB, 0f3C0885E4, %p916;
	fma.rn.f32 	%f3369, %f3367, %f3363, %f3368;
	selp.f32 	%f3370, 0fBEFFFFFF, 0fBE2AAAA8, %p916;
	fma.rn.f32 	%f3371, %f3369, %f3363, %f3370;
	fma.rn.f32 	%f3372, %f3371, %f3365, %f3364;
	and.b32  	%r3704, %r4222, 2;
	setp.eq.s32 	%p917, %r3704, 0;
	mov.f32 	%f3373, 0f00000000;
	sub.f32 	%f3374, %f3373, %f3372;
	selp.f32 	%f3375, %f3372, %f3374, %p917;
	mul.f32 	%f3376, %f3602, %f3375;
	mul.f32 	%f3377, %f3601, %f544;
	sub.f32 	%f3378, %f3377, %f3376;
	div.rn.f32 	%f3379, %f3378, %f3599;
	abs.f32 	%f3380, %f3379;
	fma.rn.f32 	%f3381, %f3380, 0fBF000000, 0f3F000000;
	rsqrt.approx.ftz.f32 	%f3382, %f3381;
	mul.f32 	%f3383, %f3382, %f3381;
	mul.f32 	%f3384, %f3382, 0fBF000000;
	fma.rn.f32 	%f3385, %f3383, %f3384, 0f3F000000;
	fma.rn.f32 	%f3386, %f3383, %f3385, %f3383;
	setp.eq.f32 	%p918, %f3380, 0f3F800000;
	selp.f32 	%f3387, 0f00000000, %f3386, %p918;
	setp.gt.f32 	%p919, %f3380, 0f3F0F5C29;
	selp.f32 	%f3388, %f3387, %f3380, %p919;
	mul.f32 	%f3389, %f3388, %f3388;
	fma.rn.f32 	%f3390, %f3389, 0f3D4DD2F7, 0f3C99CA97;
	fma.rn.f32 	%f3391, %f3390, %f3389, 0f3D3F90E8;
	fma.rn.f32 	%f3392, %f3391, %f3389, 0f3D993CCF;
	fma.rn.f32 	%f3393, %f3392, %f3389, 0f3E2AAC04;
	mul.f32 	%f3394, %f3389, %f3393;
	fma.rn.f32 	%f3395, %f3394, %f3388, %f3388;
	mul.f32 	%f3396, %f3395, 0fC0000000;
	fma.rn.f32 	%f3397, 0f3F6EE581, 0f3FD774EB, %f3396;
	selp.f32 	%f3398, %f3397, %f3395, %p919;
	setp.num.f32 	%p920, %f3398, %f3398;
	copysign.f32 	%f3399, %f3379, %f3398;
	selp.f32 	%f3400, %f3399, %f3398, %p920;
	cvt.f64.f32 	%fd264, %f3400;
	mov.f64 	%fd265, 0d400921FB54442D18;
	sub.f64 	%fd266, %fd265, %fd264;
	cvt.f64.f32 	%fd267, %f496;
	sub.f64 	%fd268, %fd266, %fd267;
	cvt.rn.f32.f64 	%f548, %fd268;
	sub.f32 	%f549, %f3602, %f493;
	neg.f32 	%f550, %f540;
	mul.f32 	%f3401, %f540, 0fBF22F983;
	cvt.rni.s32.f32 	%r4246, %f3401;
	cvt.rn.f32.s32 	%f3402, %r4246;
	fma.rn.f32 	%f3403, %f3402, 0fBFC90FDA, %f550;
	fma.rn.f32 	%f3404, %f3402, 0fB3A22168, %f3403;
	fma.rn.f32 	%f3701, %f3402, 0fA7C234C5, %f3404;
	abs.f32 	%f552, %f550;
	setp.ltu.f32 	%p921, %f552, 0f47CE4780;
	mov.u32 	%r4242, %r4246;
	mov.f32 	%f3700, %f3701;
	@%p921 bra 	$L__BB1_802;
	setp.neu.f32 	%p922, %f552, 0f7F800000;
	@%p922 bra 	$L__BB1_797;
	mov.f32 	%f3407, 0f00000000;
	mul.rn.f32 	%f3700, %f550, %f3407;
	mov.b32 	%r4242, 0;
	bra.uni 	$L__BB1_802;
$L__BB1_797:
	mov.b32 	%r1040, %f550;
	shl.b32 	%r3706, %r1040, 8;
	or.b32  	%r1041, %r3706, -2147483648;
	mov.b64 	%rd1647, 0;
	mov.b32 	%r4239, 0;
$L__BB1_798:
	.pragma "nounroll";
	mul.wide.u32 	%rd1464, %r4239, 4;
	mov.u64 	%rd1465, __cudart_i2opi_f;
	add.s64 	%rd1466, %rd1465, %rd1464;
	ld.global.nc.u32 	%r3707, [%rd1466];
	mad.wide.u32 	%rd1467, %r3707, %r1041, %rd1647;
	shr.u64 	%rd1647, %rd1467, 32;
	add.s64 	%rd1468, %rd8, %rd1464;
	st.local.u32 	[%rd1468], %rd1467;
	add.s32 	%r4239, %r4239, 1;
	setp.ne.s32 	%p923, %r4239, 6;
	@%p923 bra 	$L__BB1_798;
	shr.u32 	%r3708, %r1040, 23;
	st.local.u32 	[%rd8+24], %rd1647;
	and.b32  	%r1044, %r3708, 31;
	and.b32  	%r3709, %r3708, 224;
	add.s32 	%r3710, %r3709, -128;
	shr.u32 	%r3711, %r3710, 5;
	mul.wide.u32 	%rd1469, %r3711, 4;
	sub.s64 	%rd275, %rd8, %rd1469;
	ld.local.u32 	%r4240, [%rd275+24];
	ld.local.u32 	%r4241, [%rd275+20];
	setp.eq.s32 	%p924, %r1044, 0;
	@%p924 bra 	$L__BB1_801;
	shf.l.wrap.b32 	%r4240, %r4241, %r4240, %r1044;
	ld.local.u32 	%r3712, [%rd275+16];
	shf.l.wrap.b32 	%r4241, %r3712, %r4241, %r1044;
$L__BB1_801:
	shr.u32 	%r3713, %r4240, 30;
	shf.l.wrap.b32 	%r3714, %r4241, %r4240, 2;
	shl.b32 	%r3715, %r4241, 2;
	shr.u32 	%r3716, %r3714, 31;
	add.s32 	%r3717, %r3716, %r3713;
	neg.s32 	%r3718, %r3717;
	setp.lt.s32 	%p925, %r1040, 0;
	selp.b32 	%r4242, %r3718, %r3717, %p925;
	xor.b32  	%r3719, %r3714, %r1040;
	shr.s32 	%r3720, %r3714, 31;
	xor.b32  	%r3721, %r3720, %r3714;
	xor.b32  	%r3722, %r3720, %r3715;
	cvt.u64.u32 	%rd1470, %r3721;
	shl.b64 	%rd1471, %rd1470, 32;
	cvt.u64.u32 	%rd1472, %r3722;
	or.b64  	%rd1473, %rd1471, %rd1472;
	cvt.rn.f64.s64 	%fd269, %rd1473;
	mul.f64 	%fd270, %fd269, 0d3BF921FB54442D19;
	cvt.rn.f32.f64 	%f3405, %fd270;
	neg.f32 	%f3406, %f3405;
	setp.lt.s32 	%p926, %r3719, 0;
	selp.f32 	%f3700, %f3406, %f3405, %p926;
$L__BB1_802:
	setp.ltu.f32 	%p927, %f552, 0f47CE4780;
	add.s32 	%r3724, %r4242, 1;
	mul.rn.f32 	%f3408, %f3700, %f3700;
	and.b32  	%r3725, %r4242, 1;
	setp.eq.b32 	%p928, %r3725, 1;
	selp.f32 	%f3409, %f3700, 0f3F800000, %p928;
	fma.rn.f32 	%f3410, %f3408, %f3409, 0f00000000;
	fma.rn.f32 	%f3411, %f3408, 0f37CBAC00, 0fBAB607ED;
	selp.f32 	%f3412, 0fB94D4153, %f3411, %p928;
	selp.f32 	%f3413, 0f3C0885E4, 0f3D2AAABB, %p928;
	fma.rn.f32 	%f3414, %f3412, %f3408, %f3413;
	selp.f32 	%f3415, 0fBE2AAAA8, 0fBEFFFFFF, %p928;
	fma.rn.f32 	%f3416, %f3414, %f3408, %f3415;
	fma.rn.f32 	%f3417, %f3416, %f3410, %f3409;
	and.b32  	%r3726, %r3724, 2;
	setp.eq.s32 	%p929, %r3726, 0;
	mov.f32 	%f3418, 0f00000000;
	sub.f32 	%f3419, %f3418, %f3417;
	selp.f32 	%f556, %f3417, %f3419, %p929;
	sub.f32 	%f557, %f3601, %f494;
	@%p927 bra 	$L__BB1_810;
	setp.neu.f32 	%p930, %f552, 0f7F800000;
	@%p930 bra 	$L__BB1_805;
	mov.f32 	%f3422, 0f00000000;
	mul.rn.f32 	%f3701, %f550, %f3422;
	mov.b32 	%r4246, 0;
	bra.uni 	$L__BB1_810;
$L__BB1_805:
	mov.b32 	%r1053, %f550;
	shl.b32 	%r3728, %r1053, 8;
	or.b32  	%r1054, %r3728, -2147483648;
	mov.b64 	%rd1648, 0;
	mov.b32 	%r4243, 0;
$L__BB1_806:
	.pragma "nounroll";
	mul.wide.u32 	%rd1475, %r4243, 4;
	mov.u64 	%rd1476, __cudart_i2opi_f;
	add.s64 	%rd1477, %rd1476, %rd1475;
	ld.global.nc.u32 	%r3729, [%rd1477];
	mad.wide.u32 	%rd1478, %r3729, %r1054, %rd1648;
	shr.u64 	%rd1648, %rd1478, 32;
	add.s64 	%rd1479, %rd7, %rd1475;
	st.local.u32 	[%rd1479], %rd1478;
	add.s32 	%r4243, %r4243, 1;
	setp.ne.s32 	%p931, %r4243, 6;
	@%p931 bra 	$L__BB1_806;
	shr.u32 	%r3730, %r1053, 23;
	st.local.u32 	[%rd7+24], %rd1648;
	and.b32  	%r1057, %r3730, 31;
	and.b32  	%r3731, %r3730, 224;
	add.s32 	%r3732, %r3731, -128;
	shr.u32 	%r3733, %r3732, 5;
	mul.wide.u32 	%rd1480, %r3733, 4;
	sub.s64 	%rd278, %rd7, %rd1480;
	ld.local.u32 	%r4244, [%rd278+24];
	ld.local.u32 	%r4245, [%rd278+20];
	setp.eq.s32 	%p932, %r1057, 0;
	@%p932 bra 	$L__BB1_809;
	shf.l.wrap.b32 	%r4244, %r4245, %r4244, %r1057;
	ld.local.u32 	%r3734, [%rd278+16];
	shf.l.wrap.b32 	%r4245, %r3734, %r4245, %r1057;
$L__BB1_809:
	shr.u32 	%r3735, %r4244, 30;
	shf.l.wrap.b32 	%r3736, %r4245, %r4244, 2;
	shl.b32 	%r3737, %r4245, 2;
	shr.u32 	%r3738, %r3736, 31;
	add.s32 	%r3739, %r3738, %r3735;
	neg.s32 	%r3740, %r3739;
	setp.lt.s32 	%p933, %r1053, 0;
	selp.b32 	%r4246, %r3740, %r3739, %p933;
	xor.b32  	%r3741, %r3736, %r1053;
	shr.s32 	%r3742, %r3736, 31;
	xor.b32  	%r3743, %r3742, %r3736;
	xor.b32  	%r3744, %r3742, %r3737;
	cvt.u64.u32 	%rd1481, %r3743;
	shl.b64 	%rd1482, %rd1481, 32;
	cvt.u64.u32 	%rd1483, %r3744;
	or.b64  	%rd1484, %rd1482, %rd1483;
	cvt.rn.f64.s64 	%fd271, %rd1484;
	mul.f64 	%fd272, %fd271, 0d3BF921FB54442D19;
	cvt.rn.f32.f64 	%f3420, %fd272;
	neg.f32 	%f3421, %f3420;
	setp.lt.s32 	%p934, %r3741, 0;
	selp.f32 	%f3701, %f3421, %f3420, %p934;
$L__BB1_810:
	mul.rn.f32 	%f3423, %f3701, %f3701;
	and.b32  	%r3746, %r4246, 1;
	setp.eq.b32 	%p935, %r3746, 1;
	selp.f32 	%f3424, 0f3F800000, %f3701, %p935;
	fma.rn.f32 	%f3425, %f3423, %f3424, 0f00000000;
	fma.rn.f32 	%f3426, %f3423, 0f37CBAC00, 0fBAB607ED;
	selp.f32 	%f3427, %f3426, 0fB94D4153, %p935;
	selp.f32 	%f3428, 0f3D2AAABB, 0f3C0885E4, %p935;
	fma.rn.f32 	%f3429, %f3427, %f3423, %f3428;
	selp.f32 	%f3430, 0fBEFFFFFF, 0fBE2AAAA8, %p935;
	fma.rn.f32 	%f3431, %f3429, %f3423, %f3430;
	fma.rn.f32 	%f3432, %f3431, %f3425, %f3424;
	and.b32  	%r3747, %r4246, 2;
	setp.eq.s32 	%p936, %r3747, 0;
	mov.f32 	%f3433, 0f00000000;
	sub.f32 	%f3434, %f3433, %f3432;
	selp.f32 	%f3435, %f3432, %f3434, %p936;
	mul.f32 	%f3436, %f557, %f3435;
	fma.rn.f32 	%f561, %f549, %f556, %f3436;
	neg.f32 	%f562, %f548;
	mul.f32 	%f3437, %f548, 0fBF22F983;
	cvt.rni.s32.f32 	%r4254, %f3437;
	cvt.rn.f32.s32 	%f3438, %r4254;
	fma.rn.f32 	%f3439, %f3438, 0fBFC90FDA, %f562;
	fma.rn.f32 	%f3440, %f3438, 0fB3A22168, %f3439;
	fma.rn.f32 	%f3703, %f3438, 0fA7C234C5, %f3440;
	abs.f32 	%f564, %f562;
	setp.ltu.f32 	%p937, %f564, 0f47CE4780;
	mov.u32 	%r4250, %r4254;
	mov.f32 	%f3702, %f3703;
	@%p937 bra 	$L__BB1_818;
	setp.neu.f32 	%p938, %f564, 0f7F800000;
	@%p938 bra 	$L__BB1_813;
	mov.f32 	%f3443, 0f00000000;
	mul.rn.f32 	%f3702, %f562, %f3443;
	mov.b32 	%r4250, 0;
	bra.uni 	$L__BB1_818;
$L__BB1_813:
	mov.b32 	%r1067, %f562;
	shl.b32 	%r3749, %r1067, 8;
	or.b32  	%r1068, %r3749, -2147483648;
	mov.b64 	%rd1649, 0;
	mov.b32 	%r4247, 0;
$L__BB1_814:
	.pragma "nounroll";
	mul.wide.u32 	%rd1486, %r4247, 4;
	mov.u64 	%rd1487, __cudart_i2opi_f;
	add.s64 	%rd1488, %rd1487, %rd1486;
	ld.global.nc.u32 	%r3750, [%rd1488];
	mad.wide.u32 	%rd1489, %r3750, %r1068, %rd1649;
	shr.u64 	%rd1649, %rd1489, 32;
	add.s64 	%rd1490, %rd6, %rd1486;
	st.local.u32 	[%rd1490], %rd1489;
	add.s32 	%r4247, %r4247, 1;
	setp.ne.s32 	%p939, %r4247, 6;
	@%p939 bra 	$L__BB1_814;
	shr.u32 	%r3751, %r1067, 23;
	st.local.u32 	[%rd6+24], %rd1649;
	and.b32  	%r1071, %r3751, 31;
	and.b32  	%r3752, %r3751, 224;
	add.s32 	%r3753, %r3752, -128;
	shr.u32 	%r3754, %r3753, 5;
	mul.wide.u32 	%rd1491, %r3754, 4;
	sub.s64 	%rd281, %rd6, %rd1491;
	ld.local.u32 	%r4248, [%rd281+24];
	ld.local.u32 	%r4249, [%rd281+20];
	setp.eq.s32 	%p940, %r1071, 0;
	@%p940 bra 	$L__BB1_817;
	shf.l.wrap.b32 	%r4248, %r4249, %r4248, %r1071;
	ld.local.u32 	%r3755, [%rd281+16];
	shf.l.wrap.b32 	%r4249, %r3755, %r4249, %r1071;
$L__BB1_817:
	shr.u32 	%r3756, %r4248, 30;
	shf.l.wrap.b32 	%r3757, %r4249, %r4248, 2;
	shl.b32 	%r3758, %r4249, 2;
	shr.u32 	%r3759, %r3757, 31;
	add.s32 	%r3760, %r3759, %r3756;
	neg.s32 	%r3761, %r3760;
	setp.lt.s32 	%p941, %r1067, 0;
	selp.b32 	%r4250, %r3761, %r3760, %p941;
	xor.b32  	%r3762, %r3757, %r1067;
	shr.s32 	%r3763, %r3757, 31;
	xor.b32  	%r3764, %r3763, %r3757;
	xor.b32  	%r3765, %r3763, %r3758;
	cvt.u64.u32 	%rd1492, %r3764;
	shl.b64 	%rd1493, %rd1492, 32;
	cvt.u64.u32 	%rd1494, %r3765;
	or.b64  	%rd1495, %rd1493, %rd1494;
	cvt.rn.f64.s64 	%fd273, %rd1495;
	mul.f64 	%fd274, %fd273, 0d3BF921FB54442D19;
	cvt.rn.f32.f64 	%f3441, %fd274;
	neg.f32 	%f3442, %f3441;
	setp.lt.s32 	%p942, %r3762, 0;
	selp.f32 	%f3702, %f3442, %f3441, %p942;
$L__BB1_818:
	setp.ltu.f32 	%p943, %f564, 0f47CE4780;
	add.s32 	%r3767, %r4250, 1;
	mul.rn.f32 	%f3444, %f3702, %f3702;
	and.b32  	%r3768, %r4250, 1;
	setp.eq.b32 	%p944, %r3768, 1;
	selp.f32 	%f3445, %f3702, 0f3F800000, %p944;
	fma.rn.f32 	%f3446, %f3444, %f3445, 0f00000000;
	fma.rn.f32 	%f3447, %f3444, 0f37CBAC00, 0fBAB607ED;
	selp.f32 	%f3448, 0fB94D4153, %f3447, %p944;
	selp.f32 	%f3449, 0f3C0885E4, 0f3D2AAABB, %p944;
	fma.rn.f32 	%f3450, %f3448, %f3444, %f3449;
	selp.f32 	%f3451, 0fBE2AAAA8, 0fBEFFFFFF, %p944;
	fma.rn.f32 	%f3452, %f3450, %f3444, %f3451;
	fma.rn.f32 	%f3453, %f3452, %f3446, %f3445;
	and.b32  	%r3769, %r3767, 2;
	setp.eq.s32 	%p945, %r3769, 0;
	mov.f32 	%f3454, 0f00000000;
	sub.f32 	%f3455, %f3454, %f3453;
	selp.f32 	%f3456, %f3453, %f3455, %p945;
	mul.f32 	%f568, %f549, %f3456;
	@%p943 bra 	$L__BB1_826;
	setp.neu.f32 	%p946, %f564, 0f7F800000;
	@%p946 bra 	$L__BB1_821;
	mov.f32 	%f3459, 0f00000000;
	mul.rn.f32 	%f3703, %f562, %f3459;
	mov.b32 	%r4254, 0;
	bra.uni 	$L__BB1_826;
$L__BB1_821:
	mov.b32 	%r1080, %f562;
	shl.b32 	%r3771, %r1080, 8;
	or.b32  	%r1081, %r3771, -2147483648;
	mov.b64 	%rd1650, 0;
	mov.b32 	%r4251, 0;
$L__BB1_822:
	.pragma "nounroll";
	mul.wide.u32 	%rd1497, %r4251, 4;
	add.s64 	%rd1499, %rd1345, %rd1497;
	ld.global.nc.u32 	%r3772, [%rd1499];
	mad.wide.u32 	%rd1500, %r3772, %r1081, %rd1650;
	shr.u64 	%rd1650, %rd1500, 32;
	add.s64 	%rd1501, %rd5, %rd1497;
	st.local.u32 	[%rd1501], %rd1500;
	add.s32 	%r4251, %r4251, 1;
	setp.ne.s32 	%p947, %r4251, 6;
	@%p947 bra 	$L__BB1_822;
	shr.u32 	%r3773, %r1080, 23;
	st.local.u32 	[%rd5+24], %rd1650;
	and.b32  	%r1084, %r3773, 31;
	and.b32  	%r3774, %r3773, 224;
	add.s32 	%r3775, %r3774, -128;
	shr.u32 	%r3776, %r3775, 5;
	mul.wide.u32 	%rd1502, %r3776, 4;
	sub.s64 	%rd284, %rd5, %rd1502;
	ld.local.u32 	%r4252, [%rd284+24];
	ld.local.u32 	%r4253, [%rd284+20];
	setp.eq.s32 	%p948, %r1084, 0;
	@%p948 bra 	$L__BB1_825;
	shf.l.wrap.b32 	%r4252, %r4253, %r4252, %r1084;
	ld.local.u32 	%r3777, [%rd284+16];
	shf.l.wrap.b32 	%r4253, %r3777, %r4253, %r1084;
$L__BB1_825:
	shr.u32 	%r3778, %r4252, 30;
	shf.l.wrap.b32 	%r3779, %r4253, %r4252, 2;
	shl.b32 	%r3780, %r4253, 2;
	shr.u32 	%r3781, %r3779, 31;
	add.s32 	%r3782, %r3781, %r3778;
	neg.s32 	%r3783, %r3782;
	setp.lt.s32 	%p949, %r1080, 0;
	selp.b32 	%r4254, %r3783, %r3782, %p949;
	xor.b32  	%r3784, %r3779, %r1080;
	shr.s32 	%r3785, %r3779, 31;
	xor.b32  	%r3786, %r3785, %r3779;
	xor.b32  	%r3787, %r3785, %r3780;
	cvt.u64.u32 	%rd1503, %r3786;
	shl.b64 	%rd1504, %rd1503, 32;
	cvt.u64.u32 	%rd1505, %r3787;
	or.b64  	%rd1506, %rd1504, %rd1505;
	cvt.rn.f64.s64 	%fd275, %rd1506;
	mul.f64 	%fd276, %fd275, 0d3BF921FB54442D19;
	cvt.rn.f32.f64 	%f3457, %fd276;
	neg.f32 	%f3458, %f3457;
	setp.lt.s32 	%p950, %r3784, 0;
	selp.f32 	%f3703, %f3458, %f3457, %p950;
$L__BB1_826:
	mul.rn.f32 	%f3460, %f3703, %f3703;
	and.b32  	%r3789, %r4254, 1;
	setp.eq.b32 	%p951, %r3789, 1;
	selp.f32 	%f3461, 0f3F800000, %f3703, %p951;
	fma.rn.f32 	%f3462, %f3460, %f3461, 0f00000000;
	fma.rn.f32 	%f3463, %f3460, 0f37CBAC00, 0fBAB607ED;
	selp.f32 	%f3464, %f3463, 0fB94D4153, %p951;
	selp.f32 	%f3465, 0f3D2AAABB, 0f3C0885E4, %p951;
	fma.rn.f32 	%f3466, %f3464, %f3460, %f3465;
	selp.f32 	%f3467, 0fBEFFFFFF, 0fBE2AAAA8, %p951;
	fma.rn.f32 	%f3468, %f3466, %f3460, %f3467;
	fma.rn.f32 	%f3469, %f3468, %f3462, %f3461;
	and.b32  	%r3790, %r4254, 2;
	setp.eq.s32 	%p952, %r3790, 0;
	mov.f32 	%f3470, 0f00000000;
	sub.f32 	%f3471, %f3470, %f3469;
	selp.f32 	%f3472, %f3469, %f3471, %p952;
	fma.rn.f32 	%f3473, %f557, %f3472, %f568;
	setp.lt.f32 	%p953, %f561, %f3473;
	selp.f32 	%f572, %f540, %f548, %p953;
	cvt.f64.f32 	%fd8, %f572;
	setp.geu.f64 	%p954, %fd8, 0dC00921FB54442D18;
	@%p954 bra 	$L__BB1_828;
	add.f64 	%fd278, %fd8, 0d401921FB54442D18;
	cvt.rn.f32.f64 	%f3704, %fd278;
	bra.uni 	$L__BB1_829;
$L__BB1_828:
	setp.gt.f64 	%p955, %fd8, 0d400921FB54442D18;
	add.f64 	%fd277, %fd8, 0dC01921FB54442D18;
	cvt.rn.f32.f64 	%f3474, %fd277;
	selp.f32 	%f3704, %f3474, %f572, %p955;
$L__BB1_829:
	sub.f32 	%f3475, %f495, %f491;
	cvt.f64.f32 	%fd279, %f3704;
	cvt.f64.f32 	%fd280, %f3475;
	abs.f32 	%f3476, %f3475;
	add.f64 	%fd281, %fd279, 0dC01921FB54442D18;
	mul.f64 	%fd282, %fd281, %fd7;
	sub.f64 	%fd283, %fd280, %fd282;
	cvt.rn.f32.f64 	%f3477, %fd283;
	abs.f32 	%f3478, %f3477;
	setp.gt.f32 	%p956, %f3476, %f3478;
	selp.f32 	%f3479, %f3478, %f3476, %p956;
	add.f64 	%fd284, %fd279, 0d0000000000000000;
	mul.f64 	%fd285, %fd284, %fd7;
	sub.f64 	%fd286, %fd280, %fd285;
	cvt.rn.f32.f64 	%f3480, %fd286;
	abs.f32 	%f3481, %f3480;
	setp.leu.f32 	%p957, %f3479, %f3481;
	and.pred  	%p958, %p957, %p956;
	selp.s32 	%r3791, -1, 0, %p958;
	cvt.rn.f64.s32 	%fd287, %r3791;
	fma.rn.f64 	%fd288, %fd287, 0d401921FB54442D18, %fd279;
	cvt.rn.f32.f64 	%f576, %fd288;
	neg.f32 	%f577, %f576;
	mul.f32 	%f3482, %f576, 0fBF22F983;
	cvt.rni.s32.f32 	%r4270, %f3482;
	cvt.rn.f32.s32 	%f3483, %r4270;
	fma.rn.f32 	%f3484, %f3483, 0fBFC90FDA, %f577;
	fma.rn.f32 	%f3485, %f3483, 0fB3A22168, %f3484;
	fma.rn.f32 	%f3708, %f3483, 0fA7C234C5, %f3485;
	abs.f32 	%f579, %f577;
	setp.ltu.f32 	%p959, %f579, 0f47CE4780;
	mov.u32 	%r4258, %r4270;
	mov.f32 	%f3705, %f3708;
	@%p959 bra 	$L__BB1_837;
	setp.neu.f32 	%p960, %f579, 0f7F800000;
	@%p960 bra 	$L__BB1_832;
	mov.f32 	%f3488, 0f00000000;
	mul.rn.f32 	%f3705, %f577, %f3488;
	mov.b32 	%r4258, 0;
	bra.uni 	$L__BB1_837;
$L__BB1_832:
	mov.b32 	%r1094, %f577;
	shl.b32 	%r3793, %r1094, 8;
	or.b32  	%r1095, %r3793, -2147483648;
	mov.b64 	%rd1651, 0;
	mov.b32 	%r4255, 0;
$L__BB1_833:
	.pragma "nounroll";
	mul.wide.u32 	%rd1508, %r4255, 4;
	mov.u64 	%rd1509, __cudart_i2opi_f;
	add.s64 	%rd1510, %rd1509, %rd1508;
	ld.global.nc.u32 	%r3794, [%rd1510];
	mad.wide.u32 	%rd1511, %r3794, %r1095, %rd1651;
	shr.u64 	%rd1651, %rd1511, 32;
	add.s64 	%rd1512, %rd4, %rd1508;
	st.local.u32 	[%rd1512], %rd1511;
	add.s32 	%r4255, %r4255, 1;
	setp.ne.s32 	%p961, %r4255, 6;
	@%p961 bra 	$L__BB1_833;
	shr.u32 	%r3795, %r1094, 23;
	st.local.u32 	[%rd4+24], %rd1651;
	and.b32  	%r1098, %r3795, 31;
	and.b32  	%r3796, %r3795, 224;
	add.s32 	%r3797, %r3796, -128;
	shr.u32 	%r3798, %r3797, 5;
	mul.wide.u32 	%rd1513, %r3798, 4;
	sub.s64 	%rd287, %rd4, %rd1513;
	ld.local.u32 	%r4256, [%rd287+24];
	ld.local.u32 	%r4257, [%rd287+20];
	setp.eq.s32 	%p962, %r1098, 0;
	@%p962 bra 	$L__BB1_836;
	shf.l.wrap.b32 	%r4256, %r4257, %r4256, %r1098;
	ld.local.u32 	%r3799, [%rd287+16];
	shf.l.wrap.b32 	%r4257, %r3799, %r4257, %r1098;
$L__BB1_836:
	shr.u32 	%r3800, %r4256, 30;
	shf.l.wrap.b32 	%r3801, %r4257, %r4256, 2;
	shl.b32 	%r3802, %r4257, 2;
	shr.u32 	%r3803, %r3801, 31;
	add.s32 	%r3804, %r3803, %r3800;
	neg.s32 	%r3805, %r3804;
	setp.lt.s32 	%p963, %r1094, 0;
	selp.b32 	%r4258, %r3805, %r3804, %p963;
	xor.b32  	%r3806, %r3801, %r1094;
	shr.s32 	%r3807, %r3801, 31;
	xor.b32  	%r3808, %r3807, %r3801;
	xor.b32  	%r3809, %r3807, %r3802;
	cvt.u64.u32 	%rd1514, %r3808;
	shl.b64 	%rd1515, %rd1514, 32;
	cvt.u64.u32 	%rd1516, %r3809;
	or.b64  	%rd1517, %rd1515, %rd1516;
	cvt.rn.f64.s64 	%fd289, %rd1517;
	mul.f64 	%fd290, %fd289, 0d3BF921FB54442D19;
	cvt.rn.f32.f64 	%f3486, %fd290;
	neg.f32 	%f3487, %f3486;
	setp.lt.s32 	%p964, %r3806, 0;
	selp.f32 	%f3705, %f3487, %f3486, %p964;
$L__BB1_837:
	setp.ltu.f32 	%p965, %f579, 0f47CE4780;
	add.s32 	%r3811, %r4258, 1;
	mul.rn.f32 	%f3489, %f3705, %f3705;
	and.b32  	%r3812, %r4258, 1;
	setp.eq.b32 	%p966, %r3812, 1;
	selp.f32 	%f3490, %f3705, 0f3F800000, %p966;
	fma.rn.f32 	%f3491, %f3489, %f3490, 0f00000000;
	fma.rn.f32 	%f3492, %f3489, 0f37CBAC00, 0fBAB607ED;
	selp.f32 	%f3493, 0fB94D4153, %f3492, %p966;
	selp.f32 	%f3494, 0f3C0885E4, 0f3D2AAABB, %p966;
	fma.rn.f32 	%f3495, %f3493, %f3489, %f3494;
	selp.f32 	%f3496, 0fBE2AAAA8, 0fBEFFFFFF, %p966;
	fma.rn.f32 	%f3497, %f3495, %f3489, %f3496;
	fma.rn.f32 	%f3498, %f3497, %f3491, %f3490;
	and.b32  	%r3813, %r3811, 2;
	setp.eq.s32 	%p967, %r3813, 0;
	mov.f32 	%f3499, 0f00000000;
	sub.f32 	%f3500, %f3499, %f3498;
	selp.f32 	%f3501, %f3498, %f3500, %p967;
	fma.rn.f32 	%f583, %f3599, %f3501, %f3602;
	mov.u32 	%r4262, %r4270;
	mov.f32 	%f3706, %f3708;
	@%p965 bra 	$L__BB1_845;
	setp.neu.f32 	%p968, %f579, 0f7F800000;
	@%p968 bra 	$L__BB1_840;
	mov.f32 	%f3504, 0f00000000;
	mul.rn.f32 	%f3706, %f577, %f3504;
	mov.b32 	%r4262, 0;
	bra.uni 	$L__BB1_845;
$L__BB1_840:
	mov.b32 	%r1107, %f577;
	shl.b32 	%r3815, %r1107, 8;
	or.b32  	%r1108, %r3815, -2147483648;
	mov.b64 	%rd1652, 0;
	mov.b32 	%r4259, 0;
$L__BB1_841:
	.pragma "nounroll";
	mul.wide.u32 	%rd1519, %r4259, 4;
	mov.u64 	%rd1520, __cudart_i2opi_f;
	add.s64 	%rd1521, %rd1520, %rd1519;
	ld.global.nc.u32 	%r3816, [%rd1521];
	mad.wide.u32 	%rd1522, %r3816, %r1108, %rd1652;
	shr.u64 	%rd1652, %rd1522, 32;
	add.s64 	%rd1523, %rd3, %rd1519;
	st.local.u32 	[%rd1523], %rd1522;
	add.s32 	%r4259, %r4259, 1;
	setp.ne.s32 	%p969, %r4259, 6;
	@%p969 bra 	$L__BB1_841;
	shr.u32 	%r3817, %r1107, 23;
	st.local.u32 	[%rd3+24], %rd1652;
	and.b32  	%r1111, %r3817, 31;
	and.b32  	%r3818, %r3817, 224;
	add.s32 	%r3819, %r3818, -128;
	shr.u32 	%r3820, %r3819, 5;
	mul.wide.u32 	%rd1524, %r3820, 4;
	sub.s64 	%rd290, %rd3, %rd1524;
	ld.local.u32 	%r4260, [%rd290+24];
	ld.local.u32 	%r4261, [%rd290+20];
	setp.eq.s32 	%p970, %r1111, 0;
	@%p970 bra 	$L__BB1_844;
	shf.l.wrap.b32 	%r4260, %r4261, %r4260, %r1111;
	ld.local.u32 	%r3821, [%rd290+16];
	shf.l.wrap.b32 	%r4261, %r3821, %r4261, %r1111;
$L__BB1_844:
	shr.u32 	%r3822, %r4260, 30;
	shf.l.wrap.b32 	%r3823, %r4261, %r4260, 2;
	shl.b32 	%r3824, %r4261, 2;
	shr.u32 	%r3825, %r3823, 31;
	add.s32 	%r3826, %r3825, %r3822;
	neg.s32 	%r3827, %r3826;
	setp.lt.s32 	%p971, %r1107, 0;
	selp.b32 	%r4262, %r3827, %r3826, %p971;
	xor.b32  	%r3828, %r3823, %r1107;
	shr.s32 	%r3829, %r3823, 31;
	xor.b32  	%r3830, %r3829, %r3823;
	xor.b32  	%r3831, %r3829, %r3824;
	cvt.u64.u32 	%rd1525, %r3830;
	shl.b64 	%rd1526, %rd1525, 32;
	cvt.u64.u32 	%rd1527, %r3831;
	or.b64  	%rd1528, %rd1526, %rd1527;
	cvt.rn.f64.s64 	%fd291, %rd1528;
	mul.f64 	%fd292, %fd291, 0d3BF921FB54442D19;
	cvt.rn.f32.f64 	%f3502, %fd292;
	neg.f32 	%f3503, %f3502;
	setp.lt.s32 	%p972, %r3828, 0;
	selp.f32 	%f3706, %f3503, %f3502, %p972;
$L__BB1_845:
	setp.ltu.f32 	%p973, %f579, 0f47CE4780;
	add.s32 	%r3833, %r4262, 1;
	mul.rn.f32 	%f3505, %f3706, %f3706;
	and.b32  	%r3834, %r4262, 1;
	setp.eq.b32 	%p974, %r3834, 1;
	selp.f32 	%f3506, %f3706, 0f3F800000, %p974;
	fma.rn.f32 	%f3507, %f3505, %f3506, 0f00000000;
	fma.rn.f32 	%f3508, %f3505, 0f37CBAC00, 0fBAB607ED;
	selp.f32 	%f3509, 0fB94D4153, %f3508, %p974;
	selp.f32 	%f3510, 0f3C0885E4, 0f3D2AAABB, %p974;
	fma.rn.f32 	%f3511, %f3509, %f3505, %f3510;
	selp.f32 	%f3512, 0fBE2AAAA8, 0fBEFFFFFF, %p974;
	fma.rn.f32 	%f3513, %f3511, %f3505, %f3512;
	fma.rn.f32 	%f3514, %f3513, %f3507, %f3506;
	and.b32  	%r3835, %r3833, 2;
	setp.eq.s32 	%p975, %r3835, 0;
	mov.f32 	%f3515, 0f00000000;
	sub.f32 	%f3516, %f3515, %f3514;
	selp.f32 	%f3517, %f3514, %f3516, %p975;
	fma.rn.f32 	%f3518, %f3599, %f3517, %f3602;
	sub.f32 	%f3519, %f3518, %f493;
	sub.f32 	%f3520, %f583, %f493;
	mul.f32 	%f587, %f3520, %f3519;
	mov.u32 	%r4266, %r4270;
	mov.f32 	%f3707, %f3708;
	@%p973 bra 	$L__BB1_853;
	setp.neu.f32 	%p976, %f579, 0f7F800000;
	@%p976 bra 	$L__BB1_848;
	mov.f32 	%f3523, 0f00000000;
	mul.rn.f32 	%f3707, %f577, %f3523;
	mov.b32 	%r4266, 0;
	bra.uni 	$L__BB1_853;
$L__BB1_848:
	mov.b32 	%r1120, %f577;
	shl.b32 	%r3837, %r1120, 8;
	or.b32  	%r1121, %r3837, -2147483648;
	mov.b64 	%rd1653, 0;
	mov.b32 	%r4263, 0;
$L__BB1_849:
	.pragma "nounroll";
	mul.wide.u32 	%rd1530, %r4263, 4;
	mov.u64 	%rd1531, __cudart_i2opi_f;
	add.s64 	%rd1532, %rd1531, %rd1530;
	ld.global.nc.u32 	%r3838, [%rd1532];
	mad.wide.u32 	%rd1533, %r3838, %r1121, %rd1653;
	shr.u64 	%rd1653, %rd1533, 32;
	add.s64 	%rd1534, %rd2, %rd1530;
	st.local.u32 	[%rd1534], %rd1533;
	add.s32 	%r4263, %r4263, 1;
	setp.ne.s32 	%p977, %r4263, 6;
	@%p977 bra 	$L__BB1_849;
	shr.u32 	%r3839, %r1120, 23;
	st.local.u32 	[%rd2+24], %rd1653;
	and.b32  	%r1124, %r3839, 31;
	and.b32  	%r3840, %r3839, 224;
	add.s32 	%r3841, %r3840, -128;
	shr.u32 	%r3842, %r3841, 5;
	mul.wide.u32 	%rd1535, %r3842, 4;
	sub.s64 	%rd293, %rd2, %rd1535;
	ld.local.u32 	%r4264, [%rd293+24];
	ld.local.u32 	%r4265, [%rd293+20];
	setp.eq.s32 	%p978, %r1124, 0;
	@%p978 bra 	$L__BB1_852;
	shf.l.wrap.b32 	%r4264, %r4265, %r4264, %r1124;
	ld.local.u32 	%r3843, [%rd293+16];
	shf.l.wrap.b32 	%r4265, %r3843, %r4265, %r1124;
$L__BB1_852:
	shr.u32 	%r3844, %r4264, 30;
	shf.l.wrap.b32 	%r3845, %r4265, %r4264, 2;
	shl.b32 	%r3846, %r4265, 2;
	shr.u32 	%r3847, %r3845, 31;
	add.s32 	%r3848, %r3847, %r3844;
	neg.s32 	%r3849, %r3848;
	setp.lt.s32 	%p979, %r1120, 0;
	selp.b32 	%r4266, %r3849, %r3848, %p979;
	xor.b32  	%r3850, %r3845, %r1120;
	shr.s32 	%r3851, %r3845, 31;
	xor.b32  	%r3852, %r3851, %r3845;
	xor.b32  	%r3853, %r3851, %r3846;
	cvt.u64.u32 	%rd1536, %r3852;
	shl.b64 	%rd1537, %rd1536, 32;
	cvt.u64.u32 	%rd1538, %r3853;
	or.b64  	%rd1539, %rd1537, %rd1538;
	cvt.rn.f64.s64 	%fd293, %rd1539;
	mul.f64 	%fd294, %fd293, 0d3BF921FB54442D19;
	cvt.rn.f32.f64 	%f3521, %fd294;
	neg.f32 	%f3522, %f3521;
	setp.lt.s32 	%p980, %r3850, 0;
	selp.f32 	%f3707, %f3522, %f3521, %p980;
$L__BB1_853:
	setp.ltu.f32 	%p981, %f579, 0f47CE4780;
	mul.rn.f32 	%f3524, %f3707, %f3707;
	and.b32  	%r3855, %r4266, 1;
	setp.eq.b32 	%p982, %r3855, 1;
	selp.f32 	%f3525, 0f3F800000, %f3707, %p982;
	fma.rn.f32 	%f3526, %f3524, %f3525, 0f00000000;
	fma.rn.f32 	%f3527, %f3524, 0f37CBAC00, 0fBAB607ED;
	selp.f32 	%f3528, %f3527, 0fB94D4153, %p982;
	selp.f32 	%f3529, 0f3D2AAABB, 0f3C0885E4, %p982;
	fma.rn.f32 	%f3530, %f3528, %f3524, %f3529;
	selp.f32 	%f3531, 0fBEFFFFFF, 0fBE2AAAA8, %p982;
	fma.rn.f32 	%f3532, %f3530, %f3524, %f3531;
	fma.rn.f32 	%f3533, %f3532, %f3526, %f3525;
	and.b32  	%r3856, %r4266, 2;
	setp.eq.s32 	%p983, %r3856, 0;
	mov.f32 	%f3534, 0f00000000;
	sub.f32 	%f3535, %f3534, %f3533;
	selp.f32 	%f3536, %f3533, %f3535, %p983;
	fma.rn.f32 	%f591, %f3599, %f3536, %f3601;
	@%p981 bra 	$L__BB1_861;
	setp.neu.f32 	%p984, %f579, 0f7F800000;
	@%p984 bra 	$L__BB1_856;
	mov.f32 	%f3539, 0f00000000;
	mul.rn.f32 	%f3708, %f577, %f3539;
	mov.b32 	%r4270, 0;
	bra.uni 	$L__BB1_861;
$L__BB1_856:
	mov.b32 	%r1133, %f577;
	shl.b32 	%r3858, %r1133, 8;
	or.b32  	%r1134, %r3858, -2147483648;
	mov.b64 	%rd1654, 0;
	mov.b32 	%r4267, 0;
$L__BB1_857:
	.pragma "nounroll";
	mul.wide.u32 	%rd1541, %r4267, 4;
	mov.u64 	%rd1542, __cudart_i2opi_f;
	add.s64 	%rd1543, %rd1542, %rd1541;
	ld.global.nc.u32 	%r3859, [%rd1543];
	mad.wide.u32 	%rd1544, %r3859, %r1134, %rd1654;
	shr.u64 	%rd1654, %rd1544, 32;
	add.s64 	%rd1545, %rd1, %rd1541;
	st.local.u32 	[%rd1545], %rd1544;
	add.s32 	%r4267, %r4267, 1;
	setp.ne.s32 	%p985, %r4267, 6;
	@%p985 bra 	$L__BB1_857;
	shr.u32 	%r3860, %r1133, 23;
	st.local.u32 	[%rd1+24], %rd1654;
	and.b32  	%r1137, %r3860, 31;
	and.b32  	%r3861, %r3860, 224;
	add.s32 	%r3862, %r3861, -128;
	shr.u32 	%r3863, %r3862, 5;
	mul.wide.u32 	%rd1546, %r3863, 4;
	sub.s64 	%rd296, %rd1, %rd1546;
	ld.local.u32 	%r4268, [%rd296+24];
	ld.local.u32 	%r4269, [%rd296+20];
	setp.eq.s32 	%p986, %r1137, 0;
	@%p986 bra 	$L__BB1_860;
	shf.l.wrap.b32 	%r4268, %r4269, %r4268, %r1137;
	ld.local.u32 	%r3864, [%rd296+16];
	shf.l.wrap.b32 	%r4269, %r3864, %r4269, %r1137;
$L__BB1_860:
	shr.u32 	%r3865, %r4268, 30;
	shf.l.wrap.b32 	%r3866, %r4269, %r4268, 2;
	shl.b32 	%r3867, %r4269, 2;
	shr.u32 	%r3868, %r3866, 31;
	add.s32 	%r3869, %r3868, %r3865;
	neg.s32 	%r3870, %r3869;
	setp.lt.s32 	%p987, %r1133, 0;
	selp.b32 	%r4270, %r3870, %r3869, %p987;
	xor.b32  	%r3871, %r3866, %r1133;
	shr.s32 	%r3872, %r3866, 31;
	xor.b32  	%r3873, %r3872, %r3866;
	xor.b32  	%r3874, %r3872, %r3867;
	cvt.u64.u32 	%rd1547, %r3873;
	shl.b64 	%rd1548, %rd1547, 32;
	cvt.u64.u32 	%rd1549, %r3874;
	or.b64  	%rd1550, %rd1548, %rd1549;
	cvt.rn.f64.s64 	%fd295, %rd1550;
	mul.f64 	%fd296, %fd295, 0d3BF921FB54442D19;
	cvt.rn.f32.f64 	%f3537, %fd296;
	neg.f32 	%f3538, %f3537;
	setp.lt.s32 	%p988, %r3871, 0;
	selp.f32 	%f3708, %f3538, %f3537, %p988;
$L__BB1_861:
	mul.rn.f32 	%f3540, %f3708, %f3708;
	and.b32  	%r3876, %r4270, 1;
	setp.eq.b32 	%p989, %r3876, 1;
	selp.f32 	%f3541, 0f3F800000, %f3708, %p989;
	fma.rn.f32 	%f3542, %f3540, %f3541, 0f00000000;
	fma.rn.f32 	%f3543, %f3540, 0f37CBAC00, 0fBAB607ED;
	selp.f32 	%f3544, %f3543, 0fB94D4153, %p989;
	selp.f32 	%f3545, 0f3D2AAABB, 0f3C0885E4, %p989;
	fma.rn.f32 	%f3546, %f3544, %f3540, %f3545;
	selp.f32 	%f3547, 0fBEFFFFFF, 0fBE2AAAA8, %p989;
	fma.rn.f32 	%f3548, %f3546, %f3540, %f3547;
	fma.rn.f32 	%f3549, %f3548, %f3542, %f3541;
	and.b32  	%r3877, %r4270, 2;
	setp.eq.s32 	%p990, %r3877, 0;
	mov.f32 	%f3550, 0f00000000;
	sub.f32 	%f3551, %f3550, %f3549;
	selp.f32 	%f3552, %f3549, %f3551, %p990;
	fma.rn.f32 	%f3553, %f3599, %f3552, %f3601;
	sub.f32 	%f3554, %f3553, %f494;
	sub.f32 	%f3555, %f591, %f494;
	fma.rn.f32 	%f3556, %f490, %f576, %f491;
	sub.f32 	%f3557, %f3556, %f495;
	fma.rn.f32 	%f3558, %f3555, %f3554, %f587;
	fma.rn.f32 	%f3559, %f3557, %f3557, %f3558;
	add.f32 	%f3687, %f3687, %f3559;
	add.s32 	%r4198, %r4198, 1;
	setp.ne.s32 	%p991, %r4198, 4;
	@%p991 bra 	$L__BB1_702;
	div.rn.f32 	%f3560, %f3687, 0f428FFFF7;
	st.global.f32 	[%rd47], %f3560;
	st.global.f32 	[%rd47+8], %f120;
	mov.u32 	%r3879, _ZZ16fitTracks_kernelPKfiPfS1_E8jacobian;
	mad.lo.s32 	%r3880, %r2547, 20, %r3879;
	ld.shared.f32 	%f3561, [%r3880];
	abs.f32 	%f3562, %f3561;
	add.f32 	%f3563, %f3562, 0f00000000;
	ld.shared.f32 	%f3564, [%r3880+4];
	abs.f32 	%f3565, %f3564;
	add.f32 	%f3566, %f3563, %f3565;
	ld.shared.f32 	%f3567, [%r3880+8];
	abs.f32 	%f3568, %f3567;
	add.f32 	%f3569, %f3566, %f3568;
	ld.shared.f32 	%f3570, [%r3880+12];
	abs.f32 	%f3571, %f3570;
	add.f32 	%f3572, %f3569, %f3571;
	ld.shared.f32 	%f3573, [%r3880+16];
	abs.f32 	%f3574, %f3573;
	add.f32 	%f3575, %f3572, %f3574;
	st.global.f32 	[%rd47+4], %f3575;
$L__BB1_863:
	ret;

}


// ===== COMPILED SASS (sm_100) =====

	.target	sm_100

	.elftype	@"ET_EXEC"


//--------------------- .note.nv.tkinfo           --------------------------
	.section	.note.nv.tkinfo,"",@"SHT_NOTE"
	.sectionflags	@"SHF_NOTE_NV_TKINFO"
	.tkinfo
        /*0018*/ 	.word	0x00000002
        /*0030*/ 	.string	""
        /*0030*/ 	.string	"ptxas"
        /*0030*/ 	.string	"Cuda compilation tools, release 13.0, V13.0.88"
        /*0030*/ 	.string	"Build cuda_13.0.r13.0/compiler.36424714_0"
        /*0030*/ 	.string	"-arch sm_100 -m 64 "



//--------------------- .note.nv.cuinfo           --------------------------
	.section	.note.nv.cuinfo,"",@"SHT_NOTE"
	.sectionflags	@"SHF_NOTE_NV_CUINFO"
        /*0018*/ 	.short	0x0002
        /*001a*/ 	.short	0x0064
        /*001c*/ 	.short	0x0082
	.zero		2


//--------------------- .nv.info                  --------------------------
	.section	.nv.info,"",@"SHT_CUDA_INFO"
	.align	4


	//----- nvinfo : EIATTR_REGCOUNT
	.align		4
        /*0000*/ 	.byte	0x04, 0x2f
        /*0002*/ 	.short	(.L_3 - .L_2)
	.align		4
.L_2:
        /*0004*/ 	.word	index@(_Z20prepareTracks_kernelPKfiPfS1_)
        /*0008*/ 	.word	0x0000002c


	//----- nvinfo : EIATTR_FRAME_SIZE
	.align		4
.L_3:
        /*000c*/ 	.byte	0x04, 0x11
        /*000e*/ 	.short	(.L_5 - .L_4)
	.align		4
.L_4:
        /*0010*/ 	.word	index@($__internal_4_$__cuda_sm3x_div_rn_noftz_f32_slowpath)
        /*0014*/ 	.word	0x00000028


	//----- nvinfo : EIATTR_FRAME_SIZE
	.align		4
.L_5:
        /*0018*/ 	.byte	0x04, 0x11
        /*001a*/ 	.short	(.L_7 - .L_6)
	.align		4
.L_6:
        /*001c*/ 	.word	index@($__internal_3_$__cuda_sm20_sqrt_rn_f32_slowpath)
        /*0020*/ 	.word	0x00000028


	//----- nvinfo : EIATTR_FRAME_SIZE
	.align		4
.L_7:
        /*0024*/ 	.byte	0x04, 0x11
        /*0026*/ 	.short	(.L_9 - .L_8)
	.align		4
.L_8:
        /*0028*/ 	.word	index@(_Z20prepareTracks_kernelPKfiPfS1_)
        /*002c*/ 	.word	0x00000028


	//----- nvinfo : EIATTR_REGCOUNT
	.align		4
.L_9:
        /*0030*/ 	.byte	0x04, 0x2f
        /*0032*/ 	.short	(.L_11 - .L_10)
	.align		4
.L_10:
        /*0034*/ 	.word	index@(_Z16fitTracks_kernelPKfiPfS1_)
        /*0038*/ 	.word	0x00000032


	//----- nvinfo : EIATTR_FRAME_SIZE
	.align		4
.L_11:
        /*003c*/ 	.byte	0x04, 0x11
        /*003e*/ 	.short	(.L_13 - .L_12)
	.align		4
.L_12:
        /*0040*/ 	.word	index@($__internal_2_$__cuda_sm3x_div_rn_noftz_f32_slowpath)
        /*0044*/ 	.word	0x00000020


	//----- nvinfo : EIATTR_FRAME_SIZE
	.align		4
.L_13:
        /*0048*/ 	.byte	0x04, 0x11
        /*004a*/ 	.short	(.L_15 - .L_14)
	.align		4
.L_14:
        /*004c*/ 	.word	index@($__internal_1_$__cuda_sm20_sqrt_rn_f32_slowpath)
        /*0050*/ 	.word	0x00000020


	//----- nvinfo : EIATTR_FRAME_SIZE
	.align		4
.L_15:
        /*0054*/ 	.byte	0x04, 0x11
        /*0056*/ 	.short	(.L_17 - .L_16)
	.align		4
.L_16:
        /*0058*/ 	.word	index@($__internal_0_$__cuda_sm20_div_rn_f64_full)
        /*005c*/ 	.word	0x00000020


	//----- nvinfo : EIATTR_FRAME_SIZE
	.align		4
.L_17:
        /*0060*/ 	.byte	0x04, 0x11
        /*0062*/ 	.short	(.L_19 - .L_18)
	.align		4
.L_18:
        /*0064*/ 	.word	index@(_Z16fitTracks_kernelPKfiPfS1_)
        /*0068*/ 	.word	0x00000020


	//----- nvinfo : EIATTR_MIN_STACK_SIZE
	.align		4
.L_19:
        /*006c*/ 	.byte	0x04, 0x12
        /*006e*/ 	.short	(.L_21 - .L_20)
	.align		4
.L_20:
        /*0070*/ 	.word	index@(_Z16fitTracks_kernelPKfiPfS1_)
        /*0074*/ 	.word	0x00000020


	//----- nvinfo : EIATTR_MIN_STACK_SIZE
	.align		4
.L_21:
        /*0078*/ 	.byte	0x04, 0x12
        /*007a*/ 	.short	(.L_23 - .L_22)
	.align		4
.L_22:
        /*007c*/ 	.word	index@(_Z20prepareTracks_kernelPKfiPfS1_)
        /*0080*/ 	.word	0x00000028
.L_23:


//--------------------- .nv.compat                --------------------------
	.section	.nv.compat,"",@"SHT_CUDA_COMPAT_INFO"
	.align	4
        /*0000*/ 	.byte	0x02, 0x09, 0x00, 0x00, 0x02, 0x02, 0x01, 0x00, 0x02, 0x05, 0x05, 0x00, 0x03, 0x07, 0x01, 0x01
        /*0010*/ 	.byte	0x02, 0x03, 0x00, 0x00, 0x02, 0x06, 0x01, 0x00, 0x04, 0x0b, 0x08, 0x00, 0x01, 0x00, 0x00, 0x00
        /*0020*/ 	.byte	0x00, 0x00, 0x00, 0x00


//--------------------- .nv.info._Z16fitTracks_kernelPKfiPfS1_ --------------------------
	.section	.nv.info._Z16fitTracks_kernelPKfiPfS1_,"",@"SHT_CUDA_INFO"
	.sectionflags	@""
	.align	4


	//----- nvinfo : EIATTR_CUDA_API_VERSION
	.align		4
        /*0000*/ 	.byte	0x04, 0x37
        /*0002*/ 	.short	(.L_25 - .L_24)
.L_24:
        /*0004*/ 	.word	0x00000082


	//----- nvinfo : EIATTR_KPARAM_INFO
	.align		4
.L_25:
        /*0008*/ 	.byte	0x04, 0x17
        /*000a*/ 	.short	(.L_27 - .L_26)
.L_26:
        /*000c*/ 	.word	0x00000000
        /*0010*/ 	.short	0x0003
        /*0012*/ 	.short	0x0018
        /*0014*/ 	.byte	0x00, 0xf5, 0x21, 0x00


	//----- nvinfo : EIATTR_KPARAM_INFO
	.align		4
.L_27:
        /*0018*/ 	.byte	0x04, 0x17
        /*001a*/ 	.short	(.L_29 - .L_28)
.L_28:
        /*001c*/ 	.word	0x00000000
        /*0020*/ 	.short	0x0002
        /*0022*/ 	.short	0x0010
        /*0024*/ 	.byte	0x00, 0xf5, 0x21, 0x00


	//----- nvinfo : EIATTR_KPARAM_INFO
	.align		4
.L_29:
        /*0028*/ 	.byte	0x04, 0x17
        /*002a*/ 	.short	(.L_31 - .L_30)
.L_30:
        /*002c*/ 	.word	0x00000000
        /*0030*/ 	.short	0x0001
        /*0032*/ 	.short	0x0008
        /*0034*/ 	.byte	0x00, 0xf0, 0x11, 0x00


	//----- nvinfo : EIATTR_KPARAM_INFO
	.align		4
.L_31:
        /*0038*/ 	.byte	0x04, 0x17
        /*003a*/ 	.short	(.L_33 - .L_32)
.L_32:
        /*003c*/ 	.word	0x00000000
        /*0040*/ 	.short	0x0000
        /*0042*/ 	.short	0x0000
        /*0044*/ 	.byte	0x00, 0xf5, 0x21, 0x00


	//----- nvinfo : EIATTR_SPARSE_MMA_MASK
	.align		4
.L_33:
        /*0048*/ 	.byte	0x03, 0x50
        /*004a*/ 	.short	0x0000


	//----- nvinfo : EIATTR_MAXREG_COUNT
	.align		4
        /*004c*/ 	.byte	0x03, 0x1b
        /*004e*/ 	.short	0x00ff


	//----- nvinfo : EIATTR_MERCURY_ISA_VERSION
	.align		4
        /*0050*/ 	.byte	0x03, 0x5f
        /*0052*/ 	.short	0x0101


	//----- nvinfo : EIATTR_VRC_CTA_INIT_COUNT
	.align		4
        /*0054*/ 	.byte	0x02, 0x4a
	.zero		1
	.zero		1


	//----- nvinfo : EIATTR_EXIT_INSTR_OFFSETS
	.align		4
        /*0058*/ 	.byte	0x04, 0x1c
        /*005a*/ 	.short	(.L_35 - .L_34)


	//   ....[0]....
.L_34:
        /*005c*/ 	.word	0x00000080


	//   ....[1]....
        /*0060*/ 	.word	0x000000f0


	//   ....[2]....
        /*0064*/ 	.word	0x00024ed0


	//----- nvinfo : EIATTR_CRS_STACK_SIZE
	.align		4
.L_35:
        /*0068*/ 	.byte	0x04, 0x1e
        /*006a*/ 	.short	(.L_37 - .L_36)
.L_36:
        /*006c*/ 	.word	0x00000000


	//----- nvinfo : EIATTR_CBANK_PARAM_SIZE
	.align		4
.L_37:
        /*0070*/ 	.byte	0x03, 0x19
        /*0072*/ 	.short	0x0020


	//----- nvinfo : EIATTR_PARAM_CBANK
	.align		4
        /*0074*/ 	.byte	0x04, 0x0a
        /*0076*/ 	.short	(.L_39 - .L_38)
	.align		4
.L_38:
        /*0078*/ 	.word	index@(.nv.constant0._Z16fitTracks_kernelPKfiPfS1_)
        /*007c*/ 	.short	0x0380
        /*007e*/ 	.short	0x0020


	//----- nvinfo : EIATTR_SW_WAR
	.align		4
.L_39:
        /*0080*/ 	.byte	0x04, 0x36
        /*0082*/ 	.short	(.L_41 - .L_40)
.L_40:
        /*0084*/ 	.word	0x00000008
.L_41:


//--------------------- .nv.info._Z20prepareTracks_kernelPKfiPfS1_ --------------------------
	.section	.nv.info._Z20prepareTracks_kernelPKfiPfS1_,"",@"SHT_CUDA_INFO"
	.sectionflags	@""
	.align	4


	//----- nvinfo : EIATTR_CUDA_API_VERSION
	.align		4
        /*0000*/ 	.byte	0x04, 0x37
        /*0002*/ 	.short	(.L_43 - .L_42)
.L_42:
        /*0004*/ 	.word	0x00000082


	//----- nvinfo : EIATTR_KPARAM_INFO
	.align		4
.L_43:
        /*0008*/ 	.byte	0x04, 0x17
        /*000a*/ 	.short	(.L_45 - .L_44)
.L_44:
        /*000c*/ 	.word	0x00000000
        /*0010*/ 	.short	0x0003
        /*0012*/ 	.short	0x0018
        /*0014*/ 	.byte	0x00, 0xf5, 0x21, 0x00


	//----- nvinfo : EIATTR_KPARAM_INFO
	.align		4
.L_45:
        /*0018*/ 	.byte	0x04, 0x17
        /*001a*/ 	.short	(.L_47 - .L_46)
.L_46:
        /*001c*/ 	.word	0x00000000
        /*0020*/ 	.short	0x0002
        /*0022*/ 	.short	0x0010
        /*0024*/ 	.byte	0x00, 0xf5, 0x21, 0x00


	//----- nvinfo : EIATTR_KPARAM_INFO
	.align		4
.L_47:
        /*0028*/ 	.byte	0x04, 0x17
        /*002a*/ 	.short	(.L_49 - .L_48)
.L_48:
        /*002c*/ 	.word	0x00000000
        /*0030*/ 	.short	0x0001
        /*0032*/ 	.short	0x0008
        /*0034*/ 	.byte	0x00, 0xf0, 0x11, 0x00


	//----- nvinfo : EIATTR_KPARAM_INFO
	.align		4
.L_49:
        /*0038*/ 	.byte	0x04, 0x17
        /*003a*/ 	.short	(.L_51 - .L_50)
.L_50:
        /*003c*/ 	.word	0x00000000
        /*0040*/ 	.short	0x0000
        /*0042*/ 	.short	0x0000
        /*0044*/ 	.byte	0x00, 0xf5, 0x21, 0x00


	//----- nvinfo : EIATTR_SPARSE_MMA_MASK
	.align		4
.L_51:
        /*0048*/ 	.byte	0x03, 0x50
        /*004a*/ 	.short	0x0000


	//----- nvinfo : EIATTR_MAXREG_COUNT
	.align		4
        /*004c*/ 	.byte	0x03, 0x1b
        /*004e*/ 	.short	0x00ff


	//----- nvinfo : EIATTR_EXTERNS
	.align		4
        /*0050*/ 	.byte	0x04, 0x0f
        /*0052*/ 	.short	(.L_53 - .L_52)


	//   ....[0]....
	.align		4
.L_52:
        /*0054*/ 	.word	index@(vprintf)


	//----- nvinfo : EIATTR_MERCURY_ISA_VERSION
	.align		4
.L_53:
        /*0058*/ 	.byte	0x03, 0x5f
        /*005a*/ 	.short	0x0101


	//----- nvinfo : EIATTR_VRC_CTA_INIT_COUNT
	.align		4
        /*005c*/ 	.byte	0x02, 0x4a
	.zero		1
	.zero		1


	//----- nvinfo : EIATTR_SYSCALL_OFFSETS
	.align		4
        /*0060*/ 	.byte	0x04, 0x46
        /*0062*/ 	.short	(.L_55 - .L_54)


	//   ....[0]....
.L_54:
        /*0064*/ 	.word	0x000278f0


	//----- nvinfo : EIATTR_EXIT_INSTR_OFFSETS
	.align		4
.L_55:
        /*0068*/ 	.byte	0x04, 0x1c
        /*006a*/ 	.short	(.L_57 - .L_56)


	//   ....[0]....
.L_56:
        /*006c*/ 	.word	0x00000090


	//   ....[1]....
        /*0070*/ 	.word	0x00027820


	//   ....[2]....
        /*0074*/ 	.word	0x00027900


	//   ....[3]....
        /*0078*/ 	.word	0x000279c0


	//----- nvinfo : EIATTR_CRS_STACK_SIZE
	.align		4
.L_57:
        /*007c*/ 	.byte	0x04, 0x1e
        /*007e*/ 	.short	(.L_59 - .L_58)
.L_58:
        /*0080*/ 	.word	0x00000000


	//----- nvinfo : EIATTR_CBANK_PARAM_SIZE
	.align		4
.L_59:
        /*0084*/ 	.byte	0x03, 0x19
        /*0086*/ 	.short	0x0020


	//----- nvinfo : EIATTR_PARAM_CBANK
	.align		4
        /*0088*/ 	.byte	0x04, 0x0a
        /*008a*/ 	.short	(.L_61 - .L_60)
	.align		4
.L_60:
        /*008c*/ 	.word	index@(.nv.constant0._Z20prepareTracks_kernelPKfiPfS1_)
        /*0090*/ 	.short	0x0380
        /*0092*/ 	.short	0x0020


	//----- nvinfo : EIATTR_SW_WAR
	.align		4
.L_61:
        /*0094*/ 	.byte	0x04, 0x36
        /*0096*/ 	.short	(.L_63 - .L_62)
.L_62:
        /*0098*/ 	.word	0x00000008
.L_63:


//--------------------- .nv.callgraph             --------------------------
	.section	.nv.callgraph,"",@"SHT_CUDA_CALLGRAPH"
	.align	4
	.sectionentsize	8
	.align		4
        /*0000*/ 	.word	0x00000000
	.align		4
        /*0004*/ 	.word	0xffffffff
	.align		4
        /*0008*/ 	.word	index@(_Z20prepareTracks_kernelPKfiPfS1_)
	.align		4
        /*000c*/ 	.word	index@(vprintf)
	.align		4
        /*0010*/ 	.word	0x00000000
	.align		4
        /*0014*/ 	.word	0xfffffffe
	.align		4
        /*0018*/ 	.word	0x00000000
	.align		4
        /*001c*/ 	.word	0xfffffffd
	.align		4
        /*0020*/ 	.word	0x00000000
	.align		4
        /*0024*/ 	.word	0xfffffffc


//--------------------- .nv.constant4             --------------------------
	.section	.nv.constant4,"a",@progbits
	.align	8
	.align		8
.nv.constant4:
        /*0000*/ 	.dword	$str
	.align		8
        /*0008*/ 	.dword	__cudart_i2opi_f
	.align		8
        /*0010*/ 	.dword	vprintf


//--------------------- .text._Z16fitTracks_kernelPKfiPfS1_ --------------------------
	.section	.text._Z16fitTracks_kernelPKfiPfS1_,"ax",@progbits
	.align	128
        .global         _Z16fitTracks_kernelPKfiPfS1_
        .type           _Z16fitTracks_kernelPKfiPfS1_,@function
        .size           _Z16fitTracks_kernelPKfiPfS1_,(.L_x_943 - _Z16fitTracks_kernelPKfiPfS1_)
        .other          _Z16fitTracks_kernelPKfiPfS1_,@"STO_CUDA_ENTRY STV_DEFAULT"
_Z16fitTracks_kernelPKfiPfS1_:
.text._Z16fitTracks_kernelPKfiPfS1_:
[----:B------:R-:W0:Y:S01]  /*0000*/  LDC R1, c[0x0][0x37c] ;  /* 0x0000df00ff017b82 */ /* 0x000e220000000800 */
[----:B------:R-:W1:Y:S01]  /*0010*/  S2R R12, SR_CTAID.X ;  /* 0x00000000000c7919 */ /* 0x000e620000002500 */
[----:B------:R-:W1:Y:S01]  /*0020*/  LDCU UR4, c[0x0][0x360] ;  /* 0x00006c00ff0477ac */ /* 0x000e620008000800 */
[----:B0-----:R-:W-:Y:S01]  /*0030*/  VIADD R1, R1, 0xffffffe0 ;  /* 0xffffffe001017836 */ /* 0x001fe20000000000 */
[----:B------:R-:W1:Y:S01]  /*0040*/  S2R R3, SR_TID.X ;  /* 0x0000000000037919 */ /* 0x000e620000002100 */
[----:B------:R-:W0:Y:S01]  /*0050*/  LDCU UR5, c[0x0][0x388] ;  /* 0x00007100ff0577ac */ /* 0x000e220008000800 */
[----:B-1----:R-:W-:-:S05]  /*0060*/  IMAD R12, R12, UR4, R3 ;  /* 0x000000040c0c7c24 */ /* 0x002fca000f8e0203 */
[----:B0-----:R-:W-:-:S13]  /*0070*/  ISETP.GE.AND P0, PT, R12, UR5, PT ;  /* 0x000000050c007c0c */ /* 0x001fda000bf06270 */
[----:B------:R-:W-:Y:S05]  /*0080*/  @P0 EXIT ;  /* 0x000000000000094d */ /* 0x000fea0003800000 */
[----:B------:R-:W0:Y:S01]  /*0090*/  LDC.64 R28, c[0x0][0x398] ;  /* 0x0000e600ff1c7b82 */ /* 0x000e220000000a00 */
[----:B------:R-:W1:Y:S01]  /*00a0*/  LDCU.64 UR6, c[0x0][0x358] ;  /* 0x00006b00ff0677ac */ /* 0x000e620008000a00 */
[----:B------:R-:W-:-:S04]  /*00b0*/  IMAD R3, R12, 0x3, RZ ;  /* 0x000000030c037824 */ /* 0x000fc800078e02ff */
[----:B0-----:R-:W-:-:S05]  /*00c0*/  IMAD.WIDE R28, R3, 0x4, R28 ;  /* 0x00000004031c7825 */ /* 0x001fca00078e021c */
[----:B-1----:R-:W2:Y:S02]  /*00d0*/  LDG.E R0, desc[UR6][R28.64] ;  /* 0x000000061c007981 */ /* 0x002ea4000c1e1900 */
[----:B--2---:R-:W-:-:S13]  /*00e0*/  FSETP.NEU.AND P0, PT, R0, -1, PT ;  /* 0xbf8000000000780b */ /* 0x004fda0003f0d000 */
[----:B------:R-:W-:Y:S05]  /*00f0*/  @!P0 EXIT ;  /* 0x000000000000894d */ /* 0x000fea0003800000 */
[----:B------:R-:W0:Y:S01]  /*0100*/  LDC.64 R26, c[0x0][0x390] ;  /* 0x0000e400ff1a7b82 */ /* 0x000e220000000a00 */
[----:B------:R-:W-:-:S04]  /*0110*/  IMAD R3, R12, 0x5, RZ ;  /* 0x000000050c037824 */ /* 0x000fc800078e02ff */
[----:B0-----:R-:W-:-:S05]  /*0120*/  IMAD.WIDE R26, R3, 0x4, R26 ;  /* 0x00000004031a7825 */ /* 0x001fca00078e021a */
[----:B------:R-:W2:Y:S04]  /*0130*/  LDG.E R18, desc[UR6][R26.64+0x10] ;  /* 0x000010061a127981 */ /* 0x000ea8000c1e1900 */
[----:B------:R0:W5:Y:S04]  /*0140*/  LDG.E R21, desc[UR6][R26.64] ;  /* 0x000000061a157981 */ /* 0x000168000c1e1900 */
[----:B------:R0:W5:Y:S04]  /*0150*/  LDG.E R19, desc[UR6][R26.64+0x4] ;  /* 0x000004061a137981 */ /* 0x000168000c1e1900 */
[----:B------:R0:W5:Y:S04]  /*0160*/  LDG.E R17, desc[UR6][R26.64+0x8] ;  /* 0x000008061a117981 */ /* 0x000168000c1e1900 */
[----:B------:R0:W5:Y:S01]  /*0170*/  LDG.E R16, desc[UR6][R26.64+0xc] ;  /* 0x00000c061a107981 */ /* 0x000162000c1e1900 */
[----:B------:R-:W-:Y:S01]  /*0180*/  IMAD.MOV.U32 R4, RZ, RZ, RZ ;  /* 0x000000ffff047224 */ /* 0x000fe200078e00ff */
[----:B------:R-:W-:Y:S01]  /*0190*/  UMOV UR4, URZ ;  /* 0x000000ff00047c82 */ /* 0x000fe20008000000 */
[----:B--2---:R0:W1:Y:S05]  /*01a0*/  F2F.F64.F32 R14, R18 ;  /* 0x00000012000e7310 */ /* 0x00406a0000201800 */
.L_x_69:
[----:B------:R-:W2:Y:S01]  /*01b0*/  LDC.64 R22, c[0x0][0x380] ;  /* 0x0000e000ff167b82 */ /* 0x000ea20000000a00 */
[----:B------:R-:W-:-:S05]  /*01c0*/  LEA R3, R12, UR4, 0x2 ;  /* 0x000000040c037c11 */ /* 0x000fca000f8e10ff */
[----:B------:R-:W-:-:S04]  /*01d0*/  IMAD R3, R3, 0x3, RZ ;  /* 0x0000000303037824 */ /* 0x000fc800078e02ff */
[----:B--2---:R-:W-:-:S05]  /*01e0*/  IMAD.WIDE R22, R3, 0x4, R22 ;  /* 0x0000000403167825 */ /* 0x004fca00078e0216 */
[----:B------:R-:W2:Y:S04]  /*01f0*/  LDG.E R7, desc[UR6][R22.64] ;  /* 0x0000000616077981 */ /* 0x000ea8000c1e1900 */
[----:B------:R-:W2:Y:S04]  /*0200*/  LDG.E R10, desc[UR6][R22.64+0x4] ;  /* 0x00000406160a7981 */ /* 0x000ea8000c1e1900 */
[----:B-----5:R3:W5:Y:S01]  /*0210*/  LDG.E R8, desc[UR6][R22.64+0x8] ;  /* 0x0000080616087981 */ /* 0x020762000c1e1900 */
[----:B------:R-:W-:Y:S01]  /*0220*/  BSSY.RECONVERGENT B2, `(.L_x_0) ;  /* 0x000000f000027945 */ /* 0x000fe20003800200 */
[----:B--2---:R-:W-:-:S04]  /*0230*/  FSETP.GT.AND P3, PT, |R10|, |R7|, PT ;  /* 0x400000070a00720b */ /* 0x004fc80003f64200 */
[----:B------:R-:W-:Y:S02]  /*0240*/  FSEL R3, |R10|, |R7|, P3 ;  /* 0x400000070a037208 */ /* 0x000fe40001800200 */
[----:B------:R-:W-:Y:S02]  /*0250*/  FSEL R0, |R7|, |R10|, P3 ;  /* 0x4000000a07007208 */ /* 0x000fe40001800200 */
[----:B------:R-:W2:Y:S08]  /*0260*/  MUFU.RCP R2, R3 ;  /* 0x0000000300027308 */ /* 0x000eb00000001000 */
[----:B------:R-:W4:Y:S01]  /*0270*/  FCHK P0, R0, R3 ;  /* 0x0000000300007302 */ /* 0x000f220000000000 */
[----:B--2---:R-:W-:-:S04]  /*0280*/  FFMA R5, -R3, R2, 1 ;  /* 0x3f80000003057423 */ /* 0x004fc80000000102 */
[----:B------:R-:W-:-:S04]  /*0290*/  FFMA R5, R2, R5, R2 ;  /* 0x0000000502057223 */ /* 0x000fc80000000002 */
[----:B------:R-:W-:-:S04]  /*02a0*/  FFMA R2, R0, R5, RZ ;  /* 0x0000000500027223 */ /* 0x000fc800000000ff */
[----:B------:R-:W-:-:S04]  /*02b0*/  FFMA R6, -R3, R2, R0 ;  /* 0x0000000203067223 */ /* 0x000fc80000000100 */
[----:B------:R-:W-:Y:S01]  /*02c0*/  FFMA R2, R5, R6, R2 ;  /* 0x0000000605027223 */ /* 0x000fe20000000002 */
[----:B---34-:R-:W-:Y:S06]  /*02d0*/  @!P0 BRA `(.L_x_1) ;  /* 0x00000000000c8947 */ /* 0x018fec0003800000 */
[----:B------:R-:W-:-:S07]  /*02e0*/  MOV R20, 0x300 ;  /* 0x0000030000147802 */ /* 0x000fce0000000f00 */
[----:B01---5:R-:W-:Y:S05]  /*02f0*/  CALL.REL.NOINC `($__internal_2_$__cuda_sm3x_div_rn_noftz_f32_slowpath) ;  /* 0x0000025000c47944 */ /* 0x023fea0003c00000 */
[----:B------:R-:W-:-:S07]  /*0300*/  IMAD.MOV.U32 R2, RZ, RZ, R0 ;  /* 0x000000ffff027224 */ /* 0x000fce00078e0000 */
.L_x_1:
[----:B------:R-:W-:Y:S05]  /*0310*/  BSYNC.RECONVERGENT B2 ;  /* 0x0000000000027941 */ /* 0x000fea0003800200 */
.L_x_0:
[----:B------:R-:W-:Y:S02]  /*0320*/  IMAD.MOV.U32 R5, RZ, RZ, 0x3b33710b ;  /* 0x3b33710bff057424 */ /* 0x000fe400078e00ff */
[----:B------:R-:W-:Y:S01]  /*0330*/  FMUL R0, R2, R2 ;  /* 0x0000000202007220 */ /* 0x000fe20000400000 */
[----:B------:R-:W-:Y:S01]  /*0340*/  IMAD.MOV.U32 R6, RZ, RZ, 0x3f6ee581 ;  /* 0x3f6ee581ff067424 */ /* 0x000fe200078e00ff */
[C---:B------:R-:W-:Y:S01]  /*0350*/  ISETP.GE.AND P0, PT, R7.reuse, RZ, PT ;  /* 0x000000ff0700720c */ /* 0x040fe20003f06270 */
[----:B------:R-:W-:Y:S01]  /*0360*/  BSSY.RECONVERGENT B0, `(.L_x_2) ;  /* 0x0000055000007945 */ /* 0x000fe20003800200 */
[C---:B------:R-:W-:Y:S01]  /*0370*/  FFMA R5, R0.reuse, R5, -0.015681877732276916504 ;  /* 0xbc80774800057423 */ /* 0x040fe20000000005 */
[----:B------:R-:W-:Y:S02]  /*0380*/  FSETP.NEU.AND P2, PT, |R7|, |R10|, PT ;  /* 0x4000000a0700720b */ /* 0x000fe40003f4d200 */
[----:B------:R-:W-:Y:S01]  /*0390*/  FSETP.NEU.AND P1, PT, R3, RZ, PT ;  /* 0x000000ff0300720b */ /* 0x000fe20003f2d000 */
[----:B------:R-:W-:-:S04]  /*03a0*/  FFMA R5, R0, R5, 0.042200751602649688721 ;  /* 0x3d2cdab200057423 */ /* 0x000fc80000000005 */
[----:B------:R-:W-:-:S04]  /*03b0*/  FFMA R5, R0, R5, -0.074792981147766113281 ;  /* 0xbd992d1000057423 */ /* 0x000fc80000000005 */
[----:B------:R-:W-:-:S04]  /*03c0*/  FFMA R5, R0, R5, 0.10640415549278259277 ;  /* 0x3dd9ea6c00057423 */ /* 0x000fc80000000005 */
[----:B------:R-:W-:-:S04]  /*03d0*/  FFMA R5, R0, R5, -0.14207722246646881104 ;  /* 0xbe117cb100057423 */ /* 0x000fc80000000005 */
[----:B------:R-:W-:-:S04]  /*03e0*/  FFMA R5, R0, R5, 0.19993925094604492188 ;  /* 0x3e4cbce000057423 */ /* 0x000fc80000000005 */
[----:B------:R-:W-:-:S04]  /*03f0*/  FFMA R5, R0, R5, -0.33333197236061096191 ;  /* 0xbeaaaa7d00057423 */ /* 0x000fc80000000005 */
[----:B------:R-:W-:-:S04]  /*0400*/  FMUL R5, R0, R5 ;  /* 0x0000000500057220 */ /* 0x000fc80000400000 */
[----:B------:R-:W-:Y:S01]  /*0410*/  FFMA R5, R5, R2, R2 ;  /* 0x0000000205057223 */ /* 0x000fe20000000002 */
[----:B------:R-:W-:-:S03]  /*0420*/  FSEL R2, R6, 1.8663789033889770508, P3 ;  /* 0x3feee58106027808 */ /* 0x000fc60001800000 */
[----:B------:R-:W-:Y:S01]  /*0430*/  FFMA R0, R6, 1.6832555532455444336, -R5 ;  /* 0x3fd774eb06007823 */ /* 0x000fe20000000805 */
[----:B------:R-:W-:-:S04]  /*0440*/  FADD R6, |R7|, |R10| ;  /* 0x4000000a07067221 */ /* 0x000fc80000000200 */
[-C--:B------:R-:W-:Y:S01]  /*0450*/  FSEL R9, R0, R5.reuse, P3 ;  /* 0x0000000500097208 */ /* 0x080fe20001800000 */
[----:B------:R-:W-:Y:S01]  /*0460*/  IMAD.MOV.U32 R0, RZ, RZ, 0x4016cbe4 ;  /* 0x4016cbe4ff007424 */ /* 0x000fe200078e00ff */
[----:B------:R-:W-:-:S05]  /*0470*/  FSEL R5, R5, -R5, P3 ;  /* 0x8000000505057208 */ /* 0x000fca0001800000 */
[----:B------:R-:W-:Y:S01]  /*0480*/  @!P0 FFMA R9, R2, 1.6832555532455444336, R5 ;  /* 0x3fd774eb02098823 */ /* 0x000fe20000000005 */
[----:B------:R-:W-:Y:S02]  /*0490*/  @!P2 FSEL R9, R0, 0.78539818525314331055, !P0 ;  /* 0x3f490fdb0009a808 */ /* 0x000fe40004000000 */
[----:B------:R-:W-:Y:S02]  /*04a0*/  @!P1 FSEL R9, RZ, 3.1415927410125732422, P0 ;  /* 0x40490fdbff099808 */ /* 0x000fe40000000000 */
[----:B------:R-:W-:Y:S02]  /*04b0*/  FSETP.NAN.AND P0, PT, R6, R6, PT ;  /* 0x000000060600720b */ /* 0x000fe40003f08000 */
[----:B------:R-:W-:-:S04]  /*04c0*/  LOP3.LUT R9, R9, 0x80000000, R10, 0xb8, !PT ;  /* 0x8000000009097812 */ /* 0x000fc800078eb80a */
[----:B------:R-:W-:-:S04]  /*04d0*/  FSEL R6, R6, R9, P0 ;  /* 0x0000000906067208 */ /* 0x000fc80000000000 */
[C---:B------:R-:W-:Y:S01]  /*04e0*/  FSETP.GE.AND P3, PT, |R6|.reuse, 105615, PT ;  /* 0x47ce47800600780b */ /* 0x040fe20003f66200 */
[----:B------:R-:W-:-:S06]  /*04f0*/  FMUL R0, R6, 0.63661974668502807617 ;  /* 0x3f22f98306007820 */ /* 0x000fcc0000400000 */
[----:B------:R-:W2:Y:S02]  /*0500*/  F2I.NTZ R0, R0 ;  /* 0x0000000000007305 */ /* 0x000ea40000203100 */
[----:B--2---:R-:W-:Y:S01]  /*0510*/  I2FP.F32.S32 R9, R0 ;  /* 0x0000000000097245 */ /* 0x004fe20000201400 */
[----:B------:R-:W-:-:S04]  /*0520*/  IMAD.MOV.U32 R11, RZ, RZ, R0 ;  /* 0x000000ffff0b7224 */ /* 0x000fc800078e0000 */
[----:B------:R-:W-:-:S04]  /*0530*/  FFMA R2, R9, -1.5707962512969970703, R6 ;  /* 0xbfc90fda09027823 */ /* 0x000fc80000000006 */
[----:B------:R-:W-:-:S04]  /*0540*/  FFMA R2, R9, -7.5497894158615963534e-08, R2 ;  /* 0xb3a2216809027823 */ /* 0x000fc80000000002 */
[----:B------:R-:W-:-:S04]  /*0550*/  FFMA R9, R9, -5.3903029534742383927e-15, R2 ;  /* 0xa7c234c509097823 */ /* 0x000fc80000000002 */
[----:B------:R-:W-:Y:S01]  /*0560*/  IMAD.MOV.U32 R5, RZ, RZ, R9 ;  /* 0x000000ffff057224 */ /* 0x000fe200078e0009 */
[----:B------:R-:W-:Y:S06]  /*0570*/  @!P3 BRA `(.L_x_3) ;  /* 0x0000000000ccb947 */ /* 0x000fec0003800000 */
[----:B------:R-:W-:-:S13]  /*0580*/  FSETP.NEU.AND P0, PT, |R6|, +INF , PT ;  /* 0x7f8000000600780b */ /* 0x000fda0003f0d200 */
[----:B------:R-:W-:Y:S01]  /*0590*/  @!P0 FMUL R5, RZ, R6 ;  /* 0x00000006ff058220 */ /* 0x000fe20000400000 */
[----:B------:R-:W-:Y:S01]  /*05a0*/  @!P0 MOV R0, RZ ;  /* 0x000000ff00008202 */ /* 0x000fe20000000f00 */
[----:B------:R-:W-:Y:S06]  /*05b0*/  @!P0 BRA `(.L_x_3) ;  /* 0x0000000000bc8947 */ /* 0x000fec0003800000 */
[----:B------:R-:W-:Y:S01]  /*05c0*/  IMAD.SHL.U32 R0, R6, 0x100, RZ ;  /* 0x0000010006007824 */ /* 0x000fe200078e00ff */
[----:B------:R-:W-:Y:S01]  /*05d0*/  UMOV UR5, URZ ;  /* 0x000000ff00057c82 */ /* 0x000fe20008000000 */
[----:B------:R-:W-:Y:S02]  /*05e0*/  IMAD.MOV.U32 R20, RZ, RZ, RZ ;  /* 0x000000ffff147224 */ /* 0x000fe400078e00ff */
[----:B------:R-:W-:Y:S01]  /*05f0*/  IMAD.MOV.U32 R5, RZ, RZ, RZ ;  /* 0x000000ffff057224 */ /* 0x000fe200078e00ff */
[----:B------:R-:W-:-:S07]  /*0600*/  LOP3.LUT R25, R0, 0x80000000, RZ, 0xfc, !PT ;  /* 0x8000000000197812 */ /* 0x000fce00078efcff */
.L_x_4:
[----:B--2---:R-:W2:Y:S02]  /*0610*/  LDC.64 R2, c[0x4][0x8] ;  /* 0x01000200ff027b82 */ /* 0x004ea40000000a00 */
[----:B--2---:R-:W-:-:S06]  /*0620*/  IMAD.WIDE.U32 R2, R5, 0x4, R2 ;  /* 0x0000000405027825 */ /* 0x004fcc00078e0002 */
[----:B------:R-:W2:Y:S01]  /*0630*/  LDG.E.CONSTANT R2, desc[UR6][R2.64] ;  /* 0x0000000602027981 */ /* 0x000ea2000c1e9900 */
[C---:B------:R-:W-:Y:S02]  /*0640*/  IMAD R0, R5.reuse, 0x4, R1 ;  /* 0x0000000405007824 */ /* 0x040fe400078e0201 */
[----:B------:R-:W-:-:S05]  /*0650*/  VIADD R5, R5, 0x1 ;  /* 0x0000000105057836 */ /* 0x000fca0000000000 */
[----:B------:R-:W-:Y:S01]  /*0660*/  ISETP.NE.AND P0, PT, R5, 0x6, PT ;  /* 0x000000060500780c */ /* 0x000fe20003f05270 */
[----:B--2---:R-:W-:-:S03]  /*0670*/  IMAD.WIDE.U32 R22, R2, R25, RZ ;  /* 0x0000001902167225 */ /* 0x004fc600078e00ff */
[----:B------:R-:W-:-:S04]  /*0680*/  IADD3 R13, P1, PT, R22, R20, RZ ;  /* 0x00000014160d7210 */ /* 0x000fc80007f3e0ff */
[----:B------:R-:W-:Y:S01]  /*0690*/  IADD3.X R20, PT, PT, R23, UR5, RZ, P1, !PT ;  /* 0x0000000517147c10 */ /* 0x000fe20008ffe4ff */
[----:B------:R2:W-:Y:S04]  /*06a0*/  STL [R0], R13 ;  /* 0x0000000d00007387 */ /* 0x0005e80000100800 */
[----:B------:R-:W-:Y:S05]  /*06b0*/  @P0 BRA `(.L_x_4) ;  /* 0xfffffffc00d40947 */ /* 0x000fea000383ffff */
[----:B------:R-:W-:Y:S01]  /*06c0*/  SHF.R.U32.HI R5, RZ, 0x17, R6 ;  /* 0x00000017ff057819 */ /* 0x000fe20000011606 */
[----:B------:R3:W-:Y:S03]  /*06d0*/  STL [R1+0x18], R20 ;  /* 0x0000181401007387 */ /* 0x0007e60000100800 */
[C---:B--2---:R-:W-:Y:S02]  /*06e0*/  LOP3.LUT R0, R5.reuse, 0xe0, RZ, 0xc0, !PT ;  /* 0x000000e005007812 */ /* 0x044fe400078ec0ff */
[----:B------:R-:W-:-:S03]  /*06f0*/  LOP3.LUT P0, RZ, R5, 0x1f, RZ, 0xc0, !PT ;  /* 0x0000001f05ff7812 */ /* 0x000fc6000780c0ff */
[----:B------:R-:W-:-:S05]  /*0700*/  VIADD R0, R0, 0xffffff80 ;  /* 0xffffff8000007836 */ /* 0x000fca0000000000 */
[----:B------:R-:W-:-:S05]  /*0710*/  SHF.R.U32.HI R0, RZ, 0x5, R0 ;  /* 0x00000005ff007819 */ /* 0x000fca0000011600 */
[----:B------:R-:W-:-:S05]  /*0720*/  IMAD R13, R0, -0x4, R1 ;  /* 0xfffffffc000d7824 */ /* 0x000fca00078e0201 */
[----:B------:R-:W2:Y:S04]  /*0730*/  LDL R0, [R13+0x18] ;  /* 0x000018000d007983 */ /* 0x000ea80000100800 */
[----:B------:R-:W2:Y:S04]  /*0740*/  LDL R3, [R13+0x14] ;  /* 0x000014000d037983 */ /* 0x000ea80000100800 */
[----:B------:R-:W4:Y:S01]  /*0750*/  @P0 LDL R2, [R13+0x10] ;  /* 0x000010000d020983 */ /* 0x000f220000100800 */
[----:B------:R-:W-:Y:S01]  /*0760*/  LOP3.LUT R5, R5, 0x1f, RZ, 0xc0, !PT ;  /* 0x0000001f05057812 */ /* 0x000fe200078ec0ff */
[----:B------:R-:W-:Y:S01]  /*0770*/  UMOV UR8, 0x54442d19 ;  /* 0x54442d1900087882 */ /* 0x000fe20000000000 */
[----:B------:R-:W-:-:S02]  /*0780*/  UMOV UR9, 0x3bf921fb ;  /* 0x3bf921fb00097882 */ /* 0x000fc40000000000 */
[-C--:B--2---:R-:W-:Y:S02]  /*0790*/  @P0 SHF.L.W.U32.HI R0, R3, R5.reuse, R0 ;  /* 0x0000000503000219 */ /* 0x084fe40000010e00 */
[----:B----4-:R-:W-:Y:S02]  /*07a0*/  @P0 SHF.L.W.U32.HI R3, R2, R5, R3 ;  /* 0x0000000502030219 */ /* 0x010fe40000010e03 */
[----:B------:R-:W-:Y:S02]  /*07b0*/  ISETP.GE.AND P0, PT, R6, RZ, PT ;  /* 0x000000ff0600720c */ /* 0x000fe40003f06270 */
[C-C-:B------:R-:W-:Y:S01]  /*07c0*/  SHF.L.W.U32.HI R5, R3.reuse, 0x2, R0.reuse ;  /* 0x0000000203057819 */ /* 0x140fe20000010e00 */
[----:B------:R-:W-:Y:S01]  /*07d0*/  IMAD.SHL.U32 R3, R3, 0x4, RZ ;  /* 0x0000000403037824 */ /* 0x000fe200078e00ff */
[----:B------:R-:W-:Y:S02]  /*07e0*/  SHF.R.U32.HI R0, RZ, 0x1e, R0 ;  /* 0x0000001eff007819 */ /* 0x000fe40000011600 */
[----:B------:R-:W-:-:S02]  /*07f0*/  SHF.R.S32.HI R2, RZ, 0x1f, R5 ;  /* 0x0000001fff027819 */ /* 0x000fc40000011405 */
[C---:B------:R-:W-:Y:S02]  /*0800*/  LEA.HI R0, R5.reuse, R0, RZ, 0x1 ;  /* 0x0000000005007211 */ /* 0x040fe400078f08ff */
[C---:B------:R-:W-:Y:S02]  /*0810*/  LOP3.LUT R22, R2.reuse, R3, RZ, 0x3c, !PT ;  /* 0x0000000302167212 */ /* 0x040fe400078e3cff */
[----:B------:R-:W-:Y:S02]  /*0820*/  LOP3.LUT R23, R2, R5, RZ, 0x3c, !PT ;  /* 0x0000000502177212 */ /* 0x000fe400078e3cff */
[----:B------:R-:W-:Y:S01]  /*0830*/  LOP3.LUT R13, R5, R6, RZ, 0x3c, !PT ;  /* 0x00000006050d7212 */ /* 0x000fe200078e3cff */
[----:B------:R-:W-:-:S03]  /*0840*/  IMAD.MOV R5, RZ, RZ, -R0 ;  /* 0x000000ffff057224 */ /* 0x000fc600078e0a00 */
[----:B------:R-:W2:Y:S01]  /*0850*/  I2F.F64.S64 R22, R22 ;  /* 0x0000001600167312 */ /* 0x000ea20000301c00 */
[----:B------:R-:W-:Y:S02]  /*0860*/  ISETP.GE.AND P1, PT, R13, RZ, PT ;  /* 0x000000ff0d00720c */ /* 0x000fe40003f26270 */
[----:B------:R-:W-:Y:S01]  /*0870*/  @!P0 MOV R0, R5 ;  /* 0x0000000500008202 */ /* 0x000fe20000000f00 */
[----:B--2---:R-:W-:-:S10]  /*0880*/  DMUL R2, R22, UR8 ;  /* 0x0000000816027c28 */ /* 0x004fd40008000000 */
[----:B------:R-:W2:Y:S02]  /*0890*/  F2F.F32.F64 R2, R2 ;  /* 0x0000000200027310 */ /* 0x000ea40000301000 */
[----:B--23--:R-:W-:-:S07]  /*08a0*/  FSEL R5, -R2, R2, !P1 ;  /* 0x0000000202057208 */ /* 0x00cfce0004800100 */
.L_x_3:
[----:B------:R-:W-:Y:S05]  /*08b0*/  BSYNC.RECONVERGENT B0 ;  /* 0x0000000000007941 */ /* 0x000fea0003800200 */
.L_x_2:
[C---:B------:R-:W-:Y:S01]  /*08c0*/  LOP3.LUT R20, R0.reuse, 0x1, RZ, 0xc0, !PT ;  /* 0x0000000100147812 */ /* 0x040fe200078ec0ff */
[----:B------:R-:W-:Y:S02]  /*08d0*/  IMAD.MOV.U32 R13, RZ, RZ, 0x37cbac00 ;  /* 0x37cbac00ff0d7424 */ /* 0x000fe400078e00ff */
[----:B------:R-:W-:Y:S01]  /*08e0*/  FMUL R2, R5, R5 ;  /* 0x0000000505027220 */ /* 0x000fe20000400000 */
[----:B------:R-:W-:Y:S01]  /*08f0*/  VIADD R0, R0, 0x1 ;  /* 0x0000000100007836 */ /* 0x000fe20000000000 */
[----:B------:R-:W-:Y:S01]  /*0900*/  ISETP.NE.U32.AND P0, PT, R20, 0x1, PT ;  /* 0x000000011400780c */ /* 0x000fe20003f05070 */
[----:B------:R-:W-:Y:S02]  /*0910*/  IMAD.MOV.U32 R20, RZ, RZ, 0x3c0885e4 ;  /* 0x3c0885e4ff147424 */ /* 0x000fe400078e00ff */
[----:B------:R-:W-:Y:S01]  /*0920*/  FFMA R3, R2, R13, -0.0013887860113754868507 ;  /* 0xbab607ed02037423 */ /* 0x000fe2000000000d */
[----:B------:R-:W-:Y:S01]  /*0930*/  IMAD.MOV.U32 R22, RZ, RZ, 0x3e2aaaa8 ;  /* 0x3e2aaaa8ff167424 */ /* 0x000fe200078e00ff */
[----:B------:R-:W-:Y:S01]  /*0940*/  LOP3.LUT P1, RZ, R0, 0x2, RZ, 0xc0, !PT ;  /* 0x0000000200ff7812 */ /* 0x000fe2000782c0ff */
[----:B------:R-:W-:Y:S01]  /*0950*/  BSSY.RECONVERGENT B0, `(.L_x_5) ;  /* 0x0000040000007945 */ /* 0x000fe20003800200 */
[----:B------:R-:W-:-:S02]  /*0960*/  FSEL R23, R20, 0.041666727513074874878, !P0 ;  /* 0x3d2aaabb14177808 */ /* 0x000fc40004000000 */
[----:B------:R-:W-:Y:S02]  /*0970*/  FSEL R3, R3, -0.00019574658654164522886, P0 ;  /* 0xb94d415303037808 */ /* 0x000fe40000000000 */
[----:B------:R-:W-:Y:S01]  /*0980*/  FSEL R0, R5, 1, !P0 ;  /* 0x3f80000005007808 */ /* 0x000fe20004000000 */
[----:B------:R-:W-:Y:S01]  /*0990*/  IMAD.MOV.U32 R5, RZ, RZ, R11 ;  /* 0x000000ffff057224 */ /* 0x000fe200078e000b */
[----:B------:R-:W-:Y:S01]  /*09a0*/  FSEL R24, -R22, -0.4999999701976776123, !P0 ;  /* 0xbeffffff16187808 */ /* 0x000fe20004000100 */
[C---:B------:R-:W-:Y:S02]  /*09b0*/  FFMA R23, R2.reuse, R3, R23 ;  /* 0x0000000302177223 */ /* 0x040fe40000000017 */
[C---:B------:R-:W-:Y:S02]  /*09c0*/  FFMA R3, R2.reuse, R0, RZ ;  /* 0x0000000002037223 */ /* 0x040fe400000000ff */
[----:B------:R-:W-:-:S04]  /*09d0*/  FFMA R23, R2, R23, R24 ;  /* 0x0000001702177223 */ /* 0x000fc80000000018 */
[----:B------:R-:W-:Y:S01]  /*09e0*/  FFMA R32, R3, R23, R0 ;  /* 0x0000001703207223 */ /* 0x000fe20000000000 */
[----:B------:R-:W-:-:S03]  /*09f0*/  IMAD.MOV.U32 R0, RZ, RZ, R9 ;  /* 0x000000ffff007224 */ /* 0x000fc600078e0009 */
[----:B------:R-:W-:Y:S01]  /*0a00*/  @P1 FADD R32, RZ, -R32 ;  /* 0x80000020ff201221 */ /* 0x000fe20000000000 */
[----:B------:R-:W-:Y:S06]  /*0a10*/  @!P3 BRA `(.L_x_6) ;  /* 0x0000000000ccb947 */ /* 0x000fec0003800000 */
[----:B------:R-:W-:-:S13]  /*0a20*/  FSETP.NEU.AND P0, PT, |R6|, +INF , PT ;  /* 0x7f8000000600780b */ /* 0x000fda0003f0d200 */
[----:B------:R-:W-:Y:S01]  /*0a30*/  @!P0 FMUL R0, RZ, R6 ;  /* 0x00000006ff008220 */ /* 0x000fe20000400000 */
[----:B------:R-:W-:Y:S01]  /*0a40*/  @!P0 IMAD.MOV.U32 R5, RZ, RZ, RZ ;  /* 0x000000ffff058224 */ /* 0x000fe200078e00ff */
[----:B------:R-:W-:Y:S06]  /*0a50*/  @!P0 BRA `(.L_x_6) ;  /* 0x0000000000bc8947 */ /* 0x000fec0003800000 */
[----:B------:R-:W-:Y:S02]  /*0a60*/  IMAD.SHL.U32 R2, R6, 0x100, RZ ;  /* 0x0000010006027824 */ /* 0x000fe400078e00ff */
[----:B------:R-:W-:Y:S02]  /*0a70*/  HFMA2 R24, -RZ, RZ, 0, 0 ;  /* 0x00000000ff187431 */ /* 0x000fe400000001ff */
[----:B------:R-:W-:Y:S01]  /*0a80*/  IMAD.MOV.U32 R0, RZ, RZ, RZ ;  /* 0x000000ffff007224 */ /* 0x000fe200078e00ff */
[----:B------:R-:W-:Y:S01]  /*0a90*/  UMOV UR5, URZ ;  /* 0x000000ff00057c82 */ /* 0x000fe20008000000 */
[----:B------:R-:W-:-:S07]  /*0aa0*/  LOP3.LUT R23, R2, 0x80000000, RZ, 0xfc, !PT ;  /* 0x8000000002177812 */ /* 0x000fce00078efcff */
.L_x_7:
[----:B--2---:R-:W2:Y:S02]  /*0ab0*/  LDC.64 R30, c[0x4][0x8] ;  /* 0x01000200ff1e7b82 */ /* 0x004ea40000000a00 */
[----:B--2---:R-:W-:-:S05]  /*0ac0*/  IMAD.WIDE.U32 R30, R0, 0x4, R30 ;  /* 0x00000004001e7825 */ /* 0x004fca00078e001e */
        /* <DEDUP_REMOVED lines=9> */
[----:B--2---:R-:W-:Y:S01]  /*0b60*/  SHF.R.U32.HI R5, RZ, 0x17, R6 ;  /* 0x00000017ff057819 */ /* 0x004fe20000011606 */
[----:B------:R2:W-:Y:S03]  /*0b70*/  STL [R1+0x18], R24 ;  /* 0x0000181801007387 */ /* 0x0005e60000100800 */
[C---:B------:R-:W-:Y:S02]  /*0b80*/  LOP3.LUT R0, R5.reuse, 0xe0, RZ, 0xc0, !PT ;  /* 0x000000e005007812 */ /* 0x040fe400078ec0ff */
[----:B------:R-:W-:-:S03]  /*0b90*/  LOP3.LUT P0, RZ, R5, 0x1f, RZ, 0xc0, !PT ;  /* 0x0000001f05ff7812 */ /* 0x000fc6000780c0ff */
[----:B------:R-:W-:-:S05]  /*0ba0*/  VIADD R0, R0, 0xffffff80 ;  /* 0xffffff8000007836 */ /* 0x000fca0000000000 */
[----:B------:R-:W-:-:S05]  /*0bb0*/  SHF.R.U32.HI R0, RZ, 0x5, R0 ;  /* 0x00000005ff007819 */ /* 0x000fca0000011600 */
[----:B------:R-:W-:-:S05]  /*0bc0*/  IMAD R23, R0, -0x4, R1 ;  /* 0xfffffffc00177824 */ /* 0x000fca00078e0201 */
[----:B------:R-:W3:Y:S04]  /*0bd0*/  LDL R0, [R23+0x18] ;  /* 0x0000180017007983 */ /* 0x000ee80000100800 */
[----:B------:R-:W3:Y:S04]  /*0be0*/  LDL R3, [R23+0x14] ;  /* 0x0000140017037983 */ /* 0x000ee80000100800 */
[----:B------:R-:W4:Y:S01]  /*0bf0*/  @P0 LDL R2, [R23+0x10] ;  /* 0x0000100017020983 */ /* 0x000f220000100800 */
[----:B------:R-:W-:Y:S01]  /*0c00*/  LOP3.LUT R5, R5, 0x1f, RZ, 0xc0, !PT ;  /* 0x0000001f05057812 */ /* 0x000fe200078ec0ff */
[----:B------:R-:W-:Y:S01]  /*0c10*/  UMOV UR8, 0x54442d19 ;  /* 0x54442d1900087882 */ /* 0x000fe20000000000 */
[----:B------:R-:W-:Y:S01]  /*0c20*/  UMOV UR9, 0x3bf921fb ;  /* 0x3bf921fb00097882 */ /* 0x000fe20000000000 */
[----:B------:R-:W-:-:S02]  /*0c30*/  ISETP.GE.AND P1, PT, R6, RZ, PT ;  /* 0x000000ff0600720c */ /* 0x000fc40003f26270 */
[-C--:B---3--:R-:W-:Y:S02]  /*0c40*/  @P0 SHF.L.W.U32.HI R0, R3, R5.reuse, R0 ;  /* 0x0000000503000219 */ /* 0x088fe40000010e00 */
[----:B----4-:R-:W-:-:S04]  /*0c50*/  @P0 SHF.L.W.U32.HI R3, R2, R5, R3 ;  /* 0x0000000502030219 */ /* 0x010fc80000010e03 */
[C-C-:B------:R-:W-:Y:S01]  /*0c60*/  SHF.L.W.U32.HI R5, R3.reuse, 0x2, R0.reuse ;  /* 0x0000000203057819 */ /* 0x140fe20000010e00 */
[----:B------:R-:W-:Y:S01]  /*0c70*/  IMAD.SHL.U32 R3, R3, 0x4, RZ ;  /* 0x0000000403037824 */ /* 0x000fe200078e00ff */
[----:B------:R-:W-:Y:S02]  /*0c80*/  SHF.R.U32.HI R0, RZ, 0x1e, R0 ;  /* 0x0000001eff007819 */ /* 0x000fe40000011600 */
[----:B------:R-:W-:Y:S02]  /*0c90*/  SHF.R.S32.HI R2, RZ, 0x1f, R5 ;  /* 0x0000001fff027819 */ /* 0x000fe40000011405 */
[----:B------:R-:W-:Y:S02]  /*0ca0*/  LOP3.LUT R23, R5, R6, RZ, 0x3c, !PT ;  /* 0x0000000605177212 */ /* 0x000fe400078e3cff */
[C---:B------:R-:W-:Y:S02]  /*0cb0*/  LOP3.LUT R30, R2.reuse, R3, RZ, 0x3c, !PT ;  /* 0x00000003021e7212 */ /* 0x040fe400078e3cff */
[----:B------:R-:W-:-:S02]  /*0cc0*/  LOP3.LUT R31, R2, R5, RZ, 0x3c, !PT ;  /* 0x00000005021f7212 */ /* 0x000fc400078e3cff */
[----:B------:R-:W-:Y:S02]  /*0cd0*/  LEA.HI R5, R5, R0, RZ, 0x1 ;  /* 0x0000000005057211 */ /* 0x000fe400078f08ff */
[----:B------:R-:W-:Y:S02]  /*0ce0*/  ISETP.GE.AND P0, PT, R23, RZ, PT ;  /* 0x000000ff1700720c */ /* 0x000fe40003f06270 */
[----:B------:R-:W3:Y:S01]  /*0cf0*/  I2F.F64.S64 R30, R30 ;  /* 0x0000001e001e7312 */ /* 0x000ee20000301c00 */
[----:B------:R-:W-:-:S04]  /*0d00*/  IMAD.MOV R0, RZ, RZ, -R5 ;  /* 0x000000ffff007224 */ /* 0x000fc800078e0a05 */
[----:B------:R-:W-:Y:S01]  /*0d10*/  @!P1 IMAD.MOV.U32 R5, RZ, RZ, R0 ;  /* 0x000000ffff059224 */ /* 0x000fe200078e0000 */
[----:B---3--:R-:W-:-:S10]  /*0d20*/  DMUL R2, R30, UR8 ;  /* 0x000000081e027c28 */ /* 0x008fd40008000000 */
[----:B------:R-:W3:Y:S02]  /*0d30*/  F2F.F32.F64 R2, R2 ;  /* 0x0000000200027310 */ /* 0x000ee40000301000 */
[----:B--23--:R-:W-:-:S07]  /*0d40*/  FSEL R0, -R2, R2, !P0 ;  /* 0x0000000202007208 */ /* 0x00cfce0004000100 */
.L_x_6:
[----:B------:R-:W-:Y:S05]  /*0d50*/  BSYNC.RECONVERGENT B0 ;  /* 0x0000000000007941 */ /* 0x000fea0003800200 */
.L_x_5:
[----:B------:R-:W-:Y:S01]  /*0d60*/  FMUL R2, R0, R0 ;  /* 0x0000000000027220 */ /* 0x000fe20000400000 */
[C---:B------:R-:W-:Y:S01]  /*0d70*/  LOP3.LUT R23, R5.reuse, 0x1, RZ, 0xc0, !PT ;  /* 0x0000000105177812 */ /* 0x040fe200078ec0ff */
[----:B------:R-:W-:Y:S01]  /*0d80*/  BSSY.RECONVERGENT B0, `(.L_x_8) ;  /* 0x0000045000007945 */ /* 0x000fe20003800200 */
[----:B------:R-:W-:Y:S01]  /*0d90*/  LOP3.LUT P1, RZ, R5, 0x2, RZ, 0xc0, !PT ;  /* 0x0000000205ff7812 */ /* 0x000fe2000782c0ff */
[----:B------:R-:W-:Y:S01]  /*0da0*/  FFMA R3, R2, R13, -0.0013887860113754868507 ;  /* 0xbab607ed02037423 */ /* 0x000fe2000000000d */
[----:B------:R-:W-:Y:S01]  /*0db0*/  ISETP.NE.U32.AND P0, PT, R23, 0x1, PT ;  /* 0x000000011700780c */ /* 0x000fe20003f05070 */
[----:B------:R-:W-:-:S03]  /*0dc0*/  IMAD.MOV.U32 R5, RZ, RZ, R11 ;  /* 0x000000ffff057224 */ /* 0x000fc600078e000b */
[----:B------:R-:W-:Y:S02]  /*0dd0*/  FSEL R3, R3, -0.00019574658654164522886, !P0 ;  /* 0xb94d415303037808 */ /* 0x000fe40004000000 */
[----:B------:R-:W-:Y:S02]  /*0de0*/  FSEL R23, R20, 0.041666727513074874878, P0 ;  /* 0x3d2aaabb14177808 */ /* 0x000fe40000000000 */
[----:B------:R-:W-:Y:S02]  /*0df0*/  FSEL R0, R0, 1, P0 ;  /* 0x3f80000000007808 */ /* 0x000fe40000000000 */
[----:B------:R-:W-:Y:S01]  /*0e00*/  FSEL R24, -R22, -0.4999999701976776123, P0 ;  /* 0xbeffffff16187808 */ /* 0x000fe20000000100 */
[C---:B------:R-:W-:Y:S02]  /*0e10*/  FFMA R23, R2.reuse, R3, R23 ;  /* 0x0000000302177223 */ /* 0x040fe40000000017 */
[C---:B------:R-:W-:Y:S02]  /*0e20*/  FFMA R3, R2.reuse, R0, RZ ;  /* 0x0000000002037223 */ /* 0x040fe400000000ff */
[----:B------:R-:W-:-:S04]  /*0e30*/  FFMA R23, R2, R23, R24 ;  /* 0x0000001702177223 */ /* 0x000fc80000000018 */
[----:B------:R-:W-:-:S04]  /*0e40*/  FFMA R0, R3, R23, R0 ;  /* 0x0000001703007223 */ /* 0x000fc80000000000 */
[----:B------:R-:W-:-:S04]  /*0e50*/  @P1 FADD R0, RZ, -R0 ;  /* 0x80000000ff001221 */ /* 0x000fc80000000000 */
[----:B------:R-:W-:Y:S01]  /*0e60*/  FMUL R24, R19, R0 ;  /* 0x0000000013187220 */ /* 0x000fe20000400000 */
[----:B------:R-:W-:-:S03]  /*0e70*/  MOV R0, R9 ;  /* 0x0000000900007202 */ /* 0x000fc60000000f00 */
[----:B------:R-:W-:Y:S01]  /*0e80*/  FFMA R24, R21, R32, R24 ;  /* 0x0000002015187223 */ /* 0x000fe20000000018 */
[----:B------:R-:W-:Y:S06]  /*0e90*/  @!P3 BRA `(.L_x_9) ;  /* 0x0000000000ccb947 */ /* 0x000fec0003800000 */
[----:B------:R-:W-:-:S13]  /*0ea0*/  FSETP.NEU.AND P0, PT, |R6|, +INF , PT ;  /* 0x7f8000000600780b */ /* 0x000fda0003f0d200 */
[----:B------:R-:W-:Y:S01]  /*0eb0*/  @!P0 FMUL R0, RZ, R6 ;  /* 0x00000006ff008220 */ /* 0x000fe20000400000 */
[----:B------:R-:W-:Y:S01]  /*0ec0*/  @!P0 IMAD.MOV.U32 R5, RZ, RZ, RZ ;  /* 0x000000ffff058224 */ /* 0x000fe200078e00ff */
[----:B------:R-:W-:Y:S06]  /*0ed0*/  @!P0 BRA `(.L_x_9) ;  /* 0x0000000000bc8947 */ /* 0x000fec0003800000 */
[----:B------:R-:W-:Y:S01]  /*0ee0*/  IMAD.SHL.U32 R2, R6, 0x100, RZ ;  /* 0x0000010006027824 */ /* 0x000fe200078e00ff */
[----:B------:R-:W-:Y:S01]  /*0ef0*/  UMOV UR5, URZ ;  /* 0x000000ff00057c82 */ /* 0x000fe20008000000 */
[----:B------:R-:W-:Y:S02]  /*0f00*/  IMAD.MOV.U32 R30, RZ, RZ, RZ ;  /* 0x000000ffff1e7224 */ /* 0x000fe400078e00ff */
[----:B------:R-:W-:Y:S01]  /*0f10*/  IMAD.MOV.U32 R0, RZ, RZ, RZ ;  /* 0x000000ffff007224 */ /* 0x000fe200078e00ff */
[----:B------:R-:W-:-:S07]  /*0f20*/  LOP3.LUT R23, R2, 0x80000000, RZ, 0xfc, !PT ;  /* 0x8000000002177812 */ /* 0x000fce00078efcff */
.L_x_10:
        /* <DEDUP_REMOVED lines=37> */
[----:B------:R-:W-:-:S05]  /*1180*/  IADD3 R0, PT, PT, -R5, RZ, RZ ;  /* 0x000000ff05007210 */ /* 0x000fca0007ffe1ff */
[----:B------:R-:W-:Y:S01]  /*1190*/  @!P1 IMAD.MOV.U32 R5, RZ, RZ, R0 ;  /* 0x000000ffff059224 */ /* 0x000fe200078e0000 */
[----:B---3--:R-:W-:-:S10]  /*11a0*/  DMUL R2, R32, UR8 ;  /* 0x0000000820027c28 */ /* 0x008fd40008000000 */
[----:B------:R-:W3:Y:S02]  /*11b0*/  F2F.F32.F64 R2, R2 ;  /* 0x0000000200027310 */ /* 0x000ee40000301000 */
[----:B--23--:R-:W-:-:S07]  /*11c0*/  FSEL R0, -R2, R2, !P0 ;  /* 0x0000000202007208 */ /* 0x00cfce0004000100 */
.L_x_9:
[----:B------:R-:W-:Y:S05]  /*11d0*/  BSYNC.RECONVERGENT B0 ;  /* 0x0000000000007941 */ /* 0x000fea0003800200 */
.L_x_8:
[----:B------:R-:W-:Y:S01]  /*11e0*/  FMUL R2, R0, R0 ;  /* 0x0000000000027220 */ /* 0x000fe20000400000 */
[----:B------:R-:W-:Y:S01]  /*11f0*/  LOP3.LUT R23, R5, 0x1, RZ, 0xc0, !PT ;  /* 0x0000000105177812 */ /* 0x000fe200078ec0ff */
[----:B------:R-:W-:Y:S02]  /*1200*/  BSSY.RECONVERGENT B0, `(.L_x_11) ;  /* 0x0000053000007945 */ /* 0x000fe40003800200 */
[----:B------:R-:W-:Y:S01]  /*1210*/  FFMA R3, R2, R13, -0.0013887860113754868507 ;  /* 0xbab607ed02037423 */ /* 0x000fe2000000000d */
[----:B------:R-:W-:Y:S01]  /*1220*/  ISETP.NE.U32.AND P0, PT, R23, 0x1, PT ;  /* 0x000000011700780c */ /* 0x000fe20003f05070 */
[----:B------:R-:W-:-:S03]  /*1230*/  VIADD R23, R5, 0x1 ;  /* 0x0000000105177836 */ /* 0x000fc60000000000 */
[----:B------:R-:W-:Y:S02]  /*1240*/  FSEL R3, R3, -0.00019574658654164522886, P0 ;  /* 0xb94d415303037808 */ /* 0x000fe40000000000 */
[----:B------:R-:W-:Y:S02]  /*1250*/  FSEL R5, R20, 0.041666727513074874878, !P0 ;  /* 0x3d2aaabb14057808 */ /* 0x000fe40004000000 */
[----:B------:R-:W-:Y:S01]  /*1260*/  LOP3.LUT P1, RZ, R23, 0x2, RZ, 0xc0, !PT ;  /* 0x0000000217ff7812 */ /* 0x000fe2000782c0ff */
[----:B------:R-:W-:Y:S01]  /*1270*/  IMAD.MOV.U32 R23, RZ, RZ, 0x3f800000 ;  /* 0x3f800000ff177424 */ /* 0x000fe200078e00ff */
[----:B------:R-:W-:Y:S01]  /*1280*/  FSEL R0, R0, 1, !P0 ;  /* 0x3f80000000007808 */ /* 0x000fe20004000000 */
[----:B------:R-:W-:Y:S01]  /*1290*/  FFMA R5, R2, R3, R5 ;  /* 0x0000000302057223 */ /* 0x000fe20000000005 */
[----:B------:R-:W-:-:S03]  /*12a0*/  FSEL R30, -R22, -0.4999999701976776123, !P0 ;  /* 0xbeffffff161e7808 */ /* 0x000fc60004000100 */
[C---:B------:R-:W-:Y:S02]  /*12b0*/  FFMA R3, R2.reuse, R0, RZ ;  /* 0x0000000002037223 */ /* 0x040fe400000000ff */
[----:B------:R-:W-:-:S04]  /*12c0*/  FFMA R5, R2, R5, R30 ;  /* 0x0000000502057223 */ /* 0x000fc8000000001e */
[----:B------:R-:W-:-:S04]  /*12d0*/  FFMA R0, R3, R5, R0 ;  /* 0x0000000503007223 */ /* 0x000fc80000000000 */
[----:B------:R-:W-:-:S04]  /*12e0*/  @P1 FADD R0, RZ, -R0 ;  /* 0x80000000ff001221 */ /* 0x000fc80000000000 */
[----:B------:R-:W-:-:S05]  /*12f0*/  FFMA R0, -R24, R0, R21 ;  /* 0x0000000018007223 */ /* 0x000fca0000000115 */
[----:B------:R-:W-:-:S13]  /*1300*/  FSETP.NEU.AND P0, PT, R0, 1, PT ;  /* 0x3f8000000000780b */ /* 0x000fda0003f0d000 */
[----:B------:R-:W-:Y:S05]  /*1310*/  @!P0 BRA `(.L_x_12) ;  /* 0x0000000400048947 */ /* 0x000fea0003800000 */
[----:B------:R-:W-:-:S13]  /*1320*/  FSETP.NAN.AND P0, PT, |R0|, |R0|, PT ;  /* 0x400000000000720b */ /* 0x000fda0003f08200 */
[----:B------:R-:W-:Y:S01]  /*1330*/  @P0 FADD R23, R0, 2 ;  /* 0x4000000000170421 */ /* 0x000fe20000000000 */
[----:B------:R-:W-:Y:S06]  /*1340*/  @P0 BRA `(.L_x_12) ;  /* 0x0000000000f80947 */ /* 0x000fec0003800000 */
[C---:B------:R-:W-:Y:S01]  /*1350*/  FMUL R3, |R0|.reuse, 16777216 ;  /* 0x4b80000000037820 */ /* 0x040fe20000400200 */
[----:B------:R-:W-:Y:S01]  /*1360*/  FSETP.GEU.AND P0, PT, |R0|, 1.175494350822287508e-38, PT ;  /* 0x008000000000780b */ /* 0x000fe20003f0e200 */
[----:B------:R-:W-:-:S03]  /*1370*/  IMAD.MOV.U32 R32, RZ, RZ, 0x3a2c32e4 ;  /* 0x3a2c32e4ff207424 */ /* 0x000fc600078e00ff */
[----:B------:R-:W-:-:S05]  /*1380*/  FSEL R3, R3, |R0|, !P0 ;  /* 0x4000000003037208 */ /* 0x000fca0004000000 */
[----:B------:R-:W-:-:S05]  /*1390*/  VIADD R2, R3, 0xc0cafb0d ;  /* 0xc0cafb0d03027836 */ /* 0x000fca0000000000 */
[----:B------:R-:W-:-:S05]  /*13a0*/  LOP3.LUT R2, R2, 0xff800000, RZ, 0xc0, !PT ;  /* 0xff80000002027812 */ /* 0x000fca00078ec0ff */
[----:B------:R-:W-:Y:S01]  /*13b0*/  IMAD.IADD R3, R3, 0x1, -R2 ;  /* 0x0000000103037824 */ /* 0x000fe200078e0a02 */
[----:B------:R-:W-:-:S03]  /*13c0*/  I2FP.F32.S32 R2, R2 ;  /* 0x0000000200027245 */ /* 0x000fc60000201400 */
[C---:B------:R-:W-:Y:S01]  /*13d0*/  FADD R23, R3.reuse, 1 ;  /* 0x3f80000003177421 */ /* 0x040fe20000000000 */
[----:B------:R-:W-:Y:S01]  /*13e0*/  FADD R5, R3, -1 ;  /* 0xbf80000003057421 */ /* 0x000fe20000000000 */
[----:B------:R-:W-:Y:S02]  /*13f0*/  FSEL R3, RZ, -24, P0 ;  /* 0xc1c00000ff037808 */ /* 0x000fe40000000000 */
[----:B------:R-:W-:Y:S01]  /*1400*/  FSETP.NEU.AND P0, PT, |R0|, +INF , PT ;  /* 0x7f8000000000780b */ /* 0x000fe20003f0d200 */
[----:B------:R-:W-:Y:S01]  /*1410*/  FADD R30, R5, R5 ;  /* 0x00000005051e7221 */ /* 0x000fe20000000000 */
[----:B------:R-:W2:Y:S01]  /*1420*/  MUFU.RCP R23, R23 ;  /* 0x0000001700177308 */ /* 0x000ea20000001000 */
[----:B------:R-:W-:Y:S01]  /*1430*/  FFMA R2, R2, 1.1920928955078125e-07, R3 ;  /* 0x3400000002027823 */ /* 0x000fe20000000003 */
[----:B------:R-:W-:-:S13]  /*1440*/  FSETP.NEU.AND P0, PT, R0, RZ, P0 ;  /* 0x000000ff0000720b */ /* 0x000fda000070d000 */
[----:B------:R-:W-:Y:S01]  /*1450*/  @!P0 FADD R0, R0, R0 ;  /* 0x0000000000008221 */ /* 0x000fe20000000000 */
[----:B--2---:R-:W-:-:S04]  /*1460*/  FMUL R25, R23, R30 ;  /* 0x0000001e17197220 */ /* 0x004fc80000400000 */
[----:B------:R-:W-:Y:S01]  /*1470*/  FADD R30, R5, -R25 ;  /* 0x80000019051e7221 */ /* 0x000fe20000000000 */
[CC--:B------:R-:W-:Y:S01]  /*1480*/  FMUL R3, R25.reuse, R25.reuse ;  /* 0x0000001919037220 */ /* 0x0c0fe20000400000 */
[----:B------:R-:W-:Y:S02]  /*1490*/  FFMA R31, R25, 1.4426950216293334961, R2 ;  /* 0x3fb8aa3b191f7823 */ /* 0x000fe40000000002 */
[----:B------:R-:W-:Y:S01]  /*14a0*/  FADD R30, R30, R30 ;  /* 0x0000001e1e1e7221 */ /* 0x000fe20000000000 */
[----:B------:R-:W-:Y:S01]  /*14b0*/  FFMA R32, R3, R32, 0.0032181653659790754318 ;  /* 0x3b52e7db03207423 */ /* 0x000fe20000000020 */
[----:B------:R-:W-:Y:S02]  /*14c0*/  FADD R2, R2, -R31 ;  /* 0x8000001f02027221 */ /* 0x000fe40000000000 */
[----:B------:R-:W-:Y:S01]  /*14d0*/  FFMA R30, R5, -R25, R30 ;  /* 0x80000019051e7223 */ /* 0x000fe2000000001e */
[----:B------:R-:W-:Y:S01]  /*14e0*/  FFMA R32, R3, R32, 0.018033718690276145935 ;  /* 0x3c93bb7303207423 */ /* 0x000fe20000000020 */
[----:B------:R-:W-:-:S02]  /*14f0*/  FFMA R5, R25, 1.4426950216293334961, R2 ;  /* 0x3fb8aa3b19057823 */ /* 0x000fc40000000002 */
[----:B------:R-:W-:Y:S01]  /*1500*/  FMUL R30, R23, R30 ;  /* 0x0000001e171e7220 */ /* 0x000fe20000400000 */
[----:B------:R-:W-:-:S03]  /*1510*/  FFMA R32, R3, R32, 0.12022458761930465698 ;  /* 0x3df6384f03207423 */ /* 0x000fc60000000020 */
[----:B------:R-:W-:Y:S01]  /*1520*/  FFMA R2, R30, 1.4426950216293334961, R5 ;  /* 0x3fb8aa3b1e027823 */ /* 0x000fe20000000005 */
[----:B------:R-:W-:-:S03]  /*1530*/  FMUL R32, R3, R32 ;  /* 0x0000002003207220 */ /* 0x000fc60000400000 */
[----:B------:R-:W-:Y:S01]  /*1540*/  FFMA R5, R25, 1.9251366722983220825e-08, R2 ;  /* 0x32a55e3419057823 */ /* 0x000fe20000000002 */
[----:B------:R-:W-:-:S04]  /*1550*/  FMUL R3, R32, 3 ;  /* 0x4040000020037820 */ /* 0x000fc80000400000 */
[----:B------:R-:W-:Y:S01]  /*1560*/  FFMA R3, R30, R3, R5 ;  /* 0x000000031e037223 */ /* 0x000fe20000000005 */
[----:B------:R-:W-:-:S03]  /*1570*/  IMAD.MOV.U32 R5, RZ, RZ, 0x391fcb8e ;  /* 0x391fcb8eff057424 */ /* 0x000fc600078e00ff */
[----:B------:R-:W-:-:S04]  /*1580*/  FFMA R32, R25, R32, R3 ;  /* 0x0000002019207223 */ /* 0x000fc80000000003 */
[----:B------:R-:W-:-:S04]  /*1590*/  FADD R2, R31, R32 ;  /* 0x000000201f027221 */ /* 0x000fc80000000000 */
[----:B------:R-:W-:Y:S01]  /*15a0*/  FMUL R3, R2, 2 ;  /* 0x4000000002037820 */ /* 0x000fe20000400000 */
[----:B------:R-:W-:-:S03]  /*15b0*/  FADD R31, -R31, R2 ;  /* 0x000000021f1f7221 */ /* 0x000fc60000000100 */
[----:B------:R-:W2:Y:S01]  /*15c0*/  FRND R30, R3 ;  /* 0x00000003001e7307 */ /* 0x000ea20000201000 */
[----:B------:R-:W-:Y:S01]  /*15d0*/  FADD R31, R32, -R31 ;  /* 0x8000001f201f7221 */ /* 0x000fe20000000000 */
[----:B------:R-:W-:Y:S01]  /*15e0*/  FFMA R2, R2, 2, -R3 ;  /* 0x4000000002027823 */ /* 0x000fe20000000803 */
[----:B------:R-:W-:-:S03]  /*15f0*/  FSETP.GT.AND P2, PT, |R3|, 152, PT ;  /* 0x431800000300780b */ /* 0x000fc60003f44200 */
[----:B------:R-:W-:Y:S02]  /*1600*/  FFMA R31, R31, 2, R2 ;  /* 0x400000001f1f7823 */ /* 0x000fe40000000002 */
[----:B------:R-:W3:Y:S01]  /*1610*/  F2I.NTZ R32, R3 ;  /* 0x0000000300207305 */ /* 0x000ee20000203100 */
[----:B--2---:R-:W-:Y:S01]  /*1620*/  FADD R2, R3, -R30 ;  /* 0x8000001e03027221 */ /* 0x004fe20000000000 */
[----:B------:R-:W-:-:S03]  /*1630*/  FSETP.GT.AND P1, PT, R30, RZ, PT ;  /* 0x000000ff1e00720b */ /* 0x000fc60003f24000 */
[----:B------:R-:W-:-:S04]  /*1640*/  FADD R2, R2, R31 ;  /* 0x0000001f02027221 */ /* 0x000fc80000000000 */
[----:B------:R-:W-:-:S04]  /*1650*/  FFMA R5, R2, R5, 0.0013391353422775864601 ;  /* 0x3aaf85ed02057423 */ /* 0x000fc80000000005 */
[----:B------:R-:W-:-:S04]  /*1660*/  FFMA R5, R2, R5, 0.0096188392490148544312 ;  /* 0x3c1d985602057423 */ /* 0x000fc80000000005 */
[----:B------:R-:W-:-:S04]  /*1670*/  FFMA R5, R2, R5, 0.055503588169813156128 ;  /* 0x3d6357bb02057423 */ /* 0x000fc80000000005 */
[C---:B------:R-:W-:Y:S01]  /*1680*/  FFMA R23, R2.reuse, R5, 0.24022644758224487305 ;  /* 0x3e75fdec02177423 */ /* 0x040fe20000000005 */
[----:B------:R-:W-:Y:S02]  /*1690*/  SEL R5, RZ, 0x83000000, P1 ;  /* 0x83000000ff057807 */ /* 0x000fe40000800000 */
[----:B------:R-:W-:Y:S01]  /*16a0*/  FSETP.GEU.AND P1, PT, R3, RZ, PT ;  /* 0x000000ff0300720b */ /* 0x000fe20003f2e000 */
[----:B------:R-:W-:Y:S01]  /*16b0*/  FFMA R23, R2, R23, 0.69314718246459960938 ;  /* 0x3f31721802177423 */ /* 0x000fe20000000017 */
[----:B---3--:R-:W-:Y:S01]  /*16c0*/  LEA R32, R32, -R5, 0x17 ;  /* 0x8000000520207211 */ /* 0x008fe200078eb8ff */
[----:B------:R-:W-:Y:S02]  /*16d0*/  VIADD R25, R5, 0x7f000000 ;  /* 0x7f00000005197836 */ /* 0x000fe40000000000 */
[----:B------:R-:W-:Y:S01]  /*16e0*/  FFMA R2, R2, R23, 1 ;  /* 0x3f80000002027423 */ /* 0x000fe20000000017 */
[----:B------:R-:W-:-:S03]  /*16f0*/  FSEL R23, RZ, +INF , !P1 ;  /* 0x7f800000ff177808 */ /* 0x000fc60004800000 */
[----:B------:R-:W-:-:S04]  /*1700*/  FMUL R25, R25, R2 ;  /* 0x0000000219197220 */ /* 0x000fc80000400000 */
[----:B------:R-:W-:Y:S01]  /*1710*/  @!P2 FMUL R23, R32, R25 ;  /* 0x000000192017a220 */ /* 0x000fe20000400000 */
[----:B------:R-:W-:-:S07]  /*1720*/  @!P0 LOP3.LUT R23, R0, 0x7fffffff, RZ, 0xc0, !PT ;  /* 0x7fffffff00178812 */ /* 0x000fce00078ec0ff */
.L_x_12:
[----:B------:R-:W-:Y:S05]  /*1730*/  BSYNC.RECONVERGENT B0 ;  /* 0x0000000000007941 */ /* 0x000fea0003800200 */
.L_x_11:
[----:B------:R-:W-:Y:S01]  /*1740*/  BSSY.RECONVERGENT B0, `(.L_x_13) ;  /* 0x0000037000007945 */ /* 0x000fe20003800200 */
[----:B------:R-:W-:Y:S02]  /*1750*/  IMAD.MOV.U32 R5, RZ, RZ, R11 ;  /* 0x000000ffff057224 */ /* 0x000fe400078e000b */
[----:B------:R-:W-:Y:S01]  /*1760*/  IMAD.MOV.U32 R0, RZ, RZ, R9 ;  /* 0x000000ffff007224 */ /* 0x000fe200078e0009 */
        /* <DEDUP_REMOVED lines=10> */
.L_x_15:
        /* <DEDUP_REMOVED lines=14> */
[----:B------:R-:W-:Y:S02]  /*18f0*/  LOP3.LUT P0, RZ, R5, 0x1f, RZ, 0xc0, !PT ;  /* 0x0000001f05ff7812 */ /* 0x000fe4000780c0ff */
[----:B------:R-:W-:-:S04]  /*1900*/  IADD3 R0, PT, PT, R0, -0x80, RZ ;  /* 0xffffff8000007810 */ /* 0x000fc80007ffe0ff */
        /* <DEDUP_REMOVED lines=26> */
.L_x_14:
[----:B------:R-:W-:Y:S05]  /*1ab0*/  BSYNC.RECONVERGENT B0 ;  /* 0x0000000000007941 */ /* 0x000fea0003800200 */
.L_x_13:
[----:B------:R-:W-:Y:S01]  /*1ac0*/  FMUL R2, R0, R0 ;  /* 0x0000000000027220 */ /* 0x000fe20000400000 */
[C---:B------:R-:W-:Y:S01]  /*1ad0*/  LOP3.LUT R25, R5.reuse, 0x1, RZ, 0xc0, !PT ;  /* 0x0000000105197812 */ /* 0x040fe200078ec0ff */
[----:B------:R-:W-:Y:S01]  /*1ae0*/  IMAD.MOV.U32 R30, RZ, RZ, 0x3d2aaabb ;  /* 0x3d2aaabbff1e7424 */ /* 0x000fe200078e00ff */
[----:B------:R-:W-:Y:S01]  /*1af0*/  LOP3.LUT P1, RZ, R5, 0x2, RZ, 0xc0, !PT ;  /* 0x0000000205ff7812 */ /* 0x000fe2000782c0ff */
[----:B------:R-:W-:Y:S01]  /*1b00*/  FFMA R3, R2, R13, -0.0013887860113754868507 ;  /* 0xbab607ed02037423 */ /* 0x000fe2000000000d */
[----:B------:R-:W-:Y:S01]  /*1b10*/  ISETP.NE.U32.AND P0, PT, R25, 0x1, PT ;  /* 0x000000011900780c */ /* 0x000fe20003f05070 */
[----:B------:R-:W-:Y:S01]  /*1b20*/  IMAD.MOV.U32 R25, RZ, RZ, 0x3effffff ;  /* 0x3effffffff197424 */ /* 0x000fe200078e00ff */
[----:B------:R-:W-:Y:S02]  /*1b30*/  BSSY.RECONVERGENT B0, `(.L_x_16) ;  /* 0x0000050000007945 */ /* 0x000fe40003800200 */
[----:B------:R-:W-:Y:S02]  /*1b40*/  FSEL R3, R3, -0.00019574658654164522886, !P0 ;  /* 0xb94d415303037808 */ /* 0x000fe40004000000 */
[----:B------:R-:W-:-:S02]  /*1b50*/  FSEL R31, R30, 0.0083327032625675201416, !P0 ;  /* 0x3c0885e41e1f7808 */ /* 0x000fc40004000000 */
[----:B------:R-:W-:Y:S02]  /*1b60*/  FSEL R0, R0, 1, P0 ;  /* 0x3f80000000007808 */ /* 0x000fe40000000000 */
[----:B------:R-:W-:Y:S01]  /*1b70*/  FSEL R32, -R25, -0.16666662693023681641, !P0 ;  /* 0xbe2aaaa819207808 */ /* 0x000fe20004000100 */
[C---:B------:R-:W-:Y:S02]  /*1b80*/  FFMA R31, R2.reuse, R3, R31 ;  /* 0x00000003021f7223 */ /* 0x040fe4000000001f */
[C---:B------:R-:W-:Y:S02]  /*1b90*/  FFMA R3, R2.reuse, R0, RZ ;  /* 0x0000000002037223 */ /* 0x040fe400000000ff */
[----:B------:R-:W-:Y:S01]  /*1ba0*/  FFMA R31, R2, R31, R32 ;  /* 0x0000001f021f7223 */ /* 0x000fe20000000020 */
[----:B------:R-:W-:-:S03]  /*1bb0*/  IMAD.MOV.U32 R32, RZ, RZ, 0x3f800000 ;  /* 0x3f800000ff207424 */ /* 0x000fc600078e00ff */
[----:B------:R-:W-:-:S04]  /*1bc0*/  FFMA R0, R3, R31, R0 ;  /* 0x0000001f03007223 */ /* 0x000fc80000000000 */
[----:B------:R-:W-:-:S04]  /*1bd0*/  @P1 FADD R0, RZ, -R0 ;  /* 0x80000000ff001221 */ /* 0x000fc80000000000 */
[----:B------:R-:W-:Y:S01]  /*1be0*/  FFMA R2, -R24, R0, R19 ;  /* 0x0000000018027223 */ /* 0x000fe20000000113 */
[----:B------:R-:W-:-:S04]  /*1bf0*/  FMUL R0, R16, R16 ;  /* 0x0000001010007220 */ /* 0x000fc80000400000 */
[----:B------:R-:W-:-:S13]  /*1c00*/  FSETP.NEU.AND P0, PT, R2, 1, PT ;  /* 0x3f8000000200780b */ /* 0x000fda0003f0d000 */
[----:B------:R-:W-:Y:S05]  /*1c10*/  @!P0 BRA `(.L_x_17) ;  /* 0x0000000400048947 */ /* 0x000fea0003800000 */
[----:B------:R-:W-:-:S13]  /*1c20*/  FSETP.NAN.AND P0, PT, |R2|, |R2|, PT ;  /* 0x400000020200720b */ /* 0x000fda0003f08200 */
[----:B------:R-:W-:Y:S01]  /*1c30*/  @P0 FADD R32, R2, 2 ;  /* 0x4000000002200421 */ /* 0x000fe20000000000 */
[----:B------:R-:W-:Y:S06]  /*1c40*/  @P0 BRA `(.L_x_17) ;  /* 0x0000000000f80947 */ /* 0x000fec0003800000 */
[C---:B------:R-:W-:Y:S01]  /*1c50*/  FMUL R3, |R2|.reuse, 16777216 ;  /* 0x4b80000002037820 */ /* 0x040fe20000400200 */
[----:B------:R-:W-:Y:S02]  /*1c60*/  FSETP.GEU.AND P0, PT, |R2|, 1.175494350822287508e-38, PT ;  /* 0x008000000200780b */ /* 0x000fe40003f0e200 */
[----:B------:R-:W-:Y:S02]  /*1c70*/  MOV R35, 0x3a2c32e4 ;  /* 0x3a2c32e400237802 */ /* 0x000fe40000000f00 */
        /* <DEDUP_REMOVED lines=19> */
[C---:B------:R-:W-:Y:S01]  /*1db0*/  FFMA R33, R32.reuse, R35, 0.0032181653659790754318 ;  /* 0x3b52e7db20217423 */ /* 0x040fe20000000023 */
        /* <DEDUP_REMOVED lines=10> */
[----:B------:R-:W-:-:S04]  /*1e60*/  FFMA R36, R36, R3, R5 ;  /* 0x0000000324247223 */ /* 0x000fc80000000005 */
[----:B------:R-:W-:Y:S01]  /*1e70*/  FFMA R33, R34, R33, R36 ;  /* 0x0000002122217223 */ /* 0x000fe20000000024 */
[----:B------:R-:W-:-:S03]  /*1e80*/  IMAD.MOV.U32 R34, RZ, RZ, 0x391fcb8e ;  /* 0x391fcb8eff227424 */ /* 0x000fc600078e00ff */
[----:B------:R-:W-:-:S04]  /*1e90*/  FADD R3, R38, R33 ;  /* 0x0000002126037221 */ /* 0x000fc80000000000 */
[----:B------:R-:W-:Y:S01]  /*1ea0*/  FMUL R32, R3, 2 ;  /* 0x4000000003207820 */ /* 0x000fe20000400000 */
[----:B------:R-:W-:-:S03]  /*1eb0*/  FADD R38, -R38, R3 ;  /* 0x0000000326267221 */ /* 0x000fc60000000100 */
[----:B------:R-:W2:Y:S01]  /*1ec0*/  FRND R5, R32 ;  /* 0x0000002000057307 */ /* 0x000ea20000201000 */
[----:B------:R-:W-:Y:S01]  /*1ed0*/  FADD R38, R33, -R38 ;  /* 0x8000002621267221 */ /* 0x000fe20000000000 */
[----:B------:R-:W-:Y:S01]  /*1ee0*/  FFMA R3, R3, 2, -R32 ;  /* 0x4000000003037823 */ /* 0x000fe20000000820 */
[----:B------:R-:W-:-:S03]  /*1ef0*/  FSETP.GT.AND P2, PT, |R32|, 152, PT ;  /* 0x431800002000780b */ /* 0x000fc60003f44200 */
[----:B------:R-:W-:Y:S01]  /*1f00*/  FFMA R38, R38, 2, R3 ;  /* 0x4000000026267823 */ /* 0x000fe20000000003 */
[----:B--2---:R-:W-:Y:S01]  /*1f10*/  FADD R3, R32, -R5 ;  /* 0x8000000520037221 */ /* 0x004fe20000000000 */
[----:B------:R-:W-:-:S03]  /*1f20*/  FSETP.GT.AND P1, PT, R5, RZ, PT ;  /* 0x000000ff0500720b */ /* 0x000fc60003f24000 */
[----:B------:R-:W-:Y:S01]  /*1f30*/  FADD R3, R3, R38 ;  /* 0x0000002603037221 */ /* 0x000fe20000000000 */
[----:B------:R-:W-:Y:S02]  /*1f40*/  SEL R5, RZ, 0x83000000, P1 ;  /* 0x83000000ff057807 */ /* 0x000fe40000800000 */
[----:B------:R-:W-:Y:S01]  /*1f50*/  FSETP.GEU.AND P1, PT, R32, RZ, PT ;  /* 0x000000ff2000720b */ /* 0x000fe20003f2e000 */
[----:B------:R-:W-:Y:S02]  /*1f60*/  FFMA R34, R3, R34, 0.0013391353422775864601 ;  /* 0x3aaf85ed03227423 */ /* 0x000fe40000000022 */
[----:B------:R-:W-:Y:S02]  /*1f70*/  VIADD R31, R5, 0x7f000000 ;  /* 0x7f000000051f7836 */ /* 0x000fe40000000000 */
[C---:B------:R-:W-:Y:S02]  /*1f80*/  FFMA R36, R3.reuse, R34, 0.0096188392490148544312 ;  /* 0x3c1d985603247423 */ /* 0x040fe40000000022 */
[----:B------:R2:W3:Y:S02]  /*1f90*/  F2I.NTZ R34, R32 ;  /* 0x0000002000227305 */ /* 0x0004e40000203100 */
[----:B------:R-:W-:-:S04]  /*1fa0*/  FFMA R36, R3, R36, 0.055503588169813156128 ;  /* 0x3d6357bb03247423 */ /* 0x000fc80000000024 */
[----:B------:R-:W-:Y:S01]  /*1fb0*/  FFMA R36, R3, R36, 0.24022644758224487305 ;  /* 0x3e75fdec03247423 */ /* 0x000fe20000000024 */
[----:B--2---:R-:W-:-:S03]  /*1fc0*/  FSEL R32, RZ, +INF , !P1 ;  /* 0x7f800000ff207808 */ /* 0x004fc60004800000 */
[----:B------:R-:W-:-:S04]  /*1fd0*/  FFMA R36, R3, R36, 0.69314718246459960938 ;  /* 0x3f31721803247423 */ /* 0x000fc80000000024 */
[----:B------:R-:W-:Y:S01]  /*1fe0*/  FFMA R36, R3, R36, 1 ;  /* 0x3f80000003247423 */ /* 0x000fe20000000024 */
[----:B---3--:R-:W-:-:S03]  /*1ff0*/  IMAD R34, R34, 0x800000, -R5 ;  /* 0x0080000022227824 */ /* 0x008fc600078e0a05 */
[----:B------:R-:W-:-:S04]  /*2000*/  FMUL R31, R31, R36 ;  /* 0x000000241f1f7220 */ /* 0x000fc80000400000 */
[----:B------:R-:W-:Y:S01]  /*2010*/  @!P2 FMUL R32, R34, R31 ;  /* 0x0000001f2220a220 */ /* 0x000fe20000400000 */
[----:B------:R-:W-:-:S07]  /*2020*/  @!P0 LOP3.LUT R32, R2, 0x7fffffff, RZ, 0xc0, !PT ;  /* 0x7fffffff02208812 */ /* 0x000fce00078ec0ff */
.L_x_17:
[----:B------:R-:W-:Y:S05]  /*2030*/  BSYNC.RECONVERGENT B0 ;  /* 0x0000000000007941 */ /* 0x000fea0003800200 */
.L_x_16:
[----:B------:R-:W-:Y:S01]  /*2040*/  FADD R23, R32, R23 ;  /* 0x0000001720177221 */ /* 0x000fe20000000000 */
[----:B------:R-:W-:Y:S04]  /*2050*/  BSSY.RECONVERGENT B2, `(.L_x_18) ;  /* 0x0000376000027945 */ /* 0x000fe80003800200 */
[----:B------:R-:W-:-:S13]  /*2060*/  FSETP.GE.AND P0, PT, R23, R0, PT ;  /* 0x000000001700720b */ /* 0x000fda0003f06000 */
[----:B------:R-:W-:Y:S05]  /*2070*/  @!P0 BRA `(.L_x_19) ;  /* 0x0000000800ec8947 */ /* 0x000fea0003800000 */
        /* <DEDUP_REMOVED lines=13> */
.L_x_22:
        /* <DEDUP_REMOVED lines=31> */
[----:B--2---:R-:W-:Y:S02]  /*2340*/  LOP3.LUT R20, R5, R6, RZ, 0x3c, !PT ;  /* 0x0000000605147212 */ /* 0x004fe400078e3cff */
[C---:B------:R-:W-:Y:S02]  /*2350*/  LOP3.LUT R22, R2.reuse, R3, RZ, 0x3c, !PT ;  /* 0x0000000302167212 */ /* 0x040fe400078e3cff */
[----:B------:R-:W-:-:S02]  /*2360*/  LOP3.LUT R23, R2, R5, RZ, 0x3c, !PT ;  /* 0x0000000502177212 */ /* 0x000fc400078e3cff */
[----:B------:R-:W-:Y:S02]  /*2370*/  LEA.HI R5, R5, R0, RZ, 0x1 ;  /* 0x0000000005057211 */ /* 0x000fe400078f08ff */
[----:B------:R-:W-:Y:S02]  /*2380*/  ISETP.GE.AND P0, PT, R20, RZ, PT ;  /* 0x000000ff1400720c */ /* 0x000fe40003f06270 */
[----:B------:R-:W2:Y:S01]  /*2390*/  I2F.F64.S64 R22, R22 ;  /* 0x0000001600167312 */ /* 0x000ea20000301c00 */
[----:B------:R-:W-:-:S04]  /*23a0*/  IMAD.MOV R0, RZ, RZ, -R5 ;  /* 0x000000ffff007224 */ /* 0x000fc800078e0a05 */
[----:B------:R-:W-:Y:S01]  /*23b0*/  @!P1 IMAD.MOV.U32 R5, RZ, RZ, R0 ;  /* 0x000000ffff059224 */ /* 0x000fe200078e0000 */
[----:B--2---:R-:W-:-:S10]  /*23c0*/  DMUL R2, R22, UR8 ;  /* 0x0000000816027c28 */ /* 0x004fd40008000000 */
[----:B------:R-:W2:Y:S02]  /*23d0*/  F2F.F32.F64 R2, R2 ;  /* 0x0000000200027310 */ /* 0x000ea40000301000 */
[----:B--2---:R-:W-:-:S07]  /*23e0*/  FSEL R0, -R2, R2, !P0 ;  /* 0x0000000202007208 */ /* 0x004fce0004000100 */
.L_x_21:
[----:B------:R-:W-:Y:S05]  /*23f0*/  BSYNC.RECONVERGENT B0 ;  /* 0x0000000000007941 */ /* 0x000fea0003800200 */
.L_x_20:
[----:B------:R-:W-:Y:S01]  /*2400*/  FMUL R2, R0, R0 ;  /* 0x0000000000027220 */ /* 0x000fe20000400000 */
[C---:B------:R-:W-:Y:S01]  /*2410*/  LOP3.LUT R20, R5.reuse, 0x1, RZ, 0xc0, !PT ;  /* 0x0000000105147812 */ /* 0x040fe200078ec0ff */
[----:B------:R-:W-:Y:S01]  /*2420*/  BSSY.RECONVERGENT B0, `(.L_x_23) ;  /* 0x0000042000007945 */ /* 0x000fe20003800200 */
[----:B------:R-:W-:Y:S01]  /*2430*/  LOP3.LUT P1, RZ, R5, 0x2, RZ, 0xc0, !PT ;  /* 0x0000000205ff7812 */ /* 0x000fe2000782c0ff */
[----:B------:R-:W-:Y:S01]  /*2440*/  FFMA R3, R2, R13, -0.0013887860113754868507 ;  /* 0xbab607ed02037423 */ /* 0x000fe2000000000d */
[----:B------:R-:W-:-:S04]  /*2450*/  ISETP.NE.U32.AND P0, PT, R20, 0x1, PT ;  /* 0x000000011400780c */ /* 0x000fc80003f05070 */
[----:B------:R-:W-:Y:S02]  /*2460*/  FSEL R3, R3, -0.00019574658654164522886, !P0 ;  /* 0xb94d415303037808 */ /* 0x000fe40004000000 */
[----:B------:R-:W-:Y:S02]  /*2470*/  FSEL R23, R30, 0.0083327032625675201416, !P0 ;  /* 0x3c0885e41e177808 */ /* 0x000fe40004000000 */
[----:B------:R-:W-:Y:S02]  /*2480*/  FSEL R0, R0, 1, P0 ;  /* 0x3f80000000007808 */ /* 0x000fe40000000000 */
[----:B------:R-:W-:Y:S01]  /*2490*/  FSEL R20, -R25, -0.16666662693023681641, !P0 ;  /* 0xbe2aaaa819147808 */ /* 0x000fe20004000100 */
[C---:B------:R-:W-:Y:S02]  /*24a0*/  FFMA R23, R2.reuse, R3, R23 ;  /* 0x0000000302177223 */ /* 0x040fe40000000017 */
[C---:B------:R-:W-:Y:S02]  /*24b0*/  FFMA R3, R2.reuse, R0, RZ ;  /* 0x0000000002037223 */ /* 0x040fe400000000ff */
[----:B------:R-:W-:-:S04]  /*24c0*/  FFMA R20, R2, R23, R20 ;  /* 0x0000001702147223 */ /* 0x000fc80000000014 */
[----:B------:R-:W-:-:S04]  /*24d0*/  FFMA R3, R3, R20, R0 ;  /* 0x0000001403037223 */ /* 0x000fc80000000000 */
[----:B------:R-:W-:-:S04]  /*24e0*/  @P1 FADD R3, RZ, -R3 ;  /* 0x80000003ff031221 */ /* 0x000fc80000000000 */
[----:B------:R-:W-:Y:S01]  /*24f0*/  FMUL R32, R24, R3 ;  /* 0x0000000318207220 */ /* 0x000fe20000400000 */
[----:B------:R-:W-:Y:S06]  /*2500*/  @!P3 BRA `(.L_x_24) ;  /* 0x0000000000ccb947 */ /* 0x000fec0003800000 */
[----:B------:R-:W-:-:S13]  /*2510*/  FSETP.NEU.AND P0, PT, |R6|, +INF , PT ;  /* 0x7f8000000600780b */ /* 0x000fda0003f0d200 */
[----:B------:R-:W-:Y:S01]  /*2520*/  @!P0 FMUL R9, RZ, R6 ;  /* 0x00000006ff098220 */ /* 0x000fe20000400000 */
[----:B------:R-:W-:Y:S01]  /*2530*/  @!P0 IMAD.MOV.U32 R11, RZ, RZ, RZ ;  /* 0x000000ffff0b8224 */ /* 0x000fe200078e00ff */
[----:B------:R-:W-:Y:S06]  /*2540*/  @!P0 BRA `(.L_x_24) ;  /* 0x0000000000bc8947 */ /* 0x000fec0003800000 */
[----:B------:R-:W-:Y:S01]  /*2550*/  IMAD.SHL.U32 R2, R6, 0x100, RZ ;  /* 0x0000010006027824 */ /* 0x000fe200078e00ff */
[----:B------:R-:W-:Y:S01]  /*2560*/  MOV R20, RZ ;  /* 0x000000ff00147202 */ /* 0x000fe20000000f00 */
[----:B------:R-:W-:Y:S01]  /*2570*/  IMAD.MOV.U32 R0, RZ, RZ, RZ ;  /* 0x000000ffff007224 */ /* 0x000fe200078e00ff */
[----:B------:R-:W-:Y:S02]  /*2580*/  UMOV UR5, URZ ;  /* 0x000000ff00057c82 */ /* 0x000fe40008000000 */
[----:B------:R-:W-:-:S07]  /*2590*/  LOP3.LUT R9, R2, 0x80000000, RZ, 0xfc, !PT ;  /* 0x8000000002097812 */ /* 0x000fce00078efcff */
.L_x_25:
        /* <DEDUP_REMOVED lines=42> */
.L_x_24:
[----:B------:R-:W-:Y:S05]  /*2840*/  BSYNC.RECONVERGENT B0 ;  /* 0x0000000000007941 */ /* 0x000fea0003800200 */
.L_x_23:
[----:B------:R-:W-:Y:S01]  /*2850*/  FMUL R0, R9, R9 ;  /* 0x0000000909007220 */ /* 0x000fe20000400000 */
[C---:B------:R-:W-:Y:S01]  /*2860*/  LOP3.LUT R2, R11.reuse, 0x1, RZ, 0xc0, !PT ;  /* 0x000000010b027812 */ /* 0x040fe200078ec0ff */
[----:B------:R-:W-:Y:S01]  /*2870*/  VIADD R11, R11, 0x1 ;  /* 0x000000010b0b7836 */ /* 0x000fe20000000000 */
[----:B------:R-:W-:Y:S01]  /*2880*/  BSSY.RECONVERGENT B3, `(.L_x_26) ;  /* 0x000001d000037945 */ /* 0x000fe20003800200 */
[----:B------:R-:W-:Y:S01]  /*2890*/  FFMA R13, R0, R13, -0.0013887860113754868507 ;  /* 0xbab607ed000d7423 */ /* 0x000fe2000000000d */
[----:B------:R-:W-:Y:S02]  /*28a0*/  ISETP.NE.U32.AND P0, PT, R2, 0x1, PT ;  /* 0x000000010200780c */ /* 0x000fe40003f05070 */
[----:B------:R-:W-:Y:S02]  /*28b0*/  LOP3.LUT P1, RZ, R11, 0x2, RZ, 0xc0, !PT ;  /* 0x000000020bff7812 */ /* 0x000fe4000782c0ff */
[----:B------:R-:W-:Y:S02]  /*28c0*/  FSEL R3, R30, 0.0083327032625675201416, P0 ;  /* 0x3c0885e41e037808 */ /* 0x000fe40000000000 */
[----:B------:R-:W-:-:S02]  /*28d0*/  FSEL R13, R13, -0.00019574658654164522886, P0 ;  /* 0xb94d41530d0d7808 */ /* 0x000fc40000000000 */
[----:B------:R-:W-:Y:S02]  /*28e0*/  FSEL R9, R9, 1, !P0 ;  /* 0x3f80000009097808 */ /* 0x000fe40004000000 */
[----:B------:R-:W-:Y:S01]  /*28f0*/  FSEL R6, -R25, -0.16666662693023681641, P0 ;  /* 0xbe2aaaa819067808 */ /* 0x000fe20000000100 */
[C---:B------:R-:W-:Y:S02]  /*2900*/  FFMA R3, R0.reuse, R13, R3 ;  /* 0x0000000d00037223 */ /* 0x040fe40000000003 */
[C---:B------:R-:W-:Y:S02]  /*2910*/  FFMA R2, R0.reuse, R9, RZ ;  /* 0x0000000900027223 */ /* 0x040fe400000000ff */
[----:B------:R-:W-:Y:S01]  /*2920*/  FFMA R3, R0, R3, R6 ;  /* 0x0000000300037223 */ /* 0x000fe20000000006 */
[----:B------:R-:W-:-:S03]  /*2930*/  FADD R6, -R19, R32 ;  /* 0x0000002013067221 */ /* 0x000fc60000000100 */
[----:B------:R-:W-:-:S04]  /*2940*/  FFMA R2, R2, R3, R9 ;  /* 0x0000000302027223 */ /* 0x000fc80000000009 */
[----:B------:R-:W-:-:S04]  /*2950*/  @P1 FADD R2, RZ, -R2 ;  /* 0x80000002ff021221 */ /* 0x000fc80000000000 */
[----:B------:R-:W-:-:S05]  /*2960*/  FFMA R5, R24, R2, -R21 ;  /* 0x0000000218057223 */ /* 0x000fca0000000815 */
[----:B------:R-:W-:-:S04]  /*2970*/  FSETP.GT.AND P3, PT, |R6|, |R5|, PT ;  /* 0x400000050600720b */ /* 0x000fc80003f64200 */
[----:B------:R-:W-:Y:S02]  /*2980*/  FSEL R3, |R6|, |R5|, P3 ;  /* 0x4000000506037208 */ /* 0x000fe40001800200 */
[----:B------:R-:W-:Y:S02]  /*2990*/  FSEL R0, |R5|, |R6|, P3 ;  /* 0x4000000605007208 */ /* 0x000fe40001800200 */
[----:B------:R-:W2:Y:S08]  /*29a0*/  MUFU.RCP R2, R3 ;  /* 0x0000000300027308 */ /* 0x000eb00000001000 */
[----:B------:R-:W3:Y:S01]  /*29b0*/  FCHK P0, R0, R3 ;  /* 0x0000000300007302 */ /* 0x000ee20000000000 */
[----:B--2---:R-:W-:-:S04]  /*29c0*/  FFMA R9, -R3, R2, 1 ;  /* 0x3f80000003097423 */ /* 0x004fc80000000102 */
[----:B------:R-:W-:-:S04]  /*29d0*/  FFMA R9, R2, R9, R2 ;  /* 0x0000000902097223 */ /* 0x000fc80000000002 */
[----:B------:R-:W-:-:S04]  /*29e0*/  FFMA R2, R0, R9, RZ ;  /* 0x0000000900027223 */ /* 0x000fc800000000ff */
[----:B------:R-:W-:-:S04]  /*29f0*/  FFMA R11, -R3, R2, R0 ;  /* 0x00000002030b7223 */ /* 0x000fc80000000100 */
[----:B------:R-:W-:Y:S01]  /*2a00*/  FFMA R2, R9, R11, R2 ;  /* 0x0000000b09027223 */ /* 0x000fe20000000002 */
[----:B---3--:R-:W-:Y:S06]  /*2a10*/  @!P0 BRA `(.L_x_27) ;  /* 0x00000000000c8947 */ /* 0x008fec0003800000 */
[----:B------:R-:W-:-:S07]  /*2a20*/  MOV R20, 0x2a40 ;  /* 0x00002a4000147802 */ /* 0x000fce0000000f00 */
[----:B01---5:R-:W-:Y:S05]  /*2a30*/  CALL.REL.NOINC `($__internal_2_$__cuda_sm3x_div_rn_noftz_f32_slowpath) ;  /* 0x0000022800f47944 */ /* 0x023fea0003c00000 */
[----:B------:R-:W-:-:S07]  /*2a40*/  MOV R2, R0 ;  /* 0x0000000000027202 */ /* 0x000fce0000000f00 */
.L_x_27:
[----:B------:R-:W-:Y:S05]  /*2a50*/  BSYNC.RECONVERGENT B3 ;  /* 0x0000000000037941 */ /* 0x000fea0003800200 */
.L_x_26:
[----:B------:R-:W-:Y:S02]  /*2a60*/  IMAD.MOV.U32 R9, RZ, RZ, 0x3b33710b ;  /* 0x3b33710bff097424 */ /* 0x000fe400078e00ff */
[----:B------:R-:W-:Y:S01]  /*2a70*/  FMUL R0, R2, R2 ;  /* 0x0000000202007220 */ /* 0x000fe20000400000 */
[----:B------:R-:W-:Y:S01]  /*2a80*/  IMAD.MOV.U32 R20, RZ, RZ, 0x3f6ee581 ;  /* 0x3f6ee581ff147424 */ /* 0x000fe200078e00ff */
[C---:B------:R-:W-:Y:S02]  /*2a90*/  ISETP.GE.AND P0, PT, R5.reuse, RZ, PT ;  /* 0x000000ff0500720c */ /* 0x040fe40003f06270 */
[----:B------:R-:W-:Y:S01]  /*2aa0*/  FFMA R9, R0, R9, -0.015681877732276916504 ;  /* 0xbc80774800097423 */ /* 0x000fe20000000009 */
[----:B------:R-:W-:Y:S01]  /*2ab0*/  FSETP.NEU.AND P2, PT, |R5|, |R6|, PT ;  /* 0x400000060500720b */ /* 0x000fe20003f4d200 */
[----:B------:R-:W-:Y:S01]  /*2ac0*/  FADD R5, |R6|, |R5| ;  /* 0x4000000506057221 */ /* 0x000fe20000000200 */
        /* <DEDUP_REMOVED lines=10> */
[----:B------:R-:W-:-:S05]  /*2b70*/  FFMA R0, R20, 1.6832555532455444336, -R9 ;  /* 0x3fd774eb14007823 */ /* 0x000fca0000000809 */
        /* <DEDUP_REMOVED lines=8> */
[----:B------:R-:W-:-:S05]  /*2c00*/  FSEL R6, R5, R6, P0 ;  /* 0x0000000605067208 */ /* 0x000fca0000000000 */
[----:B------:R-:W-:Y:S01]  /*2c10*/  FADD R6, -R6, -RZ ;  /* 0x800000ff06067221 */ /* 0x000fe20000000100 */
[----:B------:R-:W-:Y:S06]  /*2c20*/  BRA `(.L_x_28) ;  /* 0x0000002800e07947 */ /* 0x000fec0003800000 */
.L_x_19:
        /* <DEDUP_REMOVED lines=13> */
.L_x_31:
        /* <DEDUP_REMOVED lines=42> */
.L_x_30:
[----:B------:R-:W-:Y:S05]  /*2fa0*/  BSYNC.RECONVERGENT B0 ;  /* 0x0000000000007941 */ /* 0x000fea0003800200 */
.L_x_29:
        /* <DEDUP_REMOVED lines=8> */
[----:B------:R-:W-:Y:S02]  /*3030*/  LOP3.LUT P1, RZ, R23, 0x2, RZ, 0xc0, !PT ;  /* 0x0000000217ff7812 */ /* 0x000fe4000782c0ff */
[----:B------:R-:W-:Y:S01]  /*3040*/  FSEL R0, R0, 1, !P0 ;  /* 0x3f80000000007808 */ /* 0x000fe20004000000 */
[----:B------:R-:W-:Y:S01]  /*3050*/  FFMA R5, R2, R3, R5 ;  /* 0x0000000302057223 */ /* 0x000fe20000000005 */
[----:B------:R-:W-:-:S03]  /*3060*/  FSEL R24, -R22, -0.4999999701976776123, !P0 ;  /* 0xbeffffff16187808 */ /* 0x000fc60004000100 */
[C---:B------:R-:W-:Y:S02]  /*3070*/  FFMA R3, R2.reuse, R0, RZ ;  /* 0x0000000002037223 */ /* 0x040fe400000000ff */
[----:B------:R-:W-:-:S04]  /*3080*/  FFMA R5, R2, R5, R24 ;  /* 0x0000000502057223 */ /* 0x000fc80000000018 */
[----:B------:R-:W-:Y:S01]  /*3090*/  FFMA R32, R3, R5, R0 ;  /* 0x0000000503207223 */ /* 0x000fe20000000000 */
[----:B------:R-:W-:Y:S01]  /*30a0*/  IMAD.MOV.U32 R5, RZ, RZ, R11 ;  /* 0x000000ffff057224 */ /* 0x000fe200078e000b */
[----:B------:R-:W-:Y:S02]  /*30b0*/  MOV R0, R9 ;  /* 0x0000000900007202 */ /* 0x000fe40000000f00 */
[----:B------:R-:W-:Y:S01]  /*30c0*/  @P1 FADD R32, RZ, -R32 ;  /* 0x80000020ff201221 */ /* 0x000fe20000000000 */
        /* <DEDUP_REMOVED lines=10> */
.L_x_34:
        /* <DEDUP_REMOVED lines=42> */
.L_x_33:
[----:B------:R-:W-:Y:S05]  /*3410*/  BSYNC.RECONVERGENT B0 ;  /* 0x0000000000007941 */ /* 0x000fea0003800200 */
.L_x_32:
[----:B------:R-:W-:Y:S01]  /*3420*/  FMUL R2, R0, R0 ;  /* 0x0000000000027220 */ /* 0x000fe20000400000 */
[C---:B------:R-:W-:Y:S01]  /*3430*/  LOP3.LUT R3, R5.reuse, 0x1, RZ, 0xc0, !PT ;  /* 0x0000000105037812 */ /* 0x040fe200078ec0ff */
[----:B------:R-:W-:Y:S01]  /*3440*/  BSSY.RECONVERGENT B3, `(.L_x_35) ;  /* 0x000001b000037945 */ /* 0x000fe20003800200 */
[----:B------:R-:W-:Y:S01]  /*3450*/  LOP3.LUT P1, RZ, R5, 0x2, RZ, 0xc0, !PT ;  /* 0x0000000205ff7812 */ /* 0x000fe2000782c0ff */
[----:B------:R-:W-:Y:S01]  /*3460*/  FFMA R13, R2, R13, -0.0013887860113754868507 ;  /* 0xbab607ed020d7423 */ /* 0x000fe2000000000d */
[----:B------:R-:W-:Y:S01]  /*3470*/  ISETP.NE.U32.AND P0, PT, R3, 0x1, PT ;  /* 0x000000010300780c */ /* 0x000fe20003f05070 */
[----:B------:R-:W2:Y:S03]  /*3480*/  MUFU.RCP R5, R16 ;  /* 0x0000001000057308 */ /* 0x000ea60000001000 */
[----:B------:R-:W-:Y:S02]  /*3490*/  FSEL R3, R20, 0.041666727513074874878, P0 ;  /* 0x3d2aaabb14037808 */ /* 0x000fe40000000000 */
[----:B------:R-:W-:-:S02]  /*34a0*/  FSEL R13, R13, -0.00019574658654164522886, !P0 ;  /* 0xb94d41530d0d7808 */ /* 0x000fc40004000000 */
[----:B------:R-:W-:Y:S02]  /*34b0*/  FSEL R22, -R22, -0.4999999701976776123, P0 ;  /* 0xbeffffff16167808 */ /* 0x000fe40000000100 */
[----:B------:R-:W-:Y:S01]  /*34c0*/  FSEL R0, R0, 1, P0 ;  /* 0x3f80000000007808 */ /* 0x000fe20000000000 */
[----:B------:R-:W-:-:S04]  /*34d0*/  FFMA R3, R2, R13, R3 ;  /* 0x0000000d02037223 */ /* 0x000fc80000000003 */
[C---:B------:R-:W-:Y:S01]  /*34e0*/  FFMA R22, R2.reuse, R3, R22 ;  /* 0x0000000302167223 */ /* 0x040fe20000000016 */
[----:B------:R-:W-:Y:S01]  /*34f0*/  FFMA R3, R2, R0, RZ ;  /* 0x0000000002037223 */ /* 0x000fe200000000ff */
[----:B--2---:R-:W-:-:S03]  /*3500*/  FFMA R2, -R16, R5, 1 ;  /* 0x3f80000010027423 */ /* 0x004fc60000000105 */
[----:B------:R-:W-:Y:S01]  /*3510*/  FFMA R0, R3, R22, R0 ;  /* 0x0000001603007223 */ /* 0x000fe20000000000 */
[----:B------:R-:W-:-:S03]  /*3520*/  FFMA R5, R5, R2, R5 ;  /* 0x0000000205057223 */ /* 0x000fc60000000005 */
[----:B------:R-:W-:-:S04]  /*3530*/  @P1 FADD R0, RZ, -R0 ;  /* 0x80000000ff001221 */ /* 0x000fc80000000000 */
[----:B------:R-:W-:-:S04]  /*3540*/  FMUL R0, R21, R0 ;  /* 0x0000000015007220 */ /* 0x000fc80000400000 */
[----:B------:R-:W-:-:S04]  /*3550*/  FFMA R0, R19, R32, -R0 ;  /* 0x0000002013007223 */ /* 0x000fc80000000800 */
[----:B------:R-:W2:Y:S01]  /*3560*/  FCHK P0, R0, R16 ;  /* 0x0000001000007302 */ /* 0x000ea20000000000 */
[----:B------:R-:W-:-:S04]  /*3570*/  FFMA R2, R0, R5, RZ ;  /* 0x0000000500027223 */ /* 0x000fc800000000ff */
[----:B------:R-:W-:-:S04]  /*3580*/  FFMA R3, -R16, R2, R0 ;  /* 0x0000000210037223 */ /* 0x000fc80000000100 */
[----:B------:R-:W-:Y:S01]  /*3590*/  FFMA R2, R5, R3, R2 ;  /* 0x0000000305027223 */ /* 0x000fe20000000002 */
[----:B--2---:R-:W-:Y:S06]  /*35a0*/  @!P0 BRA `(.L_x_36) ;  /* 0x0000000000108947 */ /* 0x004fec0003800000 */
[----:B------:R-:W-:Y:S01]  /*35b0*/  IMAD.MOV.U32 R3, RZ, RZ, R16 ;  /* 0x000000ffff037224 */ /* 0x000fe200078e0010 */
[----:B------:R-:W-:-:S07]  /*35c0*/  MOV R20, 0x35e0 ;  /* 0x000035e000147802 */ /* 0x000fce0000000f00 */
[----:B01---5:R-:W-:Y:S05]  /*35d0*/  CALL.REL.NOINC `($__internal_2_$__cuda_sm3x_div_rn_noftz_f32_slowpath) ;  /* 0x00000220000c7944 */ /* 0x023fea0003c00000 */
[----:B------:R-:W-:-:S07]  /*35e0*/  IMAD.MOV.U32 R2, RZ, RZ, R0 ;  /* 0x000000ffff027224 */ /* 0x000fce00078e0000 */
.L_x_36:
[----:B------:R-:W-:Y:S05]  /*35f0*/  BSYNC.RECONVERGENT B3 ;  /* 0x0000000000037941 */ /* 0x000fea0003800200 */
.L_x_35:
[----:B------:R-:W-:Y:S01]  /*3600*/  IMAD.MOV.U32 R3, RZ, RZ, 0x3f000000 ;  /* 0x3f000000ff037424 */ /* 0x000fe200078e00ff */
[C---:B------:R-:W-:Y:S01]  /*3610*/  FSETP.NEU.AND P1, PT, |R2|.reuse, 1, PT ;  /* 0x3f8000000200780b */ /* 0x040fe20003f2d200 */
[----:B------:R-:W-:Y:S01]  /*3620*/  BSSY.RECONVERGENT B0, `(.L_x_37) ;  /* 0x000004f000007945 */ /* 0x000fe20003800200 */
[C---:B------:R-:W-:Y:S01]  /*3630*/  FSETP.GT.AND P0, PT, |R2|.reuse, 0.56000000238418579102, PT ;  /* 0x3f0f5c290200780b */ /* 0x040fe20003f04200 */
[----:B------:R-:W-:-:S04]  /*3640*/  FFMA R0, |R2|, -R3, 0.5 ;  /* 0x3f00000002007423 */ /* 0x000fc80000000a03 */
[----:B------:R-:W2:Y:S02]  /*3650*/  MUFU.RSQ R3, R0 ;  /* 0x0000000000037308 */ /* 0x000ea40000001400 */
[----:B--2---:R-:W-:Y:S01]  /*3660*/  FMUL R5, R0, R3 ;  /* 0x0000000300057220 */ /* 0x004fe20000400000 */
[----:B------:R-:W-:-:S04]  /*3670*/  FMUL R20, R3, -0.5 ;  /* 0xbf00000003147820 */ /* 0x000fc80000400000 */
[----:B------:R-:W-:-:S04]  /*3680*/  FFMA R20, R5, R20, 0.5 ;  /* 0x3f00000005147423 */ /* 0x000fc80000000014 */
[----:B------:R-:W-:-:S05]  /*3690*/  FFMA R20, R5, R20, R5 ;  /* 0x0000001405147223 */ /* 0x000fca0000000005 */
[----:B------:R-:W-:Y:S01]  /*36a0*/  FSEL R3, R20, RZ, P1 ;  /* 0x000000ff14037208 */ /* 0x000fe20000800000 */
[----:B------:R-:W-:-:S03]  /*36b0*/  IMAD.MOV.U32 R20, RZ, RZ, 0x3d4dd2f7 ;  /* 0x3d4dd2f7ff147424 */ /* 0x000fc600078e00ff */
[----:B------:R-:W-:-:S05]  /*36c0*/  FSEL R3, R3, |R2|, P0 ;  /* 0x4000000203037208 */ /* 0x000fca0000000000 */
[----:B------:R-:W-:-:S04]  /*36d0*/  FMUL R5, R3, R3 ;  /* 0x0000000303057220 */ /* 0x000fc80000400000 */
[----:B------:R-:W-:Y:S01]  /*36e0*/  FFMA R0, R5, R20, 0.018773360177874565125 ;  /* 0x3c99ca9705007423 */ /* 0x000fe20000000014 */
[----:B------:R-:W-:-:S03]  /*36f0*/  IMAD.MOV.U32 R20, RZ, RZ, R9 ;  /* 0x000000ffff147224 */ /* 0x000fc600078e0009 */
[----:B------:R-:W-:-:S04]  /*3700*/  FFMA R0, R5, R0, 0.046769052743911743164 ;  /* 0x3d3f90e805007423 */ /* 0x000fc80000000000 */
[----:B------:R-:W-:-:S04]  /*3710*/  FFMA R0, R5, R0, 0.074823014438152313232 ;  /* 0x3d993ccf05007423 */ /* 0x000fc80000000000 */
[----:B------:R-:W-:-:S04]  /*3720*/  FFMA R0, R5, R0, 0.16667181253433227539 ;  /* 0x3e2aac0405007423 */ /* 0x000fc80000000000 */
[----:B------:R-:W-:Y:S01]  /*3730*/  FMUL R0, R5, R0 ;  /* 0x0000000005007220 */ /* 0x000fe20000400000 */
[----:B------:R-:W-:-:S03]  /*3740*/  IMAD.MOV.U32 R5, RZ, RZ, 0x3fd774eb ;  /* 0x3fd774ebff057424 */ /* 0x000fc600078e00ff */
[----:B------:R-:W-:-:S04]  /*3750*/  FFMA R3, R3, R0, R3 ;  /* 0x0000000003037223 */ /* 0x000fc80000000003 */
[----:B------:R-:W-:-:S04]  /*3760*/  FMUL R0, R3, -2 ;  /* 0xc000000003007820 */ /* 0x000fc80000400000 */
[----:B------:R-:W-:Y:S01]  /*3770*/  @P0 FFMA R3, R5, 0.93318945169448852539, R0 ;  /* 0x3f6ee58105030823 */ /* 0x000fe20000000000 */
[----:B------:R-:W-:-:S04]  /*3780*/  IMAD.MOV.U32 R0, RZ, RZ, R11 ;  /* 0x000000ffff007224 */ /* 0x000fc800078e000b */
[C---:B------:R-:W-:Y:S02]  /*3790*/  FSETP.NAN.AND P0, PT, R3.reuse, R3, PT ;  /* 0x000000030300720b */ /* 0x040fe40003f08000 */
[----:B------:R-:W-:-:S04]  /*37a0*/  LOP3.LUT R2, R3, 0x80000000, R2, 0xb8, !PT ;  /* 0x8000000003027812 */ /* 0x000fc800078eb802 */
[----:B------:R-:W-:-:S05]  /*37b0*/  FSEL R5, R2, R3, !P0 ;  /* 0x0000000302057208 */ /* 0x000fca0004000000 */
[----:B------:R-:W-:Y:S01]  /*37c0*/  FADD R5, -R6, R5 ;  /* 0x0000000506057221 */ /* 0x000fe20000000100 */
        /* <DEDUP_REMOVED lines=10> */
.L_x_39:
        /* <DEDUP_REMOVED lines=31> */
[----:B------:R-:W-:Y:S02]  /*3a60*/  LEA.HI R0, R13, R0, RZ, 0x1 ;  /* 0x000000000d007211 */ /* 0x000fe400078f08ff */
[C---:B------:R-:W-:Y:S02]  /*3a70*/  LOP3.LUT R22, R2.reuse, R3, RZ, 0x3c, !PT ;  /* 0x0000000302167212 */ /* 0x040fe400078e3cff */
[----:B------:R-:W-:-:S02]  /*3a80*/  LOP3.LUT R23, R2, R13, RZ, 0x3c, !PT ;  /* 0x0000000d02177212 */ /* 0x000fc400078e3cff */
[----:B--2---:R-:W-:Y:S01]  /*3a90*/  LOP3.LUT R20, R13, R6, RZ, 0x3c, !PT ;  /* 0x000000060d147212 */ /* 0x004fe200078e3cff */
[----:B------:R-:W-:-:S03]  /*3aa0*/  IMAD.MOV R13, RZ, RZ, -R0 ;  /* 0x000000ffff0d7224 */ /* 0x000fc600078e0a00 */
[----:B------:R-:W2:Y:S01]  /*3ab0*/  I2F.F64.S64 R22, R22 ;  /* 0x0000001600167312 */ /* 0x000ea20000301c00 */
[----:B------:R-:W-:Y:S02]  /*3ac0*/  ISETP.GE.AND P0, PT, R20, RZ, PT ;  /* 0x000000ff1400720c */ /* 0x000fe40003f06270 */
[----:B------:R-:W-:Y:S01]  /*3ad0*/  @!P1 MOV R0, R13 ;  /* 0x0000000d00009202 */ /* 0x000fe20000000f00 */
[----:B--2---:R-:W-:-:S10]  /*3ae0*/  DMUL R2, R22, UR8 ;  /* 0x0000000816027c28 */ /* 0x004fd40008000000 */
[----:B------:R-:W2:Y:S02]  /*3af0*/  F2F.F32.F64 R2, R2 ;  /* 0x0000000200027310 */ /* 0x000ea40000301000 */
[----:B--2---:R-:W-:-:S07]  /*3b00*/  FSEL R20, -R2, R2, !P0 ;  /* 0x0000000202147208 */ /* 0x004fce0004000100 */
.L_x_38:
[----:B------:R-:W-:Y:S05]  /*3b10*/  BSYNC.RECONVERGENT B0 ;  /* 0x0000000000007941 */ /* 0x000fea0003800200 */
.L_x_37:
[----:B------:R-:W-:Y:S02]  /*3b20*/  IMAD.MOV.U32 R13, RZ, RZ, 0x37cbac00 ;  /* 0x37cbac00ff0d7424 */ /* 0x000fe400078e00ff */
[----:B------:R-:W-:Y:S01]  /*3b30*/  FMUL R2, R20, R20 ;  /* 0x0000001414027220 */ /* 0x000fe20000400000 */
[----:B------:R-:W-:Y:S01]  /*3b40*/  LOP3.LUT R22, R0, 0x1, RZ, 0xc0, !PT ;  /* 0x0000000100167812 */ /* 0x000fe200078ec0ff */
[----:B------:R-:W-:Y:S01]  /*3b50*/  IMAD.MOV.U32 R24, RZ, RZ, 0x3c0885e4 ;  /* 0x3c0885e4ff187424 */ /* 0x000fe200078e00ff */
[----:B------:R-:W-:Y:S01]  /*3b60*/  BSSY.RECONVERGENT B0, `(.L_x_40) ;  /* 0x0000043000007945 */ /* 0x000fe20003800200 */
[----:B------:R-:W-:Y:S01]  /*3b70*/  FFMA R3, R2, R13, -0.0013887860113754868507 ;  /* 0xbab607ed02037423 */ /* 0x000fe2000000000d */
[----:B------:R-:W-:Y:S01]  /*3b80*/  ISETP.NE.U32.AND P0, PT, R22, 0x1, PT ;  /* 0x000000011600780c */ /* 0x000fe20003f05070 */
[----:B------:R-:W-:Y:S02]  /*3b90*/  VIADD R0, R0, 0x1 ;  /* 0x0000000100007836 */ /* 0x000fe40000000000 */
[----:B------:R-:W-:Y:S01]  /*3ba0*/  IMAD.MOV.U32 R25, RZ, RZ, 0x3e2aaaa8 ;  /* 0x3e2aaaa8ff197424 */ /* 0x000fe200078e00ff */
[----:B------:R-:W-:-:S02]  /*3bb0*/  FSEL R3, R3, -0.00019574658654164522886, P0 ;  /* 0xb94d415303037808 */ /* 0x000fc40000000000 */
[----:B------:R-:W-:Y:S02]  /*3bc0*/  FSEL R23, R24, 0.041666727513074874878, !P0 ;  /* 0x3d2aaabb18177808 */ /* 0x000fe40004000000 */
[----:B------:R-:W-:Y:S02]  /*3bd0*/  LOP3.LUT P1, RZ, R0, 0x2, RZ, 0xc0, !PT ;  /* 0x0000000200ff7812 */ /* 0x000fe4000782c0ff */
[----:B------:R-:W-:Y:S01]  /*3be0*/  FSEL R0, R20, 1, !P0 ;  /* 0x3f80000014007808 */ /* 0x000fe20004000000 */
[----:B------:R-:W-:Y:S01]  /*3bf0*/  FFMA R23, R2, R3, R23 ;  /* 0x0000000302177223 */ /* 0x000fe20000000017 */
[----:B------:R-:W-:-:S03]  /*3c00*/  FSEL R20, -R25, -0.4999999701976776123, !P0 ;  /* 0xbeffffff19147808 */ /* 0x000fc60004000100 */
[C---:B------:R-:W-:Y:S02]  /*3c10*/  FFMA R3, R2.reuse, R0, RZ ;  /* 0x0000000002037223 */ /* 0x040fe400000000ff */
[----:B------:R-:W-:-:S04]  /*3c20*/  FFMA R20, R2, R23, R20 ;  /* 0x0000001702147223 */ /* 0x000fc80000000014 */
[----:B------:R-:W-:-:S04]  /*3c30*/  FFMA R30, R3, R20, R0 ;  /* 0x00000014031e7223 */ /* 0x000fc80000000000 */
        /* <DEDUP_REMOVED lines=11> */
.L_x_42:
[----:B--2---:R-:W2:Y:S02]  /*3cf0*/  LDC.64 R2, c[0x4][0x8] ;  /* 0x01000200ff027b82 */ /* 0x004ea40000000a00 */
[----:B--2---:R-:W-:-:S06]  /*3d00*/  IMAD.WIDE.U32 R2, R0, 0x4, R2 ;  /* 0x0000000400027825 */ /* 0x004fcc00078e0002 */
[----:B------:R-:W2:Y:S01]  /*3d10*/  LDG.E.CONSTANT R2, desc[UR6][R2.64] ;  /* 0x0000000602027981 */ /* 0x000ea2000c1e9900 */
[C---:B------:R-:W-:Y:S01]  /*3d20*/  LEA R9, R0.reuse, R1, 0x2 ;  /* 0x0000000100097211 */ /* 0x040fe200078e10ff */
        /* <DEDUP_REMOVED lines=38> */
.L_x_41:
[----:B------:R-:W-:Y:S05]  /*3f90*/  BSYNC.RECONVERGENT B0 ;  /* 0x0000000000007941 */ /* 0x000fea0003800200 */
.L_x_40:
[----:B------:R-:W-:Y:S01]  /*3fa0*/  LOP3.LUT R0, R11, 0x1, RZ, 0xc0, !PT ;  /* 0x000000010b007812 */ /* 0x000fe200078ec0ff */
[----:B------:R-:W-:Y:S01]  /*3fb0*/  FMUL R2, R9, R9 ;  /* 0x0000000909027220 */ /* 0x000fe20000400000 */
[----:B------:R-:W-:Y:S01]  /*3fc0*/  LOP3.LUT P0, RZ, R11, 0x2, RZ, 0xc0, !PT ;  /* 0x000000020bff7812 */ /* 0x000fe2000780c0ff */
[----:B------:R-:W-:Y:S01]  /*3fd0*/  BSSY.RECONVERGENT B3, `(.L_x_43) ;  /* 0x000001a000037945 */ /* 0x000fe20003800200 */
[----:B------:R-:W-:Y:S01]  /*3fe0*/  ISETP.NE.U32.AND P1, PT, R0, 0x1, PT ;  /* 0x000000010000780c */ /* 0x000fe20003f25070 */
[----:B------:R-:W-:-:S03]  /*3ff0*/  FFMA R0, R2, R13, -0.0013887860113754868507 ;  /* 0xbab607ed02007423 */ /* 0x000fc6000000000d */
[----:B------:R-:W-:Y:S02]  /*4000*/  FSEL R3, R24, 0.041666727513074874878, P1 ;  /* 0x3d2aaabb18037808 */ /* 0x000fe40000800000 */
[----:B------:R-:W-:Y:S02]  /*4010*/  FSEL R0, R0, -0.00019574658654164522886, !P1 ;  /* 0xb94d415300007808 */ /* 0x000fe40004800000 */
[----:B------:R-:W-:Y:S02]  /*4020*/  FSEL R25, -R25, -0.4999999701976776123, P1 ;  /* 0xbeffffff19197808 */ /* 0x000fe40000800100 */
[----:B------:R-:W-:Y:S01]  /*4030*/  FSEL R9, R9, 1, P1 ;  /* 0x3f80000009097808 */ /* 0x000fe20000800000 */
[C---:B------:R-:W-:Y:S02]  /*4040*/  FFMA R0, R2.reuse, R0, R3 ;  /* 0x0000000002007223 */ /* 0x040fe40000000003 */
[----:B------:R-:W2:Y:S02]  /*4050*/  MUFU.RCP R3, R16 ;  /* 0x0000001000037308 */ /* 0x000ea40000001000 */
[C---:B------:R-:W-:Y:S01]  /*4060*/  FFMA R25, R2.reuse, R0, R25 ;  /* 0x0000000002197223 */ /* 0x040fe20000000019 */
[----:B------:R-:W-:-:S04]  /*4070*/  FFMA R0, R2, R9, RZ ;  /* 0x0000000902007223 */ /* 0x000fc800000000ff */
[----:B------:R-:W-:-:S04]  /*4080*/  FFMA R0, R0, R25, R9 ;  /* 0x0000001900007223 */ /* 0x000fc80000000009 */
[----:B------:R-:W-:-:S04]  /*4090*/  @P0 FADD R0, RZ, -R0 ;  /* 0x80000000ff000221 */ /* 0x000fc80000000000 */
[----:B------:R-:W-:Y:S01]  /*40a0*/  FMUL R0, R21, R0 ;  /* 0x0000000015007220 */ /* 0x000fe20000400000 */
[----:B--2---:R-:W-:-:S03]  /*40b0*/  FFMA R2, -R16, R3, 1 ;  /* 0x3f80000010027423 */ /* 0x004fc60000000103 */
[----:B------:R-:W-:Y:S01]  /*40c0*/  FFMA R9, R19, R30, -R0 ;  /* 0x0000001e13097223 */ /* 0x000fe20000000800 */
[----:B------:R-:W-:-:S03]  /*40d0*/  FFMA R0, R3, R2, R3 ;  /* 0x0000000203007223 */ /* 0x000fc60000000003 */
[----:B------:R-:W2:Y:S01]  /*40e0*/  FCHK P0, R9, R16 ;  /* 0x0000001009007302 */ /* 0x000ea20000000000 */
[----:B------:R-:W-:-:S04]  /*40f0*/  FFMA R3, R0, R9, RZ ;  /* 0x0000000900037223 */ /* 0x000fc800000000ff */
[----:B------:R-:W-:-:S04]  /*4100*/  FFMA R2, -R16, R3, R9 ;  /* 0x0000000310027223 */ /* 0x000fc80000000109 */
[----:B------:R-:W-:Y:S01]  /*4110*/  FFMA R0, R0, R2, R3 ;  /* 0x0000000200007223 */ /* 0x000fe20000000003 */
[----:B--2---:R-:W-:Y:S06]  /*4120*/  @!P0 BRA `(.L_x_44) ;  /* 0x0000000000108947 */ /* 0x004fec0003800000 */
[----:B------:R-:W-:Y:S01]  /*4130*/  IMAD.MOV.U32 R0, RZ, RZ, R9 ;  /* 0x000000ffff007224 */ /* 0x000fe200078e0009 */
[----:B------:R-:W-:Y:S01]  /*4140*/  MOV R20, 0x4170 ;  /* 0x0000417000147802 */ /* 0x000fe20000000f00 */
[----:B------:R-:W-:-:S07]  /*4150*/  IMAD.MOV.U32 R3, RZ, RZ, R16 ;  /* 0x000000ffff037224 */ /* 0x000fce00078e0010 */
[----:B01---5:R-:W-:Y:S05]  /*4160*/  CALL.REL.NOINC `($__internal_2_$__cuda_sm3x_div_rn_noftz_f32_slowpath) ;  /* 0x0000021400287944 */ /* 0x023fea0003c00000 */
.L_x_44:
[----:B------:R-:W-:Y:S05]  /*4170*/  BSYNC.RECONVERGENT B3 ;  /* 0x0000000000037941 */ /* 0x000fea0003800200 */
.L_x_43:
[----:B------:R-:W-:Y:S01]  /*4180*/  IMAD.MOV.U32 R3, RZ, RZ, 0x3f000000 ;  /* 0x3f000000ff037424 */ /* 0x000fe200078e00ff */
[C---:B------:R-:W-:Y:S01]  /*4190*/  FSETP.NEU.AND P1, PT, |R0|.reuse, 1, PT ;  /* 0x3f8000000000780b */ /* 0x040fe20003f2d200 */
[----:B------:R-:W-:Y:S01]  /*41a0*/  IMAD.MOV.U32 R11, RZ, RZ, 0x3fd774eb ;  /* 0x3fd774ebff0b7424 */ /* 0x000fe200078e00ff */
[C---:B------:R-:W-:Y:S01]  /*41b0*/  FSETP.GT.AND P0, PT, |R0|.reuse, 0.56000000238418579102, PT ;  /* 0x3f0f5c290000780b */ /* 0x040fe20003f04200 */
[----:B------:R-:W-:Y:S01]  /*41c0*/  FFMA R2, |R0|, -R3, 0.5 ;  /* 0x3f00000000027423 */ /* 0x000fe20000000a03 */
[----:B------:R-:W-:Y:S01]  /*41d0*/  F2F.F64.F32 R24, R6 ;  /* 0x0000000600187310 */ /* 0x000fe20000201800 */
[----:B------:R-:W-:Y:S01]  /*41e0*/  IMAD.MOV.U32 R22, RZ, RZ, 0x54442d18 ;  /* 0x54442d18ff167424 */ /* 0x000fe200078e00ff */
[----:B------:R-:W-:Y:S01]  /*41f0*/  BSSY.RECONVERGENT B0, `(.L_x_45) ;  /* 0x0000058000007945 */ /* 0x000fe20003800200 */
[----:B------:R-:W-:-:S05]  /*4200*/  IMAD.MOV.U32 R23, RZ, RZ, 0x400921fb ;  /* 0x400921fbff177424 */ /* 0x000fca00078e00ff */
[----:B------:R-:W2:Y:S02]  /*4210*/  MUFU.RSQ R3, R2 ;  /* 0x0000000200037308 */ /* 0x000ea40000001400 */
[----:B--2---:R-:W-:Y:S01]  /*4220*/  FMUL R9, R2, R3 ;  /* 0x0000000302097220 */ /* 0x004fe20000400000 */
[----:B------:R-:W-:-:S04]  /*4230*/  FMUL R20, R3, -0.5 ;  /* 0xbf00000003147820 */ /* 0x000fc80000400000 */
[----:B------:R-:W-:-:S04]  /*4240*/  FFMA R20, R9, R20, 0.5 ;  /* 0x3f00000009147423 */ /* 0x000fc80000000014 */
[----:B------:R-:W-:-:S05]  /*4250*/  FFMA R20, R9, R20, R9 ;  /* 0x0000001409147223 */ /* 0x000fca0000000009 */
[----:B------:R-:W-:Y:S02]  /*4260*/  FSEL R3, R20, RZ, P1 ;  /* 0x000000ff14037208 */ /* 0x000fe40000800000 */
[----:B------:R-:W-:Y:S02]  /*4270*/  MOV R20, 0x3d4dd2f7 ;  /* 0x3d4dd2f700147802 */ /* 0x000fe40000000f00 */
[----:B------:R-:W-:-:S05]  /*4280*/  FSEL R3, R3, |R0|, P0 ;  /* 0x4000000003037208 */ /* 0x000fca0000000000 */
[----:B------:R-:W-:-:S04]  /*4290*/  FMUL R9, R3, R3 ;  /* 0x0000000303097220 */ /* 0x000fc80000400000 */
[----:B------:R-:W-:-:S04]  /*42a0*/  FFMA R2, R9, R20, 0.018773360177874565125 ;  /* 0x3c99ca9709027423 */ /* 0x000fc80000000014 */
[----:B------:R-:W-:-:S04]  /*42b0*/  FFMA R2, R9, R2, 0.046769052743911743164 ;  /* 0x3d3f90e809027423 */ /* 0x000fc80000000002 */
[----:B------:R-:W-:-:S04]  /*42c0*/  FFMA R2, R9, R2, 0.074823014438152313232 ;  /* 0x3d993ccf09027423 */ /* 0x000fc80000000002 */
[----:B------:R-:W-:-:S04]  /*42d0*/  FFMA R2, R9, R2, 0.16667181253433227539 ;  /* 0x3e2aac0409027423 */ /* 0x000fc80000000002 */
[----:B------:R-:W-:Y:S01]  /*42e0*/  FMUL R2, R9, R2 ;  /* 0x0000000209027220 */ /* 0x000fe20000400000 */
[----:B------:R-:W-:-:S03]  /*42f0*/  FMUL R9, R5, -0.63661974668502807617 ;  /* 0xbf22f98305097820 */ /* 0x000fc60000400000 */
[----:B------:R-:W-:-:S04]  /*4300*/  FFMA R3, R3, R2, R3 ;  /* 0x0000000203037223 */ /* 0x000fc80000000003 */
[----:B------:R-:W-:-:S04]  /*4310*/  FMUL R2, R3, -2 ;  /* 0xc000000003027820 */ /* 0x000fc80000400000 */
[----:B------:R-:W-:Y:S02]  /*4320*/  @P0 FFMA R3, R11, 0.93318945169448852539, R2 ;  /* 0x3f6ee5810b030823 */ /* 0x000fe40000000002 */
[----:B------:R2:W3:Y:S03]  /*4330*/  F2I.NTZ R11, R9 ;  /* 0x00000009000b7305 */ /* 0x0004e60000203100 */
[C---:B------:R-:W-:Y:S02]  /*4340*/  FSETP.NAN.AND P0, PT, R3.reuse, R3, PT ;  /* 0x000000030300720b */ /* 0x040fe40003f08000 */
[----:B------:R-:W-:-:S04]  /*4350*/  LOP3.LUT R0, R3, 0x80000000, R0, 0xb8, !PT ;  /* 0x8000000003007812 */ /* 0x000fc800078eb800 */
[----:B------:R-:W-:Y:S01]  /*4360*/  FSEL R0, R0, R3, !P0 ;  /* 0x0000000300007208 */ /* 0x000fe20004000000 */
[C---:B--2---:R-:W-:Y:S01]  /*4370*/  FADD R9, -R5.reuse, -RZ ;  /* 0x800000ff05097221 */ /* 0x044fe20000000100 */
[----:B------:R-:W-:Y:S02]  /*4380*/  FSETP.GE.AND P0, PT, |R5|, 105615, PT ;  /* 0x47ce47800500780b */ /* 0x000fe40003f06200 */
[----:B------:R-:W2:Y:S01]  /*4390*/  F2F.F64.F32 R2, R0 ;  /* 0x0000000000027310 */ /* 0x000ea20000201800 */
[----:B---3--:R-:W-:Y:S01]  /*43a0*/  I2FP.F32.S32 R20, R11 ;  /* 0x0000000b00147245 */ /* 0x008fe20000201400 */
[----:B------:R-:W-:Y:S01]  /*43b0*/  IMAD.MOV.U32 R32, RZ, RZ, R11 ;  /* 0x000000ffff207224 */ /* 0x000fe200078e000b */
[----:B--2---:R-:W-:-:S08]  /*43c0*/  DADD R2, -R2, R22 ;  /* 0x0000000002027229 */ /* 0x004fd00000000116 */
[----:B------:R-:W-:Y:S01]  /*43d0*/  DADD R24, R2, -R24 ;  /* 0x0000000002187229 */ /* 0x000fe20000000818 */
[----:B------:R-:W-:-:S04]  /*43e0*/  FFMA R3, R20, -1.5707962512969970703, -R5 ;  /* 0xbfc90fda14037823 */ /* 0x000fc80000000805 */
[----:B------:R-:W-:-:S05]  /*43f0*/  FFMA R3, R20, -7.5497894158615963534e-08, R3 ;  /* 0xb3a2216814037823 */ /* 0x000fca0000000003 */
[----:B------:R2:W3:Y:S01]  /*4400*/  F2F.F32.F64 R24, R24 ;  /* 0x0000001800187310 */ /* 0x0004e20000301000 */
[----:B------:R-:W-:-:S04]  /*4410*/  FFMA R33, R20, -5.3903029534742383927e-15, R3 ;  /* 0xa7c234c514217823 */ /* 0x000fc80000000003 */
[----:B------:R-:W-:Y:S01]  /*4420*/  IMAD.MOV.U32 R0, RZ, RZ, R33 ;  /* 0x000000ffff007224 */ /* 0x000fe200078e0021 */
[----:B------:R-:W-:Y:S06]  /*4430*/  @!P0 BRA `(.L_x_46) ;  /* 0x0000000000cc8947 */ /* 0x000fec0003800000 */
[----:B------:R-:W-:-:S13]  /*4440*/  FSETP.NEU.AND P1, PT, |R5|, +INF , PT ;  /* 0x7f8000000500780b */ /* 0x000fda0003f2d200 */
[----:B------:R-:W-:Y:S01]  /*4450*/  @!P1 FMUL R0, RZ, -R5 ;  /* 0x80000005ff009220 */ /* 0x000fe20000400000 */
[----:B------:R-:W-:Y:S01]  /*4460*/  @!P1 IMAD.MOV.U32 R11, RZ, RZ, RZ ;  /* 0x000000ffff0b9224 */ /* 0x000fe200078e00ff */
[----:B------:R-:W-:Y:S06]  /*4470*/  @!P1 BRA `(.L_x_46) ;  /* 0x0000000000bc9947 */ /* 0x000fec0003800000 */
[----:B------:R-:W-:Y:S01]  /*4480*/  IMAD.SHL.U32 R2, R9, 0x100, RZ ;  /* 0x0000010009027824 */ /* 0x000fe200078e00ff */
[----:B------:R-:W-:Y:S01]  /*4490*/  MOV R0, RZ ;  /* 0x000000ff00007202 */ /* 0x000fe20000000f00 */
[----:B------:R-:W-:Y:S01]  /*44a0*/  IMAD.MOV.U32 R20, RZ, RZ, RZ ;  /* 0x000000ffff147224 */ /* 0x000fe200078e00ff */
[----:B------:R-:W-:Y:S02]  /*44b0*/  UMOV UR5, URZ ;  /* 0x000000ff00057c82 */ /* 0x000fe40008000000 */
[----:B------:R-:W-:-:S07]  /*44c0*/  LOP3.LUT R13, R2, 0x80000000, RZ, 0xfc, !PT ;  /* 0x80000000020d7812 */ /* 0x000fce00078efcff */
.L_x_47:
[----:B----4-:R-:W4:Y:S02]  /*44d0*/  LDC.64 R2, c[0x4][0x8] ;  /* 0x01000200ff027b82 */ /* 0x010f240000000a00 */
[----:B----4-:R-:W-:-:S06]  /*44e0*/  IMAD.WIDE.U32 R2, R0, 0x4, R2 ;  /* 0x0000000400027825 */ /* 0x010fcc00078e0002 */
[----:B------:R-:W4:Y:S01]  /*44f0*/  LDG.E.CONSTANT R2, desc[UR6][R2.64] ;  /* 0x0000000602027981 */ /* 0x000f22000c1e9900 */
[C---:B------:R-:W-:Y:S02]  /*4500*/  IMAD R6, R0.reuse, 0x4, R1 ;  /* 0x0000000400067824 */ /* 0x040fe400078e0201 */
[----:B------:R-:W-:-:S05]  /*4510*/  VIADD R0, R0, 0x1 ;  /* 0x0000000100007836 */ /* 0x000fca0000000000 */
[----:B------:R-:W-:Y:S01]  /*4520*/  ISETP.NE.AND P1, PT, R0, 0x6, PT ;  /* 0x000000060000780c */ /* 0x000fe20003f25270 */
[----:B----4-:R-:W-:-:S03]  /*4530*/  IMAD.WIDE.U32 R30, R2, R13, RZ ;  /* 0x0000000d021e7225 */ /* 0x010fc600078e00ff */
[----:B------:R-:W-:-:S04]  /*4540*/  IADD3 R11, P2, PT, R30, R20, RZ ;  /* 0x000000141e0b7210 */ /* 0x000fc80007f5e0ff */
[----:B------:R-:W-:Y:S01]  /*4550*/  IADD3.X R20, PT, PT, R31, UR5, RZ, P2, !PT ;  /* 0x000000051f147c10 */ /* 0x000fe200097fe4ff */
[----:B------:R4:W-:Y:S04]  /*4560*/  STL [R6], R11 ;  /* 0x0000000b06007387 */ /* 0x0009e80000100800 */
[----:B------:R-:W-:Y:S05]  /*4570*/  @P1 BRA `(.L_x_47) ;  /* 0xfffffffc00d41947 */ /* 0x000fea000383ffff */
[----:B----4-:R-:W-:Y:S01]  /*4580*/  SHF.R.U32.HI R6, RZ, 0x17, R9 ;  /* 0x00000017ff067819 */ /* 0x010fe20000011609 */
[----:B------:R4:W-:Y:S03]  /*4590*/  STL [R1+0x18], R20 ;  /* 0x0000181401007387 */ /* 0x0009e60000100800 */
[C---:B------:R-:W-:Y:S02]  /*45a0*/  LOP3.LUT R0, R6.reuse, 0xe0, RZ, 0xc0, !PT ;  /* 0x000000e006007812 */ /* 0x040fe400078ec0ff */
[----:B------:R-:W-:-:S03]  /*45b0*/  LOP3.LUT P1, RZ, R6, 0x1f, RZ, 0xc0, !PT ;  /* 0x0000001f06ff7812 */ /* 0x000fc6000782c0ff */
[----:B------:R-:W-:-:S05]  /*45c0*/  VIADD R0, R0, 0xffffff80 ;  /* 0xffffff8000007836 */ /* 0x000fca0000000000 */
[----:B------:R-:W-:-:S05]  /*45d0*/  SHF.R.U32.HI R0, RZ, 0x5, R0 ;  /* 0x00000005ff007819 */ /* 0x000fca0000011600 */
[----:B------:R-:W-:-:S05]  /*45e0*/  IMAD R11, R0, -0x4, R1 ;  /* 0xfffffffc000b7824 */ /* 0x000fca00078e0201 */
[----:B------:R-:W2:Y:S04]  /*45f0*/  LDL R0, [R11+0x18] ;  /* 0x000018000b007983 */ /* 0x000ea80000100800 */
[----:B------:R-:W2:Y:S04]  /*4600*/  LDL R3, [R11+0x14] ;  /* 0x000014000b037983 */ /* 0x000ea80000100800 */
[----:B------:R-:W3:Y:S01]  /*4610*/  @P1 LDL R2, [R11+0x10] ;  /* 0x000010000b021983 */ /* 0x000ee20000100800 */
[----:B------:R-:W-:Y:S01]  /*4620*/  LOP3.LUT R6, R6, 0x1f, RZ, 0xc0, !PT ;  /* 0x0000001f06067812 */ /* 0x000fe200078ec0ff */
[----:B------:R-:W-:Y:S01]  /*4630*/  UMOV UR8, 0x54442d19 ;  /* 0x54442d1900087882 */ /* 0x000fe20000000000 */
[----:B------:R-:W-:-:S02]  /*4640*/  UMOV UR9, 0x3bf921fb ;  /* 0x3bf921fb00097882 */ /* 0x000fc40000000000 */
[-C--:B--2---:R-:W-:Y:S02]  /*4650*/  @P1 SHF.L.W.U32.HI R0, R3, R6.reuse, R0 ;  /* 0x0000000603001219 */ /* 0x084fe40000010e00 */
[----:B---3--:R-:W-:Y:S02]  /*4660*/  @P1 SHF.L.W.U32.HI R3, R2, R6, R3 ;  /* 0x0000000602031219 */ /* 0x008fe40000010e03 */
[----:B------:R-:W-:Y:S02]  /*4670*/  ISETP.GE.AND P1, PT, R9, RZ, PT ;  /* 0x000000ff0900720c */ /* 0x000fe40003f26270 */
[C-C-:B------:R-:W-:Y:S01]  /*4680*/  SHF.L.W.U32.HI R2, R3.reuse, 0x2, R0.reuse ;  /* 0x0000000203027819 */ /* 0x140fe20000010e00 */
[----:B------:R-:W-:Y:S01]  /*4690*/  IMAD.SHL.U32 R3, R3, 0x4, RZ ;  /* 0x0000000403037824 */ /* 0x000fe200078e00ff */
[----:B------:R-:W-:Y:S02]  /*46a0*/  SHF.R.U32.HI R11, RZ, 0x1e, R0 ;  /* 0x0000001eff0b7819 */ /* 0x000fe40000011600 */
[----:B------:R-:W-:-:S02]  /*46b0*/  SHF.R.S32.HI R6, RZ, 0x1f, R2 ;  /* 0x0000001fff067819 */ /* 0x000fc40000011402 */
[----:B------:R-:W-:Y:S02]  /*46c0*/  LOP3.LUT R0, R2, R9, RZ, 0x3c, !PT ;  /* 0x0000000902007212 */ /* 0x000fe400078e3cff */
[C---:B------:R-:W-:Y:S02]  /*46d0*/  LOP3.LUT R30, R6.reuse, R3, RZ, 0x3c, !PT ;  /* 0x00000003061e7212 */ /* 0x040fe400078e3cff */
[----:B------:R-:W-:Y:S02]  /*46e0*/  LOP3.LUT R31, R6, R2, RZ, 0x3c, !PT ;  /* 0x00000002061f7212 */ /* 0x000fe400078e3cff */
[----:B------:R-:W-:Y:S02]  /*46f0*/  LEA.HI R11, R2, R11, RZ, 0x1 ;  /* 0x0000000b020b7211 */ /* 0x000fe400078f08ff */
[----:B------:R-:W-:Y:S02]  /*4700*/  ISETP.GE.AND P2, PT, R0, RZ, PT ;  /* 0x000000ff0000720c */ /* 0x000fe40003f46270 */
[----:B------:R-:W2:Y:S01]  /*4710*/  I2F.F64.S64 R30, R30 ;  /* 0x0000001e001e7312 */ /* 0x000ea20000301c00 */
[----:B------:R-:W-:-:S04]  /*4720*/  IMAD.MOV R0, RZ, RZ, -R11 ;  /* 0x000000ffff007224 */ /* 0x000fc800078e0a0b */
[----:B------:R-:W-:Y:S01]  /*4730*/  @!P1 IMAD.MOV.U32 R11, RZ, RZ, R0 ;  /* 0x000000ffff0b9224 */ /* 0x000fe200078e0000 */
[----:B--2---:R-:W-:-:S10]  /*4740*/  DMUL R34, R30, UR8 ;  /* 0x000000081e227c28 */ /* 0x004fd40008000000 */
[----:B------:R-:W2:Y:S02]  /*4750*/  F2F.F32.F64 R34, R34 ;  /* 0x0000002200227310 */ /* 0x000ea40000301000 */
[----:B--2-4-:R-:W-:-:S07]  /*4760*/  FSEL R0, -R34, R34, !P2 ;  /* 0x0000002222007208 */ /* 0x014fce0005000100 */
.L_x_46:
[----:B------:R-:W-:Y:S05]  /*4770*/  BSYNC.RECONVERGENT B0 ;  /* 0x0000000000007941 */ /* 0x000fea0003800200 */
.L_x_45:
[----:B------:R-:W-:Y:S02]  /*4780*/  IMAD.MOV.U32 R13, RZ, RZ, 0x37cbac00 ;  /* 0x37cbac00ff0d7424 */ /* 0x000fe400078e00ff */
[----:B------:R-:W-:Y:S01]  /*4790*/  FMUL R2, R0, R0 ;  /* 0x0000000000027220 */ /* 0x000fe20000400000 */
[C---:B------:R-:W-:Y:S01]  /*47a0*/  LOP3.LUT R6, R11.reuse, 0x1, RZ, 0xc0, !PT ;  /* 0x000000010b067812 */ /* 0x040fe200078ec0ff */
[----:B--2---:R-:W-:Y:S01]  /*47b0*/  IMAD.MOV.U32 R25, RZ, RZ, 0x3c0885e4 ;  /* 0x3c0885e4ff197424 */ /* 0x004fe200078e00ff */
[----:B------:R-:W-:Y:S01]  /*47c0*/  BSSY.RECONVERGENT B0, `(.L_x_48) ;  /* 0x0000043000007945 */ /* 0x000fe20003800200 */
[----:B------:R-:W-:Y:S01]  /*47d0*/  FFMA R3, R2, R13, -0.0013887860113754868507 ;  /* 0xbab607ed02037423 */ /* 0x000fe2000000000d */
[----:B------:R-:W-:Y:S02]  /*47e0*/  ISETP.NE.U32.AND P1, PT, R6, 0x1, PT ;  /* 0x000000010600780c */ /* 0x000fe40003f25070 */
[----:B------:R-:W-:Y:S01]  /*47f0*/  IADD3 R6, PT, PT, R11, 0x1, RZ ;  /* 0x000000010b067810 */ /* 0x000fe20007ffe0ff */
        /* <DEDUP_REMOVED lines=13> */
[----:B------:R-:W-:Y:S01]  /*48d0*/  @!P0 FMUL R33, RZ, -R5 ;  /* 0x80000005ff218220 */ /* 0x000fe20000400000 */
[----:B------:R-:W-:Y:S01]  /*48e0*/  @!P0 IMAD.MOV.U32 R32, RZ, RZ, RZ ;  /* 0x000000ffff208224 */ /* 0x000fe200078e00ff */
[----:B------:R-:W-:Y:S06]  /*48f0*/  @!P0 BRA `(.L_x_49) ;  /* 0x0000000000bc8947 */ /* 0x000fec0003800000 */
[----:B------:R-:W-:Y:S01]  /*4900*/  IMAD.SHL.U32 R2, R9, 0x100, RZ ;  /* 0x0000010009027824 */ /* 0x000fe200078e00ff */
[----:B------:R-:W-:Y:S01]  /*4910*/  UMOV UR5, URZ ;  /* 0x000000ff00057c82 */ /* 0x000fe20008000000 */
[----:B------:R-:W-:Y:S02]  /*4920*/  IMAD.MOV.U32 R20, RZ, RZ, RZ ;  /* 0x000000ffff147224 */ /* 0x000fe400078e00ff */
[----:B------:R-:W-:Y:S01]  /*4930*/  IMAD.MOV.U32 R0, RZ, RZ, RZ ;  /* 0x000000ffff007224 */ /* 0x000fe200078e00ff */
[----:B------:R-:W-:-:S07]  /*4940*/  LOP3.LUT R35, R2, 0x80000000, RZ, 0xfc, !PT ;  /* 0x8000000002237812 */ /* 0x000fce00078efcff */
.L_x_50:
        /* <DEDUP_REMOVED lines=18> */
[----:B------:R-:W4:Y:S04]  /*4a70*/  LDL R0, [R32+0x18] ;  /* 0x0000180020007983 */ /* 0x000f280000100800 */
[----:B------:R-:W4:Y:S04]  /*4a80*/  LDL R3, [R32+0x14] ;  /* 0x0000140020037983 */ /* 0x000f280000100800 */
[----:B------:R-:W3:Y:S01]  /*4a90*/  @P0 LDL R2, [R32+0x10] ;  /* 0x0000100020020983 */ /* 0x000ee20000100800 */
[----:B------:R-:W-:Y:S01]  /*4aa0*/  LOP3.LUT R6, R6, 0x1f, RZ, 0xc0, !PT ;  /* 0x0000001f06067812 */ /* 0x000fe200078ec0ff */
[----:B------:R-:W-:Y:S01]  /*4ab0*/  UMOV UR8, 0x54442d19 ;  /* 0x54442d1900087882 */ /* 0x000fe20000000000 */
[----:B------:R-:W-:Y:S01]  /*4ac0*/  UMOV UR9, 0x3bf921fb ;  /* 0x3bf921fb00097882 */ /* 0x000fe20000000000 */
[----:B------:R-:W-:-:S02]  /*4ad0*/  ISETP.GE.AND P1, PT, R9, RZ, PT ;  /* 0x000000ff0900720c */ /* 0x000fc40003f26270 */
[-C--:B----4-:R-:W-:Y:S02]  /*4ae0*/  @P0 SHF.L.W.U32.HI R0, R3, R6.reuse, R0 ;  /* 0x0000000603000219 */ /* 0x090fe40000010e00 */
[----:B---3--:R-:W-:-:S04]  /*4af0*/  @P0 SHF.L.W.U32.HI R3, R2, R6, R3 ;  /* 0x0000000602030219 */ /* 0x008fc80000010e03 */
[C---:B------:R-:W-:Y:S02]  /*4b00*/  SHF.L.W.U32.HI R2, R3.reuse, 0x2, R0 ;  /* 0x0000000203027819 */ /* 0x040fe40000010e00 */
[----:B------:R-:W-:Y:S02]  /*4b10*/  SHF.L.U32 R3, R3, 0x2, RZ ;  /* 0x0000000203037819 */ /* 0x000fe400000006ff */
[----:B------:R-:W-:Y:S02]  /*4b20*/  SHF.R.S32.HI R6, RZ, 0x1f, R2 ;  /* 0x0000001fff067819 */ /* 0x000fe40000011402 */
[----:B------:R-:W-:Y:S02]  /*4b30*/  LOP3.LUT R9, R2, R9, RZ, 0x3c, !PT ;  /* 0x0000000902097212 */ /* 0x000fe400078e3cff */
[C---:B------:R-:W-:Y:S02]  /*4b40*/  LOP3.LUT R30, R6.reuse, R3, RZ, 0x3c, !PT ;  /* 0x00000003061e7212 */ /* 0x040fe400078e3cff */
[----:B------:R-:W-:-:S02]  /*4b50*/  LOP3.LUT R31, R6, R2, RZ, 0x3c, !PT ;  /* 0x00000002061f7212 */ /* 0x000fc400078e3cff */
[----:B------:R-:W-:Y:S02]  /*4b60*/  SHF.R.U32.HI R3, RZ, 0x1e, R0 ;  /* 0x0000001eff037819 */ /* 0x000fe40000011600 */
[----:B------:R-:W-:Y:S02]  /*4b70*/  ISETP.GE.AND P0, PT, R9, RZ, PT ;  /* 0x000000ff0900720c */ /* 0x000fe40003f06270 */
[----:B------:R-:W3:Y:S01]  /*4b80*/  I2F.F64.S64 R30, R30 ;  /* 0x0000001e001e7312 */ /* 0x000ee20000301c00 */
[----:B------:R-:W-:-:S05]  /*4b90*/  LEA.HI R32, R2, R3, RZ, 0x1 ;  /* 0x0000000302207211 */ /* 0x000fca00078f08ff */
[----:B------:R-:W-:-:S04]  /*4ba0*/  IMAD.MOV R0, RZ, RZ, -R32 ;  /* 0x000000ffff007224 */ /* 0x000fc800078e0a20 */
[----:B------:R-:W-:Y:S01]  /*4bb0*/  @!P1 IMAD.MOV.U32 R32, RZ, RZ, R0 ;  /* 0x000000ffff209224 */ /* 0x000fe200078e0000 */
[----:B---3--:R-:W-:-:S10]  /*4bc0*/  DMUL R36, R30, UR8 ;  /* 0x000000081e247c28 */ /* 0x008fd40008000000 */
[----:B------:R-:W3:Y:S02]  /*4bd0*/  F2F.F32.F64 R36, R36 ;  /* 0x0000002400247310 */ /* 0x000ee40000301000 */
[----:B--23--:R-:W-:-:S07]  /*4be0*/  FSEL R33, -R36, R36, !P0 ;  /* 0x0000002424217208 */ /* 0x00cfce0004000100 */
.L_x_49:
[----:B------:R-:W-:Y:S05]  /*4bf0*/  BSYNC.RECONVERGENT B0 ;  /* 0x0000000000007941 */ /* 0x000fea0003800200 */
.L_x_48:
[----:B---3--:R-:W-:Y:S01]  /*4c00*/  FMUL R6, R24, -0.63661974668502807617 ;  /* 0xbf22f98318067820 */ /* 0x008fe20000400000 */
[----:B------:R-:W-:Y:S01]  /*4c10*/  FMUL R2, R33, R33 ;  /* 0x0000002121027220 */ /* 0x000fe20000400000 */
[C---:B------:R-:W-:Y:S01]  /*4c20*/  LOP3.LUT R3, R32.reuse, 0x1, RZ, 0xc0, !PT ;  /* 0x0000000120037812 */ /* 0x040fe200078ec0ff */
[----:B------:R-:W-:Y:S01]  /*4c30*/  BSSY.RECONVERGENT B0, `(.L_x_51) ;  /* 0x000004e000007945 */ /* 0x000fe20003800200 */
[----:B------:R-:W-:Y:S01]  /*4c40*/  LOP3.LUT P1, RZ, R32, 0x2, RZ, 0xc0, !PT ;  /* 0x0000000220ff7812 */ /* 0x000fe2000782c0ff */
[----:B------:R-:W-:Y:S01]  /*4c50*/  FFMA R0, R2, R13, -0.0013887860113754868507 ;  /* 0xbab607ed02007423 */ /* 0x000fe2000000000d */
[----:B------:R-:W2:Y:S01]  /*4c60*/  F2I.NTZ R6, R6 ;  /* 0x0000000600067305 */ /* 0x000ea20000203100 */
[----:B------:R-:W-:Y:S01]  /*4c70*/  ISETP.NE.U32.AND P0, PT, R3, 0x1, PT ;  /* 0x000000010300780c */ /* 0x000fe20003f05070 */
[----:B------:R-:W-:-:S03]  /*4c80*/  FADD R32, R21, -R7 ;  /* 0x8000000715207221 */ /* 0x000fc60000000000 */
[----:B------:R-:W-:Y:S02]  /*4c90*/  FSEL R3, R0, -0.00019574658654164522886, !P0 ;  /* 0xb94d415300037808 */ /* 0x000fe40004000000 */
[----:B------:R-:W-:Y:S02]  /*4ca0*/  FSEL R9, R25, 0.041666727513074874878, P0 ;  /* 0x3d2aaabb19097808 */ /* 0x000fe40000000000 */
[----:B------:R-:W-:Y:S02]  /*4cb0*/  FSEL R20, -R11, -0.4999999701976776123, P0 ;  /* 0xbeffffff0b147808 */ /* 0x000fe40000000100 */
[----:B------:R-:W-:Y:S01]  /*4cc0*/  FSEL R0, R33, 1, P0 ;  /* 0x3f80000021007808 */ /* 0x000fe20000000000 */
[----:B------:R-:W-:Y:S01]  /*4cd0*/  FFMA R3, R2, R3, R9 ;  /* 0x0000000302037223 */ /* 0x000fe20000000009 */
[C---:B------:R-:W-:Y:S01]  /*4ce0*/  FSETP.GE.AND P0, PT, |R24|.reuse, 105615, PT ;  /* 0x47ce47801800780b */ /* 0x040fe20003f06200 */
[----:B------:R-:W-:Y:S01]  /*4cf0*/  FADD R33, -R24, -RZ ;  /* 0x800000ff18217221 */ /* 0x000fe20000000100 */
[----:B--2---:R-:W-:Y:S01]  /*4d00*/  I2FP.F32.S32 R9, R6 ;  /* 0x0000000600097245 */ /* 0x004fe20000201400 */
[C---:B------:R-:W-:Y:S01]  /*4d10*/  FFMA R20, R2.reuse, R3, R20 ;  /* 0x0000000302147223 */ /* 0x040fe20000000014 */
[----:B------:R-:W-:-:S03]  /*4d20*/  FFMA R3, R2, R0, RZ ;  /* 0x0000000002037223 */ /* 0x000fc600000000ff */
[----:B------:R-:W-:Y:S01]  /*4d30*/  FFMA R2, R9, -1.5707962512969970703, -R24 ;  /* 0xbfc90fda09027823 */ /* 0x000fe20000000818 */
[----:B------:R-:W-:Y:S01]  /*4d40*/  FFMA R0, R3, R20, R0 ;  /* 0x0000001403007223 */ /* 0x000fe20000000000 */
[----:B------:R-:W-:Y:S02]  /*4d50*/  FADD R3, R19, -R10 ;  /* 0x8000000a13037221 */ /* 0x000fe40000000000 */
[----:B------:R-:W-:Y:S01]  /*4d60*/  FFMA R2, R9, -7.5497894158615963534e-08, R2 ;  /* 0xb3a2216809027823 */ /* 0x000fe20000000002 */
[----:B------:R-:W-:-:S03]  /*4d70*/  @P1 FADD R0, RZ, -R0 ;  /* 0x80000000ff001221 */ /* 0x000fc60000000000 */
[----:B------:R-:W-:Y:S01]  /*4d80*/  FFMA R30, R9, -5.3903029534742383927e-15, R2 ;  /* 0xa7c234c5091e7823 */ /* 0x000fe20000000002 */
[----:B------:R-:W-:-:S03]  /*4d90*/  FMUL R3, R0, R3 ;  /* 0x0000000300037220 */ /* 0x000fc60000400000 */
[----:B------:R-:W-:Y:S02]  /*4da0*/  IMAD.MOV.U32 R0, RZ, RZ, R30 ;  /* 0x000000ffff007224 */ /* 0x000fe400078e001e */
[----:B------:R-:W-:Y:S01]  /*4db0*/  FFMA R32, R34, R32, R3 ;  /* 0x0000002022207223 */ /* 0x000fe20000000003 */
[----:B------:R-:W-:Y:S01]  /*4dc0*/  IMAD.MOV.U32 R34, RZ, RZ, R6 ;  /* 0x000000ffff227224 */ /* 0x000fe200078e0006 */
        /* <DEDUP_REMOVED lines=10> */
.L_x_53:
[----:B--2---:R-:W2:Y:S02]  /*4e70*/  LDC.64 R2, c[0x4][0x8] ;  /* 0x01000200ff027b82 */ /* 0x004ea40000000a00 */
[----:B--2---:R-:W-:-:S05]  /*4e80*/  IMAD.WIDE.U32 R36, R0, 0x4, R2 ;  /* 0x0000000400247825 */ /* 0x004fca00078e0002 */
        /* <DEDUP_REMOVED lines=21> */
[----:B------:R-:W-:-:S02]  /*4fe0*/  UMOV UR9, 0x3bf921fb ;  /* 0x3bf921fb00097882 */ /* 0x000fc40000000000 */
[-C--:B---3--:R-:W-:Y:S02]  /*4ff0*/  @P1 SHF.L.W.U32.HI R0, R3, R6.reuse, R0 ;  /* 0x0000000603001219 */ /* 0x088fe40000010e00 */
[----:B----4-:R-:W-:Y:S02]  /*5000*/  @P1 SHF.L.W.U32.HI R3, R2, R6, R3 ;  /* 0x0000000602031219 */ /* 0x010fe40000010e03 */
[----:B------:R-:W-:Y:S02]  /*5010*/  ISETP.GE.AND P1, PT, R33, RZ, PT ;  /* 0x000000ff2100720c */ /* 0x000fe40003f26270 */
[C---:B------:R-:W-:Y:S01]  /*5020*/  SHF.L.W.U32.HI R6, R3.reuse, 0x2, R0 ;  /* 0x0000000203067819 */ /* 0x040fe20000010e00 */
[----:B------:R-:W-:-:S03]  /*5030*/  IMAD.SHL.U32 R3, R3, 0x4, RZ ;  /* 0x0000000403037824 */ /* 0x000fc600078e00ff */
[----:B------:R-:W-:-:S04]  /*5040*/  SHF.R.S32.HI R9, RZ, 0x1f, R6 ;  /* 0x0000001fff097819 */ /* 0x000fc80000011406 */
[C---:B------:R-:W-:Y:S02]  /*5050*/  LOP3.LUT R2, R9.reuse, R3, RZ, 0x3c, !PT ;  /* 0x0000000309027212 */ /* 0x040fe400078e3cff */
[----:B------:R-:W-:Y:S02]  /*5060*/  LOP3.LUT R3, R9, R6, RZ, 0x3c, !PT ;  /* 0x0000000609037212 */ /* 0x000fe400078e3cff */
[----:B------:R-:W-:Y:S02]  /*5070*/  SHF.R.U32.HI R9, RZ, 0x1e, R0 ;  /* 0x0000001eff097819 */ /* 0x000fe40000011600 */
[C---:B------:R-:W-:Y:S02]  /*5080*/  LOP3.LUT R0, R6.reuse, R33, RZ, 0x3c, !PT ;  /* 0x0000002106007212 */ /* 0x040fe400078e3cff */
[----:B------:R-:W3:Y:S01]  /*5090*/  I2F.F64.S64 R2, R2 ;  /* 0x0000000200027312 */ /* 0x000ee20000301c00 */
[----:B------:R-:W-:Y:S02]  /*50a0*/  LEA.HI R6, R6, R9, RZ, 0x1 ;  /* 0x0000000906067211 */ /* 0x000fe400078f08ff */
[----:B------:R-:W-:-:S03]  /*50b0*/  ISETP.GE.AND P2, PT, R0, RZ, PT ;  /* 0x000000ff0000720c */ /* 0x000fc60003f46270 */
[----:B------:R-:W-:-:S04]  /*50c0*/  IMAD.MOV R0, RZ, RZ, -R6 ;  /* 0x000000ffff007224 */ /* 0x000fc800078e0a06 */
[----:B------:R-:W-:Y:S01]  /*50d0*/  @!P1 IMAD.MOV.U32 R6, RZ, RZ, R0 ;  /* 0x000000ffff069224 */ /* 0x000fe200078e0000 */
[----:B---3--:R-:W-:-:S10]  /*50e0*/  DMUL R36, R2, UR8 ;  /* 0x0000000802247c28 */ /* 0x008fd40008000000 */
[----:B------:R-:W3:Y:S02]  /*50f0*/  F2F.F32.F64 R36, R36 ;  /* 0x0000002400247310 */ /* 0x000ee40000301000 */
[----:B--23--:R-:W-:-:S07]  /*5100*/  FSEL R0, -R36, R36, !P2 ;  /* 0x0000002424007208 */ /* 0x00cfce0005000100 */
.L_x_52:
[----:B------:R-:W-:Y:S05]  /*5110*/  BSYNC.RECONVERGENT B0 ;  /* 0x0000000000007941 */ /* 0x000fea0003800200 */
.L_x_51:
[----:B------:R-:W-:Y:S01]  /*5120*/  FMUL R2, R0, R0 ;  /* 0x0000000000027220 */ /* 0x000fe20000400000 */
[C---:B------:R-:W-:Y:S01]  /*5130*/  LOP3.LUT R9, R6.reuse, 0x1, RZ, 0xc0, !PT ;  /* 0x0000000106097812 */ /* 0x040fe200078ec0ff */
[----:B------:R-:W-:Y:S01]  /*5140*/  VIADD R6, R6, 0x1 ;  /* 0x0000000106067836 */ /* 0x000fe20000000000 */
[----:B------:R-:W-:Y:S01]  /*5150*/  BSSY.RECONVERGENT B0, `(.L_x_54) ;  /* 0x0000043000007945 */ /* 0x000fe20003800200 */
[----:B------:R-:W-:Y:S01]  /*5160*/  FFMA R3, R2, R13, -0.0013887860113754868507 ;  /* 0xbab607ed02037423 */ /* 0x000fe2000000000d */
[----:B------:R-:W-:Y:S02]  /*5170*/  ISETP.NE.U32.AND P1, PT, R9, 0x1, PT ;  /* 0x000000010900780c */ /* 0x000fe40003f25070 */
[----:B------:R-:W-:Y:S02]  /*5180*/  LOP3.LUT P2, RZ, R6, 0x2, RZ, 0xc0, !PT ;  /* 0x0000000206ff7812 */ /* 0x000fe4000784c0ff */
[----:B------:R-:W-:Y:S02]  /*5190*/  FSEL R3, R3, -0.00019574658654164522886, P1 ;  /* 0xb94d415303037808 */ /* 0x000fe40000800000 */
[----:B------:R-:W-:-:S02]  /*51a0*/  FSEL R9, R25, 0.041666727513074874878, !P1 ;  /* 0x3d2aaabb19097808 */ /* 0x000fc40004800000 */
[----:B------:R-:W-:Y:S02]  /*51b0*/  FSEL R0, R0, 1, !P1 ;  /* 0x3f80000000007808 */ /* 0x000fe40004800000 */
[----:B------:R-:W-:Y:S01]  /*51c0*/  FSEL R6, -R11, -0.4999999701976776123, !P1 ;  /* 0xbeffffff0b067808 */ /* 0x000fe20004800100 */
[C---:B------:R-:W-:Y:S02]  /*51d0*/  FFMA R9, R2.reuse, R3, R9 ;  /* 0x0000000302097223 */ /* 0x040fe40000000009 */
[C---:B------:R-:W-:Y:S02]  /*51e0*/  FFMA R3, R2.reuse, R0, RZ ;  /* 0x0000000002037223 */ /* 0x040fe400000000ff */
[----:B------:R-:W-:Y:S01]  /*51f0*/  FFMA R6, R2, R9, R6 ;  /* 0x0000000902067223 */ /* 0x000fe20000000006 */
[----:B------:R-:W-:-:S03]  /*5200*/  FADD R9, R21, -R7 ;  /* 0x8000000715097221 */ /* 0x000fc60000000000 */
[----:B------:R-:W-:-:S04]  /*5210*/  FFMA R0, R3, R6, R0 ;  /* 0x0000000603007223 */ /* 0x000fc80000000000 */
[----:B------:R-:W-:-:S04]  /*5220*/  @P2 FADD R0, RZ, -R0 ;  /* 0x80000000ff002221 */ /* 0x000fc80000000000 */
[----:B------:R-:W-:Y:S01]  /*5230*/  FMUL R9, R9, R0 ;  /* 0x0000000009097220 */ /* 0x000fe20000400000 */
        /* <DEDUP_REMOVED lines=10> */
.L_x_56:
        /* <DEDUP_REMOVED lines=27> */
[C---:B------:R-:W-:Y:S01]  /*5490*/  SHF.L.W.U32.HI R2, R3.reuse, 0x2, R0 ;  /* 0x0000000203027819 */ /* 0x040fe20000010e00 */
[----:B------:R-:W-:-:S03]  /*54a0*/  IMAD.SHL.U32 R3, R3, 0x4, RZ ;  /* 0x0000000403037824 */ /* 0x000fc600078e00ff */
[----:B------:R-:W-:Y:S02]  /*54b0*/  SHF.R.S32.HI R6, RZ, 0x1f, R2 ;  /* 0x0000001fff067819 */ /* 0x000fe40000011402 */
[----:B------:R-:W-:Y:S02]  /*54c0*/  LOP3.LUT R33, R2, R33, RZ, 0x3c, !PT ;  /* 0x0000002102217212 */ /* 0x000fe400078e3cff */
[C---:B------:R-:W-:Y:S02]  /*54d0*/  LOP3.LUT R30, R6.reuse, R3, RZ, 0x3c, !PT ;  /* 0x00000003061e7212 */ /* 0x040fe400078e3cff */
[----:B------:R-:W-:Y:S02]  /*54e0*/  LOP3.LUT R31, R6, R2, RZ, 0x3c, !PT ;  /* 0x00000002061f7212 */ /* 0x000fe400078e3cff */
[----:B------:R-:W-:Y:S02]  /*54f0*/  SHF.R.U32.HI R3, RZ, 0x1e, R0 ;  /* 0x0000001eff037819 */ /* 0x000fe40000011600 */
[----:B------:R-:W-:-:S02]  /*5500*/  ISETP.GE.AND P0, PT, R33, RZ, PT ;  /* 0x000000ff2100720c */ /* 0x000fc40003f06270 */
[----:B------:R-:W3:Y:S01]  /*5510*/  I2F.F64.S64 R30, R30 ;  /* 0x0000001e001e7312 */ /* 0x000ee20000301c00 */
[----:B------:R-:W-:-:S05]  /*5520*/  LEA.HI R34, R2, R3, RZ, 0x1 ;  /* 0x0000000302227211 */ /* 0x000fca00078f08ff */
[----:B------:R-:W-:-:S04]  /*5530*/  IMAD.MOV R0, RZ, RZ, -R34 ;  /* 0x000000ffff007224 */ /* 0x000fc800078e0a22 */
[----:B------:R-:W-:Y:S01]  /*5540*/  @!P1 IMAD.MOV.U32 R34, RZ, RZ, R0 ;  /* 0x000000ffff229224 */ /* 0x000fe200078e0000 */
[----:B---3--:R-:W-:-:S10]  /*5550*/  DMUL R36, R30, UR8 ;  /* 0x000000081e247c28 */ /* 0x008fd40008000000 */
[----:B------:R-:W3:Y:S02]  /*5560*/  F2F.F32.F64 R36, R36 ;  /* 0x0000002400247310 */ /* 0x000ee40000301000 */
[----:B--23--:R-:W-:-:S07]  /*5570*/  FSEL R30, -R36, R36, !P0 ;  /* 0x00000024241e7208 */ /* 0x00cfce0004000100 */
.L_x_55:
[----:B------:R-:W-:Y:S05]  /*5580*/  BSYNC.RECONVERGENT B0 ;  /* 0x0000000000007941 */ /* 0x000fea0003800200 */
.L_x_54:
[----:B------:R-:W-:Y:S01]  /*5590*/  FMUL R2, R30, R30 ;  /* 0x0000001e1e027220 */ /* 0x000fe20000400000 */
[C---:B------:R-:W-:Y:S01]  /*55a0*/  LOP3.LUT R0, R34.reuse, 0x1, RZ, 0xc0, !PT ;  /* 0x0000000122007812 */ /* 0x040fe200078ec0ff */
[----:B------:R-:W-:Y:S01]  /*55b0*/  UMOV UR8, 0x54442d18 ;  /* 0x54442d1800087882 */ /* 0x000fe20000000000 */
[----:B------:R-:W-:Y:S01]  /*55c0*/  LOP3.LUT P1, RZ, R34, 0x2, RZ, 0xc0, !PT ;  /* 0x0000000222ff7812 */ /* 0x000fe2000782c0ff */
[----:B------:R-:W-:Y:S01]  /*55d0*/  FFMA R13, R2, R13, -0.0013887860113754868507 ;  /* 0xbab607ed020d7423 */ /* 0x000fe2000000000d */
[----:B------:R-:W-:Y:S01]  /*55e0*/  ISETP.NE.U32.AND P0, PT, R0, 0x1, PT ;  /* 0x000000010000780c */ /* 0x000fe20003f05070 */
[----:B------:R-:W-:Y:S01]  /*55f0*/  UMOV UR9, 0x400921fb ;  /* 0x400921fb00097882 */ /* 0x000fe20000000000 */
[----:B------:R-:W-:Y:S02]  /*5600*/  PLOP3.LUT P2, PT, PT, PT, PT, 0x8, 0x80 ;  /* 0x000000000080781c */ /* 0x000fe40003f4e170 */
[----:B------:R-:W-:Y:S02]  /*5610*/  FSEL R25, R25, 0.041666727513074874878, P0 ;  /* 0x3d2aaabb19197808 */ /* 0x000fe40000000000 */
[----:B------:R-:W-:-:S02]  /*5620*/  FSEL R13, R13, -0.00019574658654164522886, !P0 ;  /* 0xb94d41530d0d7808 */ /* 0x000fc40004000000 */
[----:B------:R-:W-:Y:S02]  /*5630*/  FSEL R0, R30, 1, P0 ;  /* 0x3f8000001e007808 */ /* 0x000fe40000000000 */
[----:B------:R-:W-:Y:S01]  /*5640*/  FSEL R6, -R11, -0.4999999701976776123, P0 ;  /* 0xbeffffff0b067808 */ /* 0x000fe20000000100 */
[C---:B------:R-:W-:Y:S02]  /*5650*/  FFMA R13, R2.reuse, R13, R25 ;  /* 0x0000000d020d7223 */ /* 0x040fe40000000019 */
[C---:B------:R-:W-:Y:S02]  /*5660*/  FFMA R3, R2.reuse, R0, RZ ;  /* 0x0000000002037223 */ /* 0x040fe400000000ff */
[----:B------:R-:W-:Y:S01]  /*5670*/  FFMA R6, R2, R13, R6 ;  /* 0x0000000d02067223 */ /* 0x000fe20000000006 */
[----:B------:R-:W-:-:S03]  /*5680*/  FADD R2, R19, -R10 ;  /* 0x8000000a13027221 */ /* 0x000fc60000000000 */
[----:B------:R-:W-:-:S04]  /*5690*/  FFMA R0, R3, R6, R0 ;  /* 0x0000000603007223 */ /* 0x000fc80000000000 */
[----:B------:R-:W-:-:S04]  /*56a0*/  @P1 FADD R0, RZ, -R0 ;  /* 0x80000000ff001221 */ /* 0x000fc80000000000 */
[----:B------:R-:W-:-:S05]  /*56b0*/  FFMA R9, R2, R0, R9 ;  /* 0x0000000002097223 */ /* 0x000fca0000000009 */
[----:B------:R-:W-:-:S04]  /*56c0*/  FSETP.GEU.AND P0, PT, R32, R9, PT ;  /* 0x000000092000720b */ /* 0x000fc80003f0e000 */
[----:B------:R-:W-:-:S04]  /*56d0*/  FSEL R5, R5, R24, !P0 ;  /* 0x0000001805057208 */ /* 0x000fc80004000000 */
[----:B------:R-:W2:Y:S02]  /*56e0*/  F2F.F64.F32 R24, R5 ;  /* 0x0000000500187310 */ /* 0x000ea40000201800 */
[----:B--2---:R-:W-:-:S14]  /*56f0*/  DSETP.GEU.AND P1, PT, R24, -UR8, PT ;  /* 0x8000000818007e2a */ /* 0x004fdc000bf2e000 */
[----:B------:R-:W-:Y:S01]  /*5700*/  @P1 DSETP.GT.AND P0, PT, R24, R22, PT ;  /* 0x000000161800122a */ /* 0x000fe20003f04000 */
[----:B------:R-:W-:Y:S01]  /*5710*/  @!P1 IMAD.MOV.U32 R2, RZ, RZ, 0x54442d18 ;  /* 0x54442d18ff029424 */ /* 0x000fe200078e00ff */
[----:B------:R-:W-:Y:S01]  /*5720*/  @P1 MOV R23, 0x401921fb ;  /* 0x401921fb00171802 */ /* 0x000fe20000000f00 */
[----:B------:R-:W-:Y:S02]  /*5730*/  @P1 IMAD.MOV.U32 R22, RZ, RZ, 0x54442d18 ;  /* 0x54442d18ff161424 */ /* 0x000fe400078e00ff */
[----:B------:R-:W-:Y:S01]  /*5740*/  @!P1 IMAD.MOV.U32 R3, RZ, RZ, 0x401921fb ;  /* 0x401921fbff039424 */ /* 0x000fe200078e00ff */
[----:B------:R-:W-:-:S03]  /*5750*/  @P1 PLOP3.LUT P2, PT, P0, PT, PT, 0x80, 0x8 ;  /* 0x000000000008181c */ /* 0x000fc6000074f070 */
[C---:B------:R-:W-:Y:S02]  /*5760*/  @P1 DADD R22, R24.reuse, -R22 ;  /* 0x0000000018161229 */ /* 0x040fe40000000816 */
[----:B------:R-:W-:-:S06]  /*5770*/  @!P1 DADD R2, R24, R2 ;  /* 0x0000000018029229 */ /* 0x000fcc0000000002 */
[----:B------:R-:W-:Y:S08]  /*5780*/  @!P1 F2F.F32.F64 R6, R2 ;  /* 0x0000000200069310 */ /* 0x000ff00000301000 */
[----:B------:R-:W2:Y:S02]  /*5790*/  @P2 F2F.F32.F64 R5, R22 ;  /* 0x0000001600052310 */ /* 0x000ea40000301000 */
[----:B--2---:R-:W-:-:S07]  /*57a0*/  @P1 IMAD.MOV.U32 R6, RZ, RZ, R5 ;  /* 0x000000ffff061224 */ /* 0x004fce00078e0005 */
.L_x_28:
[----:B------:R-:W-:Y:S05]  /*57b0*/  BSYNC.RECONVERGENT B2 ;  /* 0x0000000000027941 */ /* 0x000fea0003800200 */
.L_x_18:
[----:B------:R-:W2:Y:S01]  /*57c0*/  F2F.F64.F32 R2, R6 ;  /* 0x0000000600027310 */ /* 0x000ea20000201800 */
[----:B-----5:R-:W-:Y:S01]  /*57d0*/  FADD R0, -R17, R8 ;  /* 0x0000000811007221 */ /* 0x020fe20000000100 */
[----:B------:R-:W-:Y:S01]  /*57e0*/  UMOV UR8, 0x54442d18 ;  /* 0x54442d1800087882 */ /* 0x000fe20000000000 */
[----:B------:R-:W-:Y:S01]  /*57f0*/  UMOV UR9, 0x401921fb ;  /* 0x401921fb00097882 */ /* 0x000fe20000000000 */
[----:B------:R-:W-:Y:S04]  /*5800*/  BSSY.RECONVERGENT B0, `(.L_x_57) ;  /* 0x000004d000007945 */ /* 0x000fe80003800200 */
[----:B------:R-:W1:Y:S01]  /*5810*/  F2F.F64.F32 R22, R0 ;  /* 0x0000000000167310 */ /* 0x000e620000201800 */
[----:B--2---:R-:W-:Y:S02]  /*5820*/  DADD R24, R2, -UR8 ;  /* 0x8000000802187e29 */ /* 0x004fe40008000000 */
[----:B------:R-:W-:-:S06]  /*5830*/  DADD R30, RZ, R2 ;  /* 0x00000000ff1e7229 */ /* 0x000fcc0000000002 */
[C-C-:B-1----:R-:W-:Y:S02]  /*5840*/  DFMA R24, R14.reuse, -R24, R22.reuse ;  /* 0x800000180e18722b */ /* 0x142fe40000000016 */
[----:B------:R-:W-:-:S08]  /*5850*/  DFMA R30, R14, -R30, R22 ;  /* 0x8000001e0e1e722b */ /* 0x000fd00000000016 */
[----:B------:R-:W1:Y:S08]  /*5860*/  F2F.F32.F64 R25, R24 ;  /* 0x0000001800197310 */ /* 0x000e700000301000 */
[----:B------:R-:W2:Y:S01]  /*5870*/  F2F.F32.F64 R30, R30 ;  /* 0x0000001e001e7310 */ /* 0x000ea20000301000 */
[----:B-1----:R-:W-:-:S04]  /*5880*/  FSETP.GT.AND P0, PT, |R0|, |R25|, PT ;  /* 0x400000190000720b */ /* 0x002fc80003f04200 */
[----:B------:R-:W-:-:S04]  /*5890*/  FSEL R5, |R25|, |R0|, P0 ;  /* 0x4000000019057208 */ /* 0x000fc80000000200 */
[----:B--2---:R-:W-:-:S04]  /*58a0*/  FSETP.LEU.AND P0, PT, R5, |R30|, P0 ;  /* 0x4000001e0500720b */ /* 0x004fc8000070b000 */
[----:B------:R-:W-:-:S04]  /*58b0*/  SEL R0, RZ, 0xffffffff, !P0 ;  /* 0xffffffffff007807 */ /* 0x000fc80004000000 */
[----:B------:R-:W1:Y:S02]  /*58c0*/  I2F.F64 R22, R0 ;  /* 0x0000000000167312 */ /* 0x000e640000201c00 */
[----:B-1----:R-:W-:-:S06]  /*58d0*/  DFMA R22, R22, UR8, R2 ;  /* 0x0000000816167c2b */ /* 0x002fcc0008000002 */
[----:B------:R-:W1:Y:S02]  /*58e0*/  F2F.F32.F64 R9, R22 ;  /* 0x0000001600097310 */ /* 0x000e640000301000 */
[C---:B-1----:R-:W-:Y:S01]  /*58f0*/  FMUL R2, R9.reuse, -0.63661974668502807617 ;  /* 0xbf22f98309027820 */ /* 0x042fe20000400000 */
[C---:B------:R-:W-:Y:S01]  /*5900*/  FSETP.GE.AND P0, PT, |R9|.reuse, 105615, PT ;  /* 0x47ce47800900780b */ /* 0x040fe20003f06200 */
[----:B------:R-:W-:-:S04]  /*5910*/  FADD R11, -R9, -RZ ;  /* 0x800000ff090b7221 */ /* 0x000fc80000000100 */
[----:B------:R-:W1:Y:S02]  /*5920*/  F2I.NTZ R2, R2 ;  /* 0x0000000200027305 */ /* 0x000e640000203100 */
[----:B-1----:R-:W-:Y:S01]  /*5930*/  I2FP.F32.S32 R20, R2 ;  /* 0x0000000200147245 */ /* 0x002fe20000201400 */
[----:B------:R-:W-:-:S04]  /*5940*/  IMAD.MOV.U32 R13, RZ, RZ, R2 ;  /* 0x000000ffff0d7224 */ /* 0x000fc800078e0002 */
[----:B------:R-:W-:-:S04]  /*5950*/  FFMA R3, R20, -1.5707962512969970703, -R9 ;  /* 0xbfc90fda14037823 */ /* 0x000fc80000000809 */
[----:B------:R-:W-:-:S04]  /*5960*/  FFMA R3, R20, -7.5497894158615963534e-08, R3 ;  /* 0xb3a2216814037823 */ /* 0x000fc80000000003 */
        /* <DEDUP_REMOVED lines=12> */
.L_x_59:
[----:B-1----:R-:W1:Y:S02]  /*5a30*/  LDC.64 R2, c[0x4][0x8] ;  /* 0x01000200ff027b82 */ /* 0x002e640000000a00 */
[----:B-1----:R-:W-:-:S06]  /*5a40*/  IMAD.WIDE.U32 R2, R5, 0x4, R2 ;  /* 0x0000000405027825 */ /* 0x002fcc00078e0002 */
        /* <DEDUP_REMOVED lines=11> */
[C---:B-1----:R-:W-:Y:S02]  /*5b00*/  LOP3.LUT R0, R5.reuse, 0xe0, RZ, 0xc0, !PT ;  /* 0x000000e005007812 */ /* 0x042fe400078ec0ff */
        /* <DEDUP_REMOVED lines=20> */
[----:B------:R-:W1:Y:S01]  /*5c50*/  I2F.F64.S64 R22, R22 ;  /* 0x0000001600167312 */ /* 0x000e620000301c00 */
[----:B------:R-:W-:Y:S02]  /*5c60*/  LEA.HI R2, R2, R3, RZ, 0x1 ;  /* 0x0000000302027211 */ /* 0x000fe400078f08ff */
[----:B------:R-:W-:-:S03]  /*5c70*/  ISETP.GE.AND P2, PT, R0, RZ, PT ;  /* 0x000000ff0000720c */ /* 0x000fc60003f46270 */
[----:B------:R-:W-:-:S04]  /*5c80*/  IMAD.MOV R0, RZ, RZ, -R2 ;  /* 0x000000ffff007224 */ /* 0x000fc800078e0a02 */
[----:B------:R-:W-:Y:S01]  /*5c90*/  @!P1 IMAD.MOV.U32 R2, RZ, RZ, R0 ;  /* 0x000000ffff029224 */ /* 0x000fe200078e0000 */
[----:B-1----:R-:W-:-:S10]  /*5ca0*/  DMUL R24, R22, UR8 ;  /* 0x0000000816187c28 */ /* 0x002fd40008000000 */
[----:B------:R-:W1:Y:S02]  /*5cb0*/  F2F.F32.F64 R24, R24 ;  /* 0x0000001800187310 */ /* 0x000e640000301000 */
[----:B-12---:R-:W-:-:S07]  /*5cc0*/  FSEL R0, -R24, R24, !P2 ;  /* 0x0000001818007208 */ /* 0x006fce0005000100 */
.L_x_58:
[----:B------:R-:W-:Y:S05]  /*5cd0*/  BSYNC.RECONVERGENT B0 ;  /* 0x0000000000007941 */ /* 0x000fea0003800200 */
.L_x_57:
[----:B------:R-:W-:Y:S02]  /*5ce0*/  IMAD.MOV.U32 R25, RZ, RZ, 0x37cbac00 ;  /* 0x37cbac00ff197424 */ /* 0x000fe400078e00ff */
[----:B------:R-:W-:Y:S01]  /*5cf0*/  FMUL R3, R0, R0 ;  /* 0x0000000000037220 */ /* 0x000fe20000400000 */
[C---:B------:R-:W-:Y:S01]  /*5d00*/  LOP3.LUT R6, R2.reuse, 0x1, RZ, 0xc0, !PT ;  /* 0x0000000102067812 */ /* 0x040fe200078ec0ff */
[----:B------:R-:W-:Y:S01]  /*5d10*/  IMAD.MOV.U32 R30, RZ, RZ, 0x3c0885e4 ;  /* 0x3c0885e4ff1e7424 */ /* 0x000fe200078e00ff */
[----:B------:R-:W-:Y:S01]  /*5d20*/  IADD3 R22, PT, PT, R2, 0x1, RZ ;  /* 0x0000000102167810 */ /* 0x000fe20007ffe0ff */
[----:B------:R-:W-:Y:S01]  /*5d30*/  FFMA R5, R3, R25, -0.0013887860113754868507 ;  /* 0xbab607ed03057423 */ /* 0x000fe20000000019 */
[----:B------:R-:W-:Y:S01]  /*5d40*/  ISETP.NE.U32.AND P1, PT, R6, 0x1, PT ;  /* 0x000000010600780c */ /* 0x000fe20003f25070 */
[----:B------:R-:W-:Y:S01]  /*5d50*/  IMAD.MOV.U32 R24, RZ, RZ, 0x3e2aaaa8 ;  /* 0x3e2aaaa8ff187424 */ /* 0x000fe200078e00ff */
[----:B------:R-:W-:Y:S01]  /*5d60*/  LOP3.LUT P2, RZ, R22, 0x2, RZ, 0xc0, !PT ;  /* 0x0000000216ff7812 */ /* 0x000fe2000784c0ff */
[----:B------:R-:W-:Y:S01]  /*5d70*/  BSSY.RECONVERGENT B0, `(.L_x_60) ;  /* 0x0000041000007945 */ /* 0x000fe20003800200 */
[----:B------:R-:W-:-:S02]  /*5d80*/  FSEL R2, R5, -0.00019574658654164522886, P1 ;  /* 0xb94d415305027808 */ /* 0x000fc40000800000 */
[----:B------:R-:W-:Y:S02]  /*5d90*/  FSEL R6, R30, 0.041666727513074874878, !P1 ;  /* 0x3d2aaabb1e067808 */ /* 0x000fe40004800000 */
[----:B------:R-:W-:Y:S02]  /*5da0*/  FSEL R0, R0, 1, !P1 ;  /* 0x3f80000000007808 */ /* 0x000fe40004800000 */
[----:B------:R-:W-:Y:S01]  /*5db0*/  FSEL R23, -R24, -0.4999999701976776123, !P1 ;  /* 0xbeffffff18177808 */ /* 0x000fe20004800100 */
[C---:B------:R-:W-:Y:S02]  /*5dc0*/  FFMA R2, R3.reuse, R2, R6 ;  /* 0x0000000203027223 */ /* 0x040fe40000000006 */
[C---:B------:R-:W-:Y:S02]  /*5dd0*/  FFMA R5, R3.reuse, R0, RZ ;  /* 0x0000000003057223 */ /* 0x040fe400000000ff */
[----:B------:R-:W-:Y:S01]  /*5de0*/  FFMA R2, R3, R2, R23 ;  /* 0x0000000203027223 */ /* 0x000fe20000000017 */
[----:B------:R-:W-:-:S03]  /*5df0*/  IMAD.MOV.U32 R3, RZ, RZ, R20 ;  /* 0x000000ffff037224 */ /* 0x000fc600078e0014 */
[----:B------:R-:W-:Y:S01]  /*5e00*/  FFMA R0, R5, R2, R0 ;  /* 0x0000000205007223 */ /* 0x000fe20000000000 */
[----:B------:R-:W-:-:S03]  /*5e10*/  IMAD.MOV.U32 R2, RZ, RZ, R13 ;  /* 0x000000ffff027224 */ /* 0x000fc600078e000d */
[----:B------:R-:W-:-:S04]  /*5e20*/  @P2 FADD R0, RZ, -R0 ;  /* 0x80000000ff002221 */ /* 0x000fc80000000000 */
[----:B------:R-:W-:Y:S01]  /*5e30*/  FFMA R32, R16, R0, R21 ;  /* 0x0000000010207223 */ /* 0x000fe20000000015 */
        /* <DEDUP_REMOVED lines=10> */
.L_x_62:
[----:B-1----:R-:W1:Y:S02]  /*5ee0*/  LDC.64 R22, c[0x4][0x8] ;  /* 0x01000200ff167b82 */ /* 0x002e640000000a00 */
[----:B-1----:R-:W-:-:S05]  /*5ef0*/  IMAD.WIDE.U32 R22, R0, 0x4, R22 ;  /* 0x0000000400167825 */ /* 0x002fca00078e0016 */
[----:B------:R-:W2:Y:S01]  /*5f00*/  LDG.E.CONSTANT R2, desc[UR6][R22.64] ;  /* 0x0000000616027981 */ /* 0x000ea2000c1e9900 */
[C---:B------:R-:W-:Y:S01]  /*5f10*/  IMAD R5, R0.reuse, 0x4, R1 ;  /* 0x0000000400057824 */ /* 0x040fe200078e0201 */
[----:B------:R-:W-:-:S04]  /*5f20*/  IADD3 R0, PT, PT, R0, 0x1, RZ ;  /* 0x0000000100007810 */ /* 0x000fc80007ffe0ff */
[----:B------:R-:W-:Y:S01]  /*5f30*/  ISETP.NE.AND P1, PT, R0, 0x6, PT ;  /* 0x000000060000780c */ /* 0x000fe20003f25270 */
[----:B--2---:R-:W-:-:S03]  /*5f40*/  IMAD.WIDE.U32 R2, R2, R31, RZ ;  /* 0x0000001f02027225 */ /* 0x004fc600078e00ff */
[----:B------:R-:W-:-:S04]  /*5f50*/  IADD3 R2, P2, PT, R2, R6, RZ ;  /* 0x0000000602027210 */ /* 0x000fc80007f5e0ff */
[----:B------:R-:W-:Y:S01]  /*5f60*/  IADD3.X R6, PT, PT, R3, UR5, RZ, P2, !PT ;  /* 0x0000000503067c10 */ /* 0x000fe200097fe4ff */
[----:B------:R1:W-:Y:S04]  /*5f70*/  STL [R5], R2 ;  /* 0x0000000205007387 */ /* 0x0003e80000100800 */
[----:B------:R-:W-:Y:S05]  /*5f80*/  @P1 BRA `(.L_x_62) ;  /* 0xfffffffc00d41947 */ /* 0x000fea000383ffff */
[----:B-1----:R-:W-:Y:S01]  /*5f90*/  SHF.R.U32.HI R5, RZ, 0x17, R11 ;  /* 0x00000017ff057819 */ /* 0x002fe2000001160b */
        /* <DEDUP_REMOVED lines=11> */
[----:B------:R-:W-:Y:S01]  /*6050*/  UMOV UR9, 0x3bf921fb ;  /* 0x3bf921fb00097882 */ /* 0x000fe20000000000 */
[----:B------:R-:W-:-:S02]  /*6060*/  ISETP.GE.AND P2, PT, R11, RZ, PT ;  /* 0x000000ff0b00720c */ /* 0x000fc40003f46270 */
[-C--:B--2---:R-:W-:Y:S02]  /*6070*/  @P1 SHF.L.W.U32.HI R0, R3, R5.reuse, R0 ;  /* 0x0000000503001219 */ /* 0x084fe40000010e00 */
[----:B---3--:R-:W-:-:S04]  /*6080*/  @P1 SHF.L.W.U32.HI R3, R2, R5, R3 ;  /* 0x0000000502031219 */ /* 0x008fc80000010e03 */
[C---:B------:R-:W-:Y:S01]  /*6090*/  SHF.L.W.U32.HI R2, R3.reuse, 0x2, R0 ;  /* 0x0000000203027819 */ /* 0x040fe20000010e00 */
[----:B------:R-:W-:-:S03]  /*60a0*/  IMAD.SHL.U32 R3, R3, 0x4, RZ ;  /* 0x0000000403037824 */ /* 0x000fc600078e00ff */
[----:B------:R-:W-:-:S04]  /*60b0*/  SHF.R.S32.HI R5, RZ, 0x1f, R2 ;  /* 0x0000001fff057819 */ /* 0x000fc80000011402 */
[C---:B------:R-:W-:Y:S02]  /*60c0*/  LOP3.LUT R22, R5.reuse, R3, RZ, 0x3c, !PT ;  /* 0x0000000305167212 */ /* 0x040fe400078e3cff */
[----:B------:R-:W-:Y:S02]  /*60d0*/  LOP3.LUT R23, R5, R2, RZ, 0x3c, !PT ;  /* 0x0000000205177212 */ /* 0x000fe400078e3cff */
[----:B------:R-:W-:Y:S02]  /*60e0*/  SHF.R.U32.HI R3, RZ, 0x1e, R0 ;  /* 0x0000001eff037819 */ /* 0x000fe40000011600 */
[C---:B------:R-:W-:Y:S02]  /*60f0*/  LOP3.LUT R0, R2.reuse, R11, RZ, 0x3c, !PT ;  /* 0x0000000b02007212 */ /* 0x040fe400078e3cff */
[----:B------:R-:W2:Y:S01]  /*6100*/  I2F.F64.S64 R22, R22 ;  /* 0x0000001600167312 */ /* 0x000ea20000301c00 */
[----:B------:R-:W-:Y:S02]  /*6110*/  LEA.HI R2, R2, R3, RZ, 0x1 ;  /* 0x0000000302027211 */ /* 0x000fe400078f08ff */
[----:B------:R-:W-:-:S03]  /*6120*/  ISETP.GE.AND P1, PT, R0, RZ, PT ;  /* 0x000000ff0000720c */ /* 0x000fc60003f26270 */
[----:B------:R-:W-:-:S04]  /*6130*/  IMAD.MOV R0, RZ, RZ, -R2 ;  /* 0x000000ffff007224 */ /* 0x000fc800078e0a02 */
[----:B------:R-:W-:Y:S01]  /*6140*/  @!P2 IMAD.MOV.U32 R2, RZ, RZ, R0 ;  /* 0x000000ffff02a224 */ /* 0x000fe200078e0000 */
[----:B--2---:R-:W-:-:S10]  /*6150*/  DMUL R34, R22, UR8 ;  /* 0x0000000816227c28 */ /* 0x004fd40008000000 */
[----:B------:R-:W2:Y:S02]  /*6160*/  F2F.F32.F64 R34, R34 ;  /* 0x0000002200227310 */ /* 0x000ea40000301000 */
[----:B-12---:R-:W-:-:S07]  /*6170*/  FSEL R3, -R34, R34, !P1 ;  /* 0x0000002222037208 */ /* 0x006fce0004800100 */
.L_x_61:
[----:B------:R-:W-:Y:S05]  /*6180*/  BSYNC.RECONVERGENT B0 ;  /* 0x0000000000007941 */ /* 0x000fea0003800200 */
.L_x_60:
[----:B------:R-:W-:Y:S01]  /*6190*/  FMUL R5, R3, R3 ;  /* 0x0000000303057220 */ /* 0x000fe20000400000 */
[C---:B------:R-:W-:Y:S01]  /*61a0*/  LOP3.LUT R6, R2.reuse, 0x1, RZ, 0xc0, !PT ;  /* 0x0000000102067812 */ /* 0x040fe200078ec0ff */
[----:B------:R-:W-:Y:S02]  /*61b0*/  VIADD R22, R2, 0x1 ;  /* 0x0000000102167836 */ /* 0x000fe40000000000 */
[----:B------:R-:W-:Y:S01]  /*61c0*/  FADD R32, -R7, R32 ;  /* 0x0000002007207221 */ /* 0x000fe20000000100 */
[----:B------:R-:W-:Y:S01]  /*61d0*/  FFMA R0, R5, R25, -0.0013887860113754868507 ;  /* 0xbab607ed05007423 */ /* 0x000fe20000000019 */
[----:B------:R-:W-:Y:S01]  /*61e0*/  ISETP.NE.U32.AND P1, PT, R6, 0x1, PT ;  /* 0x000000010600780c */ /* 0x000fe20003f25070 */
[----:B------:R-:W-:Y:S01]  /*61f0*/  BSSY.RECONVERGENT B0, `(.L_x_63) ;  /* 0x0000044000007945 */ /* 0x000fe20003800200 */
[----:B------:R-:W-:Y:S02]  /*6200*/  LOP3.LUT P2, RZ, R22, 0x2, RZ, 0xc0, !PT ;  /* 0x0000000216ff7812 */ /* 0x000fe4000784c0ff */
[----:B------:R-:W-:-:S02]  /*6210*/  FSEL R2, R0, -0.00019574658654164522886, P1 ;  /* 0xb94d415300027808 */ /* 0x000fc40000800000 */
[----:B------:R-:W-:Y:S02]  /*6220*/  FSEL R6, R30, 0.041666727513074874878, !P1 ;  /* 0x3d2aaabb1e067808 */ /* 0x000fe40004800000 */
[----:B------:R-:W-:Y:S02]  /*6230*/  FSEL R0, R3, 1, !P1 ;  /* 0x3f80000003007808 */ /* 0x000fe40004800000 */
[----:B------:R-:W-:Y:S01]  /*6240*/  FSEL R23, -R24, -0.4999999701976776123, !P1 ;  /* 0xbeffffff18177808 */ /* 0x000fe20004800100 */
[C---:B------:R-:W-:Y:S02]  /*6250*/  FFMA R2, R5.reuse, R2, R6 ;  /* 0x0000000205027223 */ /* 0x040fe40000000006 */
[C---:B------:R-:W-:Y:S02]  /*6260*/  FFMA R3, R5.reuse, R0, RZ ;  /* 0x0000000005037223 */ /* 0x040fe400000000ff */
[----:B------:R-:W-:-:S04]  /*6270*/  FFMA R2, R5, R2, R23 ;  /* 0x0000000205027223 */ /* 0x000fc80000000017 */
[----:B------:R-:W-:Y:S01]  /*6280*/  FFMA R0, R3, R2, R0 ;  /* 0x0000000203007223 */ /* 0x000fe20000000000 */
[----:B------:R-:W-:-:S03]  /*6290*/  IMAD.MOV.U32 R2, RZ, RZ, R13 ;  /* 0x000000ffff027224 */ /* 0x000fc600078e000d */
[----:B------:R-:W-:-:S04]  /*62a0*/  @P2 FADD R0, RZ, -R0 ;  /* 0x80000000ff002221 */ /* 0x000fc80000000000 */
[----:B------:R-:W-:-:S04]  /*62b0*/  FFMA R0, R16, R0, R21 ;  /* 0x0000000010007223 */ /* 0x000fc80000000015 */
[----:B------:R-:W-:Y:S01]  /*62c0*/  FADD R7, -R7, R0 ;  /* 0x0000000007077221 */ /* 0x000fe20000000100 */
[----:B------:R-:W-:-:S03]  /*62d0*/  IMAD.MOV.U32 R0, RZ, RZ, R20 ;  /* 0x000000ffff007224 */ /* 0x000fc600078e0014 */
[----:B------:R-:W-:Y:S01]  /*62e0*/  FMUL R7, R7, R32 ;  /* 0x0000002007077220 */ /* 0x000fe20000400000 */
[----:B------:R-:W-:Y:S06]  /*62f0*/  @!P0 BRA `(.L_x_64) ;  /* 0x0000000000cc8947 */ /* 0x000fec0003800000 */
[----:B------:R-:W-:-:S13]  /*6300*/  FSETP.NEU.AND P1, PT, |R9|, +INF , PT ;  /* 0x7f8000000900780b */ /* 0x000fda0003f2d200 */
[----:B------:R-:W-:Y:S01]  /*6310*/  @!P1 FMUL R0, RZ, -R9 ;  /* 0x80000009ff009220 */ /* 0x000fe20000400000 */
[----:B------:R-:W-:Y:S01]  /*6320*/  @!P1 IMAD.MOV.U32 R2, RZ, RZ, RZ ;  /* 0x000000ffff029224 */ /* 0x000fe200078e00ff */
[----:B------:R-:W-:Y:S06]  /*6330*/  @!P1 BRA `(.L_x_64) ;  /* 0x0000000000bc9947 */ /* 0x000fec0003800000 */
[----:B------:R-:W-:Y:S01]  /*6340*/  SHF.L.U32 R2, R11, 0x8, RZ ;  /* 0x000000080b027819 */ /* 0x000fe200000006ff */
[----:B------:R-:W-:Y:S01]  /*6350*/  IMAD.MOV.U32 R6, RZ, RZ, RZ ;  /* 0x000000ffff067224 */ /* 0x000fe200078e00ff */
[----:B------:R-:W-:Y:S01]  /*6360*/  UMOV UR5, URZ ;  /* 0x000000ff00057c82 */ /* 0x000fe20008000000 */
[----:B------:R-:W-:Y:S01]  /*6370*/  IMAD.MOV.U32 R0, RZ, RZ, RZ ;  /* 0x000000ffff007224 */ /* 0x000fe200078e00ff */
[----:B------:R-:W-:-:S07]  /*6380*/  LOP3.LUT R31, R2, 0x80000000, RZ, 0xfc, !PT ;  /* 0x80000000021f7812 */ /* 0x000fce00078efcff */
.L_x_65:
[----:B-1----:R-:W1:Y:S02]  /*6390*/  LDC.64 R22, c[0x4][0x8] ;  /* 0x01000200ff167b82 */ /* 0x002e640000000a00 */
[----:B-1----:R-:W-:-:S05]  /*63a0*/  IMAD.WIDE.U32 R22, R0, 0x4, R22 ;  /* 0x0000000400167825 */ /* 0x002fca00078e0016 */
        /* <DEDUP_REMOVED lines=40> */
.L_x_64:
[----:B------:R-:W-:Y:S05]  /*6630*/  BSYNC.RECONVERGENT B0 ;  /* 0x0000000000007941 */ /* 0x000fea0003800200 */
.L_x_63:
[----:B------:R-:W-:Y:S01]  /*6640*/  FMUL R3, R0, R0 ;  /* 0x0000000000037220 */ /* 0x000fe20000400000 */
[C---:B------:R-:W-:Y:S01]  /*6650*/  LOP3.LUT R6, R2.reuse, 0x1, RZ, 0xc0, !PT ;  /* 0x0000000102067812 */ /* 0x040fe200078ec0ff */
[----:B------:R-:W-:Y:S01]  /*6660*/  BSSY.RECONVERGENT B0, `(.L_x_66) ;  /* 0x0000042000007945 */ /* 0x000fe20003800200 */
[----:B------:R-:W-:Y:S01]  /*6670*/  LOP3.LUT P2, RZ, R2, 0x2, RZ, 0xc0, !PT ;  /* 0x0000000202ff7812 */ /* 0x000fe2000784c0ff */
[----:B------:R-:W-:Y:S01]  /*6680*/  FFMA R5, R3, R25, -0.0013887860113754868507 ;  /* 0xbab607ed03057423 */ /* 0x000fe20000000019 */
[----:B------:R-:W-:-:S04]  /*6690*/  ISETP.NE.U32.AND P1, PT, R6, 0x1, PT ;  /* 0x000000010600780c */ /* 0x000fc80003f25070 */
        /* <DEDUP_REMOVED lines=9> */
[----:B------:R-:W-:Y:S01]  /*6730*/  FFMA R31, R16, R0, R19 ;  /* 0x00000000101f7223 */ /* 0x000fe20000000013 */
[----:B------:R-:W-:Y:S06]  /*6740*/  @!P0 BRA `(.L_x_67) ;  /* 0x0000000000cc8947 */ /* 0x000fec0003800000 */
[----:B------:R-:W-:-:S13]  /*6750*/  FSETP.NEU.AND P0, PT, |R9|, +INF , PT ;  /* 0x7f8000000900780b */ /* 0x000fda0003f0d200 */
[----:B------:R-:W-:Y:S01]  /*6760*/  @!P0 FMUL R20, RZ, -R9 ;  /* 0x80000009ff148220 */ /* 0x000fe20000400000 */
[----:B------:R-:W-:Y:S01]  /*6770*/  @!P0 MOV R13, RZ ;  /* 0x000000ff000d8202 */ /* 0x000fe20000000f00 */
[----:B------:R-:W-:Y:S06]  /*6780*/  @!P0 BRA `(.L_x_67) ;  /* 0x0000000000bc8947 */ /* 0x000fec0003800000 */
[----:B------:R-:W-:Y:S01]  /*6790*/  IMAD.SHL.U32 R2, R11, 0x100, RZ ;  /* 0x000001000b027824 */ /* 0x000fe200078e00ff */
[----:B------:R-:W-:Y:S01]  /*67a0*/  UMOV UR5, URZ ;  /* 0x000000ff00057c82 */ /* 0x000fe20008000000 */
[----:B------:R-:W-:Y:S02]  /*67b0*/  IMAD.MOV.U32 R6, RZ, RZ, RZ ;  /* 0x000000ffff067224 */ /* 0x000fe400078e00ff */
[----:B------:R-:W-:Y:S01]  /*67c0*/  IMAD.MOV.U32 R0, RZ, RZ, RZ ;  /* 0x000000ffff007224 */ /* 0x000fe200078e00ff */
[----:B------:R-:W-:-:S07]  /*67d0*/  LOP3.LUT R13, R2, 0x80000000, RZ, 0xfc, !PT ;  /* 0x80000000020d7812 */ /* 0x000fce00078efcff */
.L_x_68:
        /* <DEDUP_REMOVED lines=26> */
[----:B---3--:R-:W-:Y:S02]  /*6980*/  @P0 SHF.L.W.U32.HI R3, R2, R5, R3 ;  /* 0x0000000502030219 */ /* 0x008fe40000010e03 */
[--C-:B------:R-:W-:Y:S02]  /*6990*/  SHF.R.U32.HI R13, RZ, 0x1e, R0.reuse ;  /* 0x0000001eff0d7819 */ /* 0x100fe40000011600 */
[C---:B------:R-:W-:Y:S01]  /*69a0*/  SHF.L.W.U32.HI R2, R3.reuse, 0x2, R0 ;  /* 0x0000000203027819 */ /* 0x040fe20000010e00 */
[----:B------:R-:W-:-:S03]  /*69b0*/  IMAD.SHL.U32 R3, R3, 0x4, RZ ;  /* 0x0000000403037824 */ /* 0x000fc600078e00ff */
[----:B------:R-:W-:Y:S02]  /*69c0*/  SHF.R.S32.HI R5, RZ, 0x1f, R2 ;  /* 0x0000001fff057819 */ /* 0x000fe40000011402 */
[C---:B------:R-:W-:Y:S02]  /*69d0*/  LEA.HI R13, R2.reuse, R13, RZ, 0x1 ;  /* 0x0000000d020d7211 */ /* 0x040fe400078f08ff */
[C---:B------:R-:W-:Y:S02]  /*69e0*/  LOP3.LUT R22, R5.reuse, R3, RZ, 0x3c, !PT ;  /* 0x0000000305167212 */ /* 0x040fe400078e3cff */
[----:B------:R-:W-:Y:S01]  /*69f0*/  LOP3.LUT R23, R5, R2, RZ, 0x3c, !PT ;  /* 0x0000000205177212 */ /* 0x000fe200078e3cff */
[----:B------:R-:W-:Y:S01]  /*6a00*/  IMAD.MOV R0, RZ, RZ, -R13 ;  /* 0x000000ffff007224 */ /* 0x000fe200078e0a0d */
[----:B------:R-:W-:-:S04]  /*6a10*/  LOP3.LUT R11, R2, R11, RZ, 0x3c, !PT ;  /* 0x0000000b020b7212 */ /* 0x000fc800078e3cff */
[----:B------:R-:W2:Y:S01]  /*6a20*/  I2F.F64.S64 R22, R22 ;  /* 0x0000001600167312 */ /* 0x000ea20000301c00 */
[----:B------:R-:W-:Y:S02]  /*6a30*/  ISETP.GE.AND P0, PT, R11, RZ, PT ;  /* 0x000000ff0b00720c */ /* 0x000fe40003f06270 */
[----:B------:R-:W-:Y:S01]  /*6a40*/  @!P1 MOV R13, R0 ;  /* 0x00000000000d9202 */ /* 0x000fe20000000f00 */
[----:B--2---:R-:W-:-:S10]  /*6a50*/  DMUL R32, R22, UR8 ;  /* 0x0000000816207c28 */ /* 0x004fd40008000000 */
[----:B------:R-:W2:Y:S02]  /*6a60*/  F2F.F32.F64 R32, R32 ;  /* 0x0000002000207310 */ /* 0x000ea40000301000 */
[----:B-12---:R-:W-:-:S07]  /*6a70*/  FSEL R20, -R32, R32, !P0 ;  /* 0x0000002020147208 */ /* 0x006fce0004000100 */
.L_x_67:
[----:B------:R-:W-:Y:S05]  /*6a80*/  BSYNC.RECONVERGENT B0 ;  /* 0x0000000000007941 */ /* 0x000fea0003800200 */
.L_x_66:
[----:B------:R-:W-:Y:S01]  /*6a90*/  FMUL R2, R20, R20 ;  /* 0x0000001414027220 */ /* 0x000fe20000400000 */
[C---:B------:R-:W-:Y:S01]  /*6aa0*/  LOP3.LUT R0, R13.reuse, 0x1, RZ, 0xc0, !PT ;  /* 0x000000010d007812 */ /* 0x040fe200078ec0ff */
[----:B------:R-:W-:Y:S01]  /*6ab0*/  UIADD3 UR4, UPT, UPT, UR4, 0x1, URZ ;  /* 0x0000000104047890 */ /* 0x000fe2000fffe0ff */
[----:B------:R-:W-:Y:S01]  /*6ac0*/  LOP3.LUT P1, RZ, R13, 0x2, RZ, 0xc0, !PT ;  /* 0x000000020dff7812 */ /* 0x000fe2000782c0ff */
[----:B------:R-:W-:Y:S01]  /*6ad0*/  FFMA R25, R2, R25, -0.0013887860113754868507 ;  /* 0xbab607ed02197423 */ /* 0x000fe20000000019 */
[----:B------:R-:W-:Y:S01]  /*6ae0*/  ISETP.NE.U32.AND P0, PT, R0, 0x1, PT ;  /* 0x000000010000780c */ /* 0x000fe20003f05070 */
[----:B------:R-:W-:Y:S01]  /*6af0*/  FADD R31, -R10, R31 ;  /* 0x0000001f0a1f7221 */ /* 0x000fe20000000100 */
[----:B------:R-:W-:Y:S01]  /*6b00*/  FFMA R9, R18, R9, R17 ;  /* 0x0000000912097223 */ /* 0x000fe20000000011 */
[----:B------:R-:W-:Y:S01]  /*6b10*/  UISETP.NE.AND UP0, UPT, UR4, 0x4, UPT ;  /* 0x000000040400788c */ /* 0x000fe2000bf05270 */
[----:B------:R-:W-:Y:S02]  /*6b20*/  FSEL R3, R30, 0.041666727513074874878, P0 ;  /* 0x3d2aaabb1e037808 */ /* 0x000fe40000000000 */
[----:B------:R-:W-:Y:S01]  /*6b30*/  FSEL R25, R25, -0.00019574658654164522886, !P0 ;  /* 0xb94d415319197808 */ /* 0x000fe20004000000 */
[----:B------:R-:W-:Y:S01]  /*6b40*/  FADD R9, -R8, R9 ;  /* 0x0000000908097221 */ /* 0x000fe20000000100 */
[----:B------:R-:W-:-:S02]  /*6b50*/  FSEL R0, R20, 1, P0 ;  /* 0x3f80000014007808 */ /* 0x000fc40000000000 */
[----:B------:R-:W-:Y:S01]  /*6b60*/  FSEL R24, -R24, -0.4999999701976776123, P0 ;  /* 0xbeffffff18187808 */ /* 0x000fe20000000100 */
[C---:B------:R-:W-:Y:S02]  /*6b70*/  FFMA R25, R2.reuse, R25, R3 ;  /* 0x0000001902197223 */ /* 0x040fe40000000003 */
[C---:B------:R-:W-:Y:S02]  /*6b80*/  FFMA R3, R2.reuse, R0, RZ ;  /* 0x0000000002037223 */ /* 0x040fe400000000ff */
[----:B------:R-:W-:-:S04]  /*6b90*/  FFMA R24, R2, R25, R24 ;  /* 0x0000001902187223 */ /* 0x000fc80000000018 */
[----:B------:R-:W-:-:S04]  /*6ba0*/  FFMA R0, R3, R24, R0 ;  /* 0x0000001803007223 */ /* 0x000fc80000000000 */
[----:B------:R-:W-:-:S04]  /*6bb0*/  @P1 FADD R0, RZ, -R0 ;  /* 0x80000000ff001221 */ /* 0x000fc80000000000 */
[----:B------:R-:W-:-:S04]  /*6bc0*/  FFMA R3, R16, R0, R19 ;  /* 0x0000000010037223 */ /* 0x000fc80000000013 */
[----:B------:R-:W-:-:S04]  /*6bd0*/  FADD R10, -R10, R3 ;  /* 0x000000030a0a7221 */ /* 0x000fc80000000100 */
[----:B------:R-:W-:-:S04]  /*6be0*/  FFMA R10, R10, R31, R7 ;  /* 0x0000001f0a0a7223 */ /* 0x000fc80000000007 */
[----:B------:R-:W-:-:S04]  /*6bf0*/  FFMA R9, R9, R9, R10 ;  /* 0x0000000909097223 */ /* 0x000fc8000000000a */
[----:B------:R-:W-:Y:S01]  /*6c00*/  FADD R4, R9, R4 ;  /* 0x0000000409047221 */ /* 0x000fe20000000000 */
[----:B------:R-:W-:Y:S06]  /*6c10*/  BRA.U UP0, `(.L_x_69) ;  /* 0xffffff9500647547 */ /* 0x000fec000b83ffff */
[----:B------:R-:W-:Y:S01]  /*6c20*/  IMAD.MOV.U32 R15, RZ, RZ, 0x3c638e47 ;  /* 0x3c638e47ff0f7424 */ /* 0x000fe200078e00ff */
[----:B------:R-:W1:Y:S01]  /*6c30*/  FCHK P0, R4, 71.99993133544921875 ;  /* 0x428ffff704007902 */ /* 0x000e620000000000 */
[----:B------:R-:W-:Y:S01]  /*6c40*/  IMAD.MOV.U32 R0, RZ, RZ, 0x428ffff7 ;  /* 0x428ffff7ff007424 */ /* 0x000fe200078e00ff */
[----:B------:R-:W-:Y:S03]  /*6c50*/  BSSY.RECONVERGENT B2, `(.L_x_70) ;  /* 0x000000c000027945 */ /* 0x000fe60003800200 */
[----:B------:R-:W-:-:S04]  /*6c60*/  FFMA R0, R15, -R0, 1 ;  /* 0x3f8000000f007423 */ /* 0x000fc80000000800 */
[----:B------:R-:W-:-:S04]  /*6c70*/  FFMA R15, R0, R15, 0.013888902030885219574 ;  /* 0x3c638e47000f7423 */ /* 0x000fc8000000000f */
[----:B------:R-:W-:-:S04]  /*6c80*/  FFMA R0, R4, R15, RZ ;  /* 0x0000000f04007223 */ /* 0x000fc800000000ff */
[----:B------:R-:W-:-:S04]  /*6c90*/  FFMA R2, R0, -71.99993133544921875, R4 ;  /* 0xc28ffff700027823 */ /* 0x000fc80000000004 */
[----:B------:R-:W-:Y:S01]  /*6ca0*/  FFMA R15, R15, R2, R0 ;  /* 0x000000020f0f7223 */ /* 0x000fe20000000000 */
[----:B-1----:R-:W-:Y:S06]  /*6cb0*/  @!P0 BRA `(.L_x_71) ;  /* 0x0000000000148947 */ /* 0x002fec0003800000 */
[----:B------:R-:W-:Y:S01]  /*6cc0*/  IMAD.MOV.U32 R0, RZ, RZ, R4 ;  /* 0x000000ffff007224 */ /* 0x000fe200078e0004 */
[----:B------:R-:W-:Y:S01]  /*6cd0*/  MOV R20, 0x6d00 ;  /* 0x00006d0000147802 */ /* 0x000fe20000000f00 */
[----:B------:R-:W-:-:S07]  /*6ce0*/  IMAD.MOV.U32 R3, RZ, RZ, 0x428ffff7 ;  /* 0x428ffff7ff037424 */ /* 0x000fce00078e00ff */
[----:B0-----:R-:W-:Y:S05]  /*6cf0*/  CALL.REL.NOINC `($__internal_2_$__cuda_sm3x_div_rn_noftz_f32_slowpath) ;  /* 0x000001e800447944 */ /* 0x001fea0003c00000 */
[----:B------:R-:W-:-:S07]  /*6d00*/  IMAD.MOV.U32 R15, RZ, RZ, R0 ;  /* 0x000000ffff0f7224 */ /* 0x000fce00078e0000 */
.L_x_71:
[----:B------:R-:W-:Y:S05]  /*6d10*/  BSYNC.RECONVERGENT B2 ;  /* 0x0000000000027941 */ /* 0x000fea0003800200 */
.L_x_70:
[----:B------:R-:W1:Y:S01]  /*6d20*/  S2R R3, SR_CgaCtaId ;  /* 0x0000000000037919 */ /* 0x000e620000008800 */
[----:B------:R-:W-:Y:S01]  /*6d30*/  MOV R0, 0x400 ;  /* 0x0000040000007802 */ /* 0x000fe20000000f00 */
[----:B------:R-:W-:Y:S01]  /*6d40*/  BSSY.RECONVERGENT B2, `(.L_x_72) ;  /* 0x0001182000027945 */ /* 0x000fe20003800200 */
[----:B------:R-:W-:Y:S01]  /*6d50*/  IMAD.MOV.U32 R14, RZ, RZ, 0x3dcccccd ;  /* 0x3dcccccdff0e7424 */ /* 0x000fe200078e00ff */
[----:B------:R-:W2:Y:S01]  /*6d60*/  S2R R5, SR_TID.X ;  /* 0x0000000000057919 */ /* 0x000ea20000002100 */
[----:B------:R-:W-:Y:S01]  /*6d70*/  IMAD.MOV.U32 R13, RZ, RZ, RZ ;  /* 0x000000ffff0d7224 */ /* 0x000fe200078e00ff */
[----:B-1----:R-:W-:-:S05]  /*6d80*/  LEA R0, R3, R0, 0x18 ;  /* 0x0000000003007211 */ /* 0x002fca00078ec0ff */
[----:B--2---:R-:W-:-:S07]  /*6d90*/  IMAD R5, R5, 0x14, R0 ;  /* 0x0000001405057824 */ /* 0x004fce00078e0200 */
.L_x_275:
[----:B-1----:R1:W-:Y:S01]  /*6da0*/  STS [R5], RZ ;  /* 0x000000ff05007388 */ /* 0x0023e20000000800 */
[----:B------:R1:W2:Y:S01]  /*6db0*/  F2F.F64.F32 R24, R18 ;  /* 0x0000001200187310 */ /* 0x0002a20000201800 */
[----:B------:R-:W-:Y:S02]  /*6dc0*/  HFMA2 R7, -RZ, RZ, 0, 0 ;  /* 0x00000000ff077431 */ /* 0x000fe400000001ff */
[----:B------:R-:W-:Y:S01]  /*6dd0*/  IMAD.MOV.U32 R12, RZ, RZ, RZ ;  /* 0x000000ffff0c7224 */ /* 0x000fe200078e00ff */
[----:B------:R1:W-:Y:S01]  /*6de0*/  STS [R5+0x4], RZ ;  /* 0x000004ff05007388 */ /* 0x0003e20000000800 */
[----:B------:R-:W-:Y:S02]  /*6df0*/  CS2R R10, SRZ ;  /* 0x00000000000a7805 */ /* 0x000fe4000001ff00 */
[----:B------:R-:W-:Y:S01]  /*6e00*/  CS2R R8, SRZ ;  /* 0x0000000000087805 */ /* 0x000fe2000001ff00 */
[----:B------:R1:W-:Y:S04]  /*6e10*/  STS [R5+0x8], RZ ;  /* 0x000008ff05007388 */ /* 0x0003e80000000800 */
[----:B------:R1:W-:Y:S04]  /*6e20*/  STS [R5+0xc], RZ ;  /* 0x00000cff05007388 */ /* 0x0003e80000000800 */
[----:B0-2---:R1:W-:Y:S02]  /*6e30*/  STS [R5+0x10], RZ ;  /* 0x000010ff05007388 */ /* 0x0053e40000000800 */
.L_x_187:
[----:B--2---:R-:W2:Y:S01]  /*6e40*/  S2R R3, SR_CTAID.X ;  /* 0x0000000000037919 */ /* 0x004ea20000002500 */
[----:B------:R-:W2:Y:S01]  /*6e50*/  LDCU UR4, c[0x0][0x360] ;  /* 0x00006c00ff0477ac */ /* 0x000ea20008000800 */
[----:B-1-3--:R-:W1:Y:S01]  /*6e60*/  LDC.64 R4, c[0x0][0x380] ;  /* 0x0000e000ff047b82 */ /* 0x00ae620000000a00 */
[----:B------:R-:W2:Y:S02]  /*6e70*/  S2R R0, SR_TID.X ;  /* 0x0000000000007919 */ /* 0x000ea40000002100 */
[----:B--2---:R-:W-:-:S04]  /*6e80*/  IMAD R3, R3, UR4, R0 ;  /* 0x0000000403037c24 */ /* 0x004fc8000f8e0200 */
[----:B------:R-:W-:-:S04]  /*6e90*/  IMAD R3, R3, 0x4, R12 ;  /* 0x0000000403037824 */ /* 0x000fc800078e020c */
[----:B------:R-:W-:-:S04]  /*6ea0*/  IMAD R3, R3, 0x3, RZ ;  /* 0x0000000303037824 */ /* 0x000fc800078e02ff */
[----:B-1----:R-:W-:-:S05]  /*6eb0*/  IMAD.WIDE R4, R3, 0x4, R4 ;  /* 0x0000000403047825 */ /* 0x002fca00078e0204 */
[----:B------:R-:W2:Y:S04]  /*6ec0*/  LDG.E R22, desc[UR6][R4.64] ;  /* 0x0000000604167981 */ /* 0x000ea8000c1e1900 */
[----:B------:R-:W2:Y:S01]  /*6ed0*/  LDG.E R23, desc[UR6][R4.64+0x4] ;  /* 0x0000040604177981 */ /* 0x000ea2000c1e1900 */
[----:B------:R-:W-:Y:S01]  /*6ee0*/  VIADD R12, R12, 0x1 ;  /* 0x000000010c0c7836 */ /* 0x000fe20000000000 */
[----:B------:R-:W-:Y:S02]  /*6ef0*/  BSSY.RECONVERGENT B3, `(.L_x_73) ;  /* 0x0000011000037945 */ /* 0x000fe40003800200 */
[----:B------:R1:W5:Y:S02]  /*6f00*/  LDG.E R30, desc[UR6][R4.64+0x8] ;  /* 0x00000806041e7981 */ /* 0x000364000c1e1900 */
[----:B------:R-:W-:-:S02]  /*6f10*/  ISETP.NE.AND P5, PT, R12, 0x4, PT ;  /* 0x000000040c00780c */ /* 0x000fc40003fa5270 */
[----:B--2---:R-:W-:-:S04]  /*6f20*/  FSETP.GT.AND P3, PT, |R23|, |R22|, PT ;  /* 0x400000161700720b */ /* 0x004fc80003f64200 */
[----:B------:R-:W-:Y:S02]  /*6f30*/  FSEL R3, |R23|, |R22|, P3 ;  /* 0x4000001617037208 */ /* 0x000fe40001800200 */
[----:B------:R-:W-:Y:S02]  /*6f40*/  FSEL R0, |R22|, |R23|, P3 ;  /* 0x4000001716007208 */ /* 0x000fe40001800200 */
[----:B------:R-:W2:Y:S08]  /*6f50*/  MUFU.RCP R2, R3 ;  /* 0x0000000300027308 */ /* 0x000eb00000001000 */
[----:B------:R-:W3:Y:S01]  /*6f60*/  FCHK P0, R0, R3 ;  /* 0x0000000300007302 */ /* 0x000ee20000000000 */
[----:B--2---:R-:W-:-:S04]  /*6f70*/  FFMA R31, -R3, R2, 1 ;  /* 0x3f800000031f7423 */ /* 0x004fc80000000102 */
[----:B------:R-:W-:-:S04]  /*6f80*/  FFMA R31, R2, R31, R2 ;  /* 0x0000001f021f7223 */ /* 0x000fc80000000002 */
[----:B------:R-:W-:-:S04]  /*6f90*/  FFMA R2, R0, R31, RZ ;  /* 0x0000001f00027223 */ /* 0x000fc800000000ff */
[----:B-1----:R-:W-:-:S04]  /*6fa0*/  FFMA R4, -R3, R2, R0 ;  /* 0x0000000203047223 */ /* 0x002fc80000000100 */
[----:B------:R-:W-:Y:S01]  /*6fb0*/  FFMA R2, R31, R4, R2 ;  /* 0x000000041f027223 */ /* 0x000fe20000000002 */
[----:B---3--:R-:W-:Y:S06]  /*6fc0*/  @!P0 BRA `(.L_x_74) ;  /* 0x00000000000c8947 */ /* 0x008fec0003800000 */
[----:B------:R-:W-:-:S07]  /*6fd0*/  MOV R20, 0x6ff0 ;  /* 0x00006ff000147802 */ /* 0x000fce0000000f00 */
[----:B0----5:R-:W-:Y:S05]  /*6fe0*/  CALL.REL.NOINC `($__internal_2_$__cuda_sm3x_div_rn_noftz_f32_slowpath) ;  /* 0x000001e400887944 */ /* 0x021fea0003c00000 */
[----:B------:R-:W-:-:S07]  /*6ff0*/  IMAD.MOV.U32 R2, RZ, RZ, R0 ;  /* 0x000000ffff027224 */ /* 0x000fce00078e0000 */
.L_x_74:
[----:B------:R-:W-:Y:S05]  /*7000*/  BSYNC.RECONVERGENT B3 ;  /* 0x0000000000037941 */ /* 0x000fea0003800200 */
.L_x_73:
[----:B------:R-:W-:Y:S02]  /*7010*/  IMAD.MOV.U32 R5, RZ, RZ, 0x3b33710b ;  /* 0x3b33710bff057424 */ /* 0x000fe400078e00ff */
[----:B------:R-:W-:Y:S01]  /*7020*/  FMUL R0, R2, R2 ;  /* 0x0000000202007220 */ /* 0x000fe20000400000 */
[----:B------:R-:W-:Y:S01]  /*7030*/  IMAD.MOV.U32 R4, RZ, RZ, 0x3f6ee581 ;  /* 0x3f6ee581ff047424 */ /* 0x000fe200078e00ff */
[C---:B------:R-:W-:Y:S01]  /*7040*/  ISETP.GE.AND P0, PT, R22.reuse, RZ, PT ;  /* 0x000000ff1600720c */ /* 0x040fe20003f06270 */
[----:B------:R-:W-:Y:S01]  /*7050*/  FADD R6, |R22|, |R23| ;  /* 0x4000001716067221 */ /* 0x000fe20000000200 */
[----:B------:R-:W-:Y:S01]  /*7060*/  FFMA R5, R0, R5, -0.015681877732276916504 ;  /* 0xbc80774800057423 */ /* 0x000fe20000000005 */
[----:B------:R-:W-:Y:S01]  /*7070*/  FSETP.NEU.AND P2, PT, |R22|, |R23|, PT ;  /* 0x400000171600720b */ /* 0x000fe20003f4d200 */
[----:B------:R-:W-:Y:S01]  /*7080*/  BSSY.RECONVERGENT B0, `(.L_x_75) ;  /* 0x0000052000007945 */ /* 0x000fe20003800200 */
        /* <DEDUP_REMOVED lines=11> */
[-C--:B------:R-:W-:Y:S02]  /*7140*/  FSEL R0, R0, R5.reuse, P3 ;  /* 0x0000000500007208 */ /* 0x080fe40001800000 */
[----:B------:R-:W-:-:S05]  /*7150*/  FSEL R5, R5, -R5, P3 ;  /* 0x8000000505057208 */ /* 0x000fca0001800000 */
[----:B------:R-:W-:Y:S01]  /*7160*/  @!P0 FFMA R0, R2, 1.6832555532455444336, R5 ;  /* 0x3fd774eb02008823 */ /* 0x000fe20000000005 */
[----:B------:R-:W-:-:S05]  /*7170*/  IMAD.MOV.U32 R2, RZ, RZ, 0x4016cbe4 ;  /* 0x4016cbe4ff027424 */ /* 0x000fca00078e00ff */
[----:B------:R-:W-:Y:S02]  /*7180*/  @!P2 FSEL R0, R2, 0.78539818525314331055, !P0 ;  /* 0x3f490fdb0200a808 */ /* 0x000fe40004000000 */
[----:B------:R-:W-:Y:S02]  /*7190*/  @!P1 FSEL R0, RZ, 3.1415927410125732422, P0 ;  /* 0x40490fdbff009808 */ /* 0x000fe40000000000 */
[----:B------:R-:W-:Y:S02]  /*71a0*/  FSETP.NAN.AND P0, PT, R6, R6, PT ;  /* 0x000000060600720b */ /* 0x000fe40003f08000 */
[----:B------:R-:W-:-:S04]  /*71b0*/  LOP3.LUT R3, R0, 0x80000000, R23, 0xb8, !PT ;  /* 0x8000000000037812 */ /* 0x000fc800078eb817 */
[----:B------:R-:W-:-:S04]  /*71c0*/  FSEL R6, R6, R3, P0 ;  /* 0x0000000306067208 */ /* 0x000fc80000000000 */
[C---:B------:R-:W-:Y:S01]  /*71d0*/  FSETP.GE.AND P0, PT, |R6|.reuse, 105615, PT ;  /* 0x47ce47800600780b */ /* 0x040fe20003f06200 */
[----:B------:R-:W-:-:S06]  /*71e0*/  FMUL R0, R6, 0.63661974668502807617 ;  /* 0x3f22f98306007820 */ /* 0x000fcc0000400000 */
[----:B------:R-:W1:Y:S02]  /*71f0*/  F2I.NTZ R0, R0 ;  /* 0x0000000000007305 */ /* 0x000e640000203100 */
[----:B-1----:R-:W-:Y:S01]  /*7200*/  I2FP.F32.S32 R5, R0 ;  /* 0x0000000000057245 */ /* 0x002fe20000201400 */
        /* <DEDUP_REMOVED lines=15> */
.L_x_77:
        /* <DEDUP_REMOVED lines=20> */
[----:B-1----:R-:W4:Y:S01]  /*7440*/  @P0 LDL R20, [R33+0x10] ;  /* 0x0000100021140983 */ /* 0x002f220000100800 */
[----:B------:R-:W-:Y:S01]  /*7450*/  @P0 LOP3.LUT R2, R2, 0x1f, RZ, 0xc0, !PT ;  /* 0x0000001f02020812 */ /* 0x000fe200078ec0ff */
[----:B------:R-:W-:Y:S01]  /*7460*/  UMOV UR4, 0x54442d19 ;  /* 0x54442d1900047882 */ /* 0x000fe20000000000 */
[----:B------:R-:W-:-:S02]  /*7470*/  UMOV UR5, 0x3bf921fb ;  /* 0x3bf921fb00057882 */ /* 0x000fc40000000000 */
[-C--:B---3--:R-:W-:Y:S02]  /*7480*/  @P0 SHF.L.W.U32.HI R0, R3, R2.reuse, R0 ;  /* 0x0000000203000219 */ /* 0x088fe40000010e00 */
        /* <DEDUP_REMOVED lines=9> */
[----:B------:R-:W-:-:S04]  /*7520*/  LOP3.LUT R20, R31, R6, RZ, 0x3c, !PT ;  /* 0x000000061f147212 */ /* 0x000fc800078e3cff */
[----:B------:R-:W2:Y:S01]  /*7530*/  I2F.F64.S64 R2, R2 ;  /* 0x0000000200027312 */ /* 0x000ea20000301c00 */
[----:B------:R-:W-:Y:S01]  /*7540*/  ISETP.GE.AND P1, PT, R20, RZ, PT ;  /* 0x000000ff1400720c */ /* 0x000fe20003f26270 */
[----:B------:R-:W-:-:S05]  /*7550*/  IMAD.MOV R20, RZ, RZ, -R0 ;  /* 0x000000ffff147224 */ /* 0x000fca00078e0a00 */
[----:B------:R-:W-:Y:S01]  /*7560*/  @!P0 MOV R0, R20 ;  /* 0x0000001400008202 */ /* 0x000fe20000000f00 */
[----:B--2---:R-:W-:-:S10]  /*7570*/  DMUL R32, R2, UR4 ;  /* 0x0000000402207c28 */ /* 0x004fd40008000000 */
[----:B------:R-:W1:Y:S02]  /*7580*/  F2F.F32.F64 R32, R32 ;  /* 0x0000002000207310 */ /* 0x000e640000301000 */
[----:B-1----:R-:W-:-:S07]  /*7590*/  FSEL R2, -R32, R32, !P1 ;  /* 0x0000002020027208 */ /* 0x002fce0004800100 */
.L_x_76:
[----:B------:R-:W-:Y:S05]  /*75a0*/  BSYNC.RECONVERGENT B0 ;  /* 0x0000000000007941 */ /* 0x000fea0003800200 */
.L_x_75:
[----:B------:R-:W-:Y:S01]  /*75b0*/  LOP3.LUT R32, R0, 0x1, RZ, 0xc0, !PT ;  /* 0x0000000100207812 */ /* 0x000fe200078ec0ff */
        /* <DEDUP_REMOVED lines=11> */
[----:B------:R-:W-:Y:S02]  /*7670*/  FSEL R0, R2, 1, !P0 ;  /* 0x3f80000002007808 */ /* 0x000fe40004000000 */
[----:B------:R-:W-:Y:S01]  /*7680*/  FSEL R35, -R33, -0.4999999701976776123, !P0 ;  /* 0xbeffffff21237808 */ /* 0x000fe20004000100 */
[C---:B------:R-:W-:Y:S01]  /*7690*/  FFMA R34, R3.reuse, R34, R36 ;  /* 0x0000002203227223 */ /* 0x040fe20000000024 */
[----:B------:R-:W-:Y:S01]  /*76a0*/  FSETP.GE.AND P0, PT, |R6|, 105615, PT ;  /* 0x47ce47800600780b */ /* 0x000fe20003f06200 */
[C---:B------:R-:W-:Y:S02]  /*76b0*/  FFMA R31, R3.reuse, R0, RZ ;  /* 0x00000000031f7223 */ /* 0x040fe400000000ff */
[----:B------:R-:W-:-:S04]  /*76c0*/  FFMA R34, R3, R34, R35 ;  /* 0x0000002203227223 */ /* 0x000fc80000000023 */
[----:B------:R-:W-:Y:S01]  /*76d0*/  FFMA R38, R31, R34, R0 ;  /* 0x000000221f267223 */ /* 0x000fe20000000000 */
[----:B------:R-:W-:Y:S02]  /*76e0*/  IMAD.MOV.U32 R31, RZ, RZ, R4 ;  /* 0x000000ffff1f7224 */ /* 0x000fe400078e0004 */
[----:B------:R-:W-:Y:S02]  /*76f0*/  IMAD.MOV.U32 R0, RZ, RZ, R5 ;  /* 0x000000ffff007224 */ /* 0x000fe400078e0005 */
        /* <DEDUP_REMOVED lines=11> */
.L_x_80:
        /* <DEDUP_REMOVED lines=21> */
[----:B------:R-:W-:Y:S01]  /*7900*/  @P0 LOP3.LUT R31, R31, 0x1f, RZ, 0xc0, !PT ;  /* 0x0000001f1f1f0812 */ /* 0x000fe200078ec0ff */
[----:B------:R-:W-:Y:S01]  /*7910*/  UMOV UR4, 0x54442d19 ;  /* 0x54442d1900047882 */ /* 0x000fe20000000000 */
[----:B------:R-:W-:Y:S01]  /*7920*/  UMOV UR5, 0x3bf921fb ;  /* 0x3bf921fb00057882 */ /* 0x000fe20000000000 */
[----:B------:R-:W-:-:S02]  /*7930*/  ISETP.GE.AND P1, PT, R6, RZ, PT ;  /* 0x000000ff0600720c */ /* 0x000fc40003f26270 */
[-C--:B--2---:R-:W-:Y:S02]  /*7940*/  @P0 SHF.L.W.U32.HI R0, R3, R31.reuse, R0 ;  /* 0x0000001f03000219 */ /* 0x084fe40000010e00 */
[----:B---3--:R-:W-:-:S04]  /*7950*/  @P0 SHF.L.W.U32.HI R3, R2, R31, R3 ;  /* 0x0000001f02030219 */ /* 0x008fc80000010e03 */
[C-C-:B------:R-:W-:Y:S01]  /*7960*/  SHF.L.W.U32.HI R31, R3.reuse, 0x2, R0.reuse ;  /* 0x00000002031f7819 */ /* 0x140fe20000010e00 */
[----:B------:R-:W-:Y:S01]  /*7970*/  IMAD.SHL.U32 R3, R3, 0x4, RZ ;  /* 0x0000000403037824 */ /* 0x000fe200078e00ff */
[----:B------:R-:W-:Y:S02]  /*7980*/  SHF.R.U32.HI R0, RZ, 0x1e, R0 ;  /* 0x0000001eff007819 */ /* 0x000fe40000011600 */
[----:B------:R-:W-:Y:S02]  /*7990*/  SHF.R.S32.HI R34, RZ, 0x1f, R31 ;  /* 0x0000001fff227819 */ /* 0x000fe4000001141f */
[----:B-1----:R-:W-:Y:S02]  /*79a0*/  LOP3.LUT R36, R31, R6, RZ, 0x3c, !PT ;  /* 0x000000061f247212 */ /* 0x002fe400078e3cff */
[C---:B------:R-:W-:Y:S02]  /*79b0*/  LOP3.LUT R2, R34.reuse, R3, RZ, 0x3c, !PT ;  /* 0x0000000322027212 */ /* 0x040fe400078e3cff */
[----:B------:R-:W-:-:S02]  /*79c0*/  LOP3.LUT R3, R34, R31, RZ, 0x3c, !PT ;  /* 0x0000001f22037212 */ /* 0x000fc400078e3cff */
[----:B------:R-:W-:Y:S02]  /*79d0*/  LEA.HI R31, R31, R0, RZ, 0x1 ;  /* 0x000000001f1f7211 */ /* 0x000fe400078f08ff */
[----:B------:R-:W-:Y:S02]  /*79e0*/  ISETP.GE.AND P0, PT, R36, RZ, PT ;  /* 0x000000ff2400720c */ /* 0x000fe40003f06270 */
[----:B------:R-:W1:Y:S01]  /*79f0*/  I2F.F64.S64 R2, R2 ;  /* 0x0000000200027312 */ /* 0x000e620000301c00 */
[----:B------:R-:W-:-:S04]  /*7a00*/  IMAD.MOV R0, RZ, RZ, -R31 ;  /* 0x000000ffff007224 */ /* 0x000fc800078e0a1f */
[----:B------:R-:W-:Y:S01]  /*7a10*/  @!P1 IMAD.MOV.U32 R31, RZ, RZ, R0 ;  /* 0x000000ffff1f9224 */ /* 0x000fe200078e0000 */
[----:B-1----:R-:W-:-:S10]  /*7a20*/  DMUL R34, R2, UR4 ;  /* 0x0000000402227c28 */ /* 0x002fd40008000000 */
[----:B------:R-:W1:Y:S02]  /*7a30*/  F2F.F32.F64 R34, R34 ;  /* 0x0000002200227310 */ /* 0x000e640000301000 */
[----:B-1----:R-:W-:-:S07]  /*7a40*/  FSEL R0, -R34, R34, !P0 ;  /* 0x0000002222007208 */ /* 0x002fce0004000100 */
.L_x_79:
[----:B------:R-:W-:Y:S05]  /*7a50*/  BSYNC.RECONVERGENT B0 ;  /* 0x0000000000007941 */ /* 0x000fea0003800200 */
.L_x_78:
        /* <DEDUP_REMOVED lines=11> */
[C---:B------:R-:W-:Y:S01]  /*7b10*/  FFMA R2, R3.reuse, R2, R34 ;  /* 0x0000000203027223 */ /* 0x040fe20000000022 */
[----:B------:R-:W-:Y:S01]  /*7b20*/  FSETP.GE.AND P0, PT, |R6|, 105615, PT ;  /* 0x47ce47800600780b */ /* 0x000fe20003f06200 */
[C---:B------:R-:W-:Y:S02]  /*7b30*/  FFMA R31, R3.reuse, R0, RZ ;  /* 0x00000000031f7223 */ /* 0x040fe400000000ff */
[----:B------:R-:W-:-:S04]  /*7b40*/  FFMA R2, R3, R2, R35 ;  /* 0x0000000203027223 */ /* 0x000fc80000000023 */
[----:B------:R-:W-:Y:S01]  /*7b50*/  FFMA R0, R31, R2, R0 ;  /* 0x000000021f007223 */ /* 0x000fe20000000000 */
[----:B------:R-:W-:-:S03]  /*7b60*/  MOV R2, R5 ;  /* 0x0000000500027202 */ /* 0x000fc60000000f00 */
[----:B------:R-:W-:-:S04]  /*7b70*/  @P1 FADD R0, RZ, -R0 ;  /* 0x80000000ff001221 */ /* 0x000fc80000000000 */
[----:B------:R-:W-:-:S04]  /*7b80*/  FMUL R3, R0, R19 ;  /* 0x0000001300037220 */ /* 0x000fc80000400000 */
        /* <DEDUP_REMOVED lines=11> */
.L_x_83:
        /* <DEDUP_REMOVED lines=21> */
[----:B------:R-:W-:Y:S01]  /*7d90*/  @P0 LOP3.LUT R34, R34, 0x1f, RZ, 0xc0, !PT ;  /* 0x0000001f22220812 */ /* 0x000fe200078ec0ff */
[----:B------:R-:W-:Y:S01]  /*7da0*/  UMOV UR4, 0x54442d19 ;  /* 0x54442d1900047882 */ /* 0x000fe20000000000 */
[----:B------:R-:W-:Y:S01]  /*7db0*/  UMOV UR5, 0x3bf921fb ;  /* 0x3bf921fb00057882 */ /* 0x000fe20000000000 */
[----:B------:R-:W-:-:S02]  /*7dc0*/  ISETP.GE.AND P1, PT, R6, RZ, PT ;  /* 0x000000ff0600720c */ /* 0x000fc40003f26270 */
[-C--:B---3--:R-:W-:Y:S02]  /*7dd0*/  @P0 SHF.L.W.U32.HI R31, R2, R34.reuse, R31 ;  /* 0x00000022021f0219 */ /* 0x088fe40000010e1f */
[----:B----4-:R-:W-:Y:S02]  /*7de0*/  @P0 SHF.L.W.U32.HI R2, R3, R34, R2 ;  /* 0x0000002203020219 */ /* 0x010fe40000010e02 */
[--C-:B--2---:R-:W-:Y:S02]  /*7df0*/  SHF.R.U32.HI R36, RZ, 0x1e, R31.reuse ;  /* 0x0000001eff247819 */ /* 0x104fe4000001161f */
[C---:B------:R-:W-:Y:S01]  /*7e00*/  SHF.L.W.U32.HI R37, R2.reuse, 0x2, R31 ;  /* 0x0000000202257819 */ /* 0x040fe20000010e1f */
[----:B------:R-:W-:-:S03]  /*7e10*/  IMAD.SHL.U32 R2, R2, 0x4, RZ ;  /* 0x0000000402027824 */ /* 0x000fc600078e00ff */
[----:B------:R-:W-:Y:S02]  /*7e20*/  SHF.R.S32.HI R3, RZ, 0x1f, R37 ;  /* 0x0000001fff037819 */ /* 0x000fe40000011425 */
[----:B------:R-:W-:Y:S02]  /*7e30*/  LOP3.LUT R31, R37, R6, RZ, 0x3c, !PT ;  /* 0x00000006251f7212 */ /* 0x000fe400078e3cff */
[C---:B------:R-:W-:Y:S02]  /*7e40*/  LOP3.LUT R2, R3.reuse, R2, RZ, 0x3c, !PT ;  /* 0x0000000203027212 */ /* 0x040fe400078e3cff */
[----:B------:R-:W-:Y:S02]  /*7e50*/  LOP3.LUT R3, R3, R37, RZ, 0x3c, !PT ;  /* 0x0000002503037212 */ /* 0x000fe400078e3cff */
[----:B------:R-:W-:Y:S02]  /*7e60*/  LEA.HI R37, R37, R36, RZ, 0x1 ;  /* 0x0000002425257211 */ /* 0x000fe400078f08ff */
[----:B------:R-:W-:-:S02]  /*7e70*/  ISETP.GE.AND P0, PT, R31, RZ, PT ;  /* 0x000000ff1f00720c */ /* 0x000fc40003f06270 */
[----:B------:R-:W1:Y:S01]  /*7e80*/  I2F.F64.S64 R2, R2 ;  /* 0x0000000200027312 */ /* 0x000e620000301c00 */
[----:B------:R-:W-:-:S05]  /*7e90*/  IADD3 R31, PT, PT, -R37, RZ, RZ ;  /* 0x000000ff251f7210 */ /* 0x000fca0007ffe1ff */
[----:B------:R-:W-:Y:S01]  /*7ea0*/  @!P1 IMAD.MOV.U32 R37, RZ, RZ, R31 ;  /* 0x000000ffff259224 */ /* 0x000fe200078e001f */
[----:B-1----:R-:W-:-:S10]  /*7eb0*/  DMUL R34, R2, UR4 ;  /* 0x0000000402227c28 */ /* 0x002fd40008000000 */
[----:B------:R-:W1:Y:S02]  /*7ec0*/  F2F.F32.F64 R34, R34 ;  /* 0x0000002200227310 */ /* 0x000e640000301000 */
[----:B-1----:R-:W-:-:S07]  /*7ed0*/  FSEL R2, -R34, R34, !P0 ;  /* 0x0000002222027208 */ /* 0x002fce0004000100 */
.L_x_82:
[----:B------:R-:W-:Y:S05]  /*7ee0*/  BSYNC.RECONVERGENT B0 ;  /* 0x0000000000007941 */ /* 0x000fea0003800200 */
.L_x_81:
[----:B------:R-:W-:Y:S01]  /*7ef0*/  FMUL R3, R2, R2 ;  /* 0x0000000202037220 */ /* 0x000fe20000400000 */
[C---:B------:R-:W-:Y:S01]  /*7f00*/  LOP3.LUT R34, R37.reuse, 0x1, RZ, 0xc0, !PT ;  /* 0x0000000125227812 */ /* 0x040fe200078ec0ff */
[----:B------:R-:W-:Y:S01]  /*7f10*/  VIADD R35, R37, 0x1 ;  /* 0x0000000125237836 */ /* 0x000fe20000000000 */
[----:B------:R-:W-:Y:S01]  /*7f20*/  BSSY.RECONVERGENT B0, `(.L_x_84) ;  /* 0x0000053000007945 */ /* 0x000fe20003800200 */
[----:B------:R-:W-:Y:S01]  /*7f30*/  FFMA R31, R3, R20, -0.0013887860113754868507 ;  /* 0xbab607ed031f7423 */ /* 0x000fe20000000014 */
[----:B------:R-:W-:Y:S01]  /*7f40*/  ISETP.NE.U32.AND P0, PT, R34, 0x1, PT ;  /* 0x000000012200780c */ /* 0x000fe20003f05070 */
[----:B------:R-:W-:Y:S01]  /*7f50*/  IMAD.MOV.U32 R38, RZ, RZ, 0x3f800000 ;  /* 0x3f800000ff267424 */ /* 0x000fe200078e00ff */
[----:B------:R-:W-:Y:S02]  /*7f60*/  LOP3.LUT P1, RZ, R35, 0x2, RZ, 0xc0, !PT ;  /* 0x0000000223ff7812 */ /* 0x000fe4000782c0ff */
[----:B------:R-:W-:Y:S02]  /*7f70*/  FSEL R34, R31, -0.00019574658654164522886, P0 ;  /* 0xb94d41531f227808 */ /* 0x000fe40000000000 */
[----:B------:R-:W-:-:S02]  /*7f80*/  FSEL R36, R32, 0.041666727513074874878, !P0 ;  /* 0x3d2aaabb20247808 */ /* 0x000fc40004000000 */
[----:B------:R-:W-:Y:S02]  /*7f90*/  FSEL R2, R2, 1, !P0 ;  /* 0x3f80000002027808 */ /* 0x000fe40004000000 */
[----:B------:R-:W-:Y:S01]  /*7fa0*/  FSEL R35, -R33, -0.4999999701976776123, !P0 ;  /* 0xbeffffff21237808 */ /* 0x000fe20004000100 */
[C---:B------:R-:W-:Y:S02]  /*7fb0*/  FFMA R34, R3.reuse, R34, R36 ;  /* 0x0000002203227223 */ /* 0x040fe40000000024 */
[C---:B------:R-:W-:Y:S02]  /*7fc0*/  FFMA R31, R3.reuse, R2, RZ ;  /* 0x00000002031f7223 */ /* 0x040fe400000000ff */
[----:B------:R-:W-:-:S04]  /*7fd0*/  FFMA R34, R3, R34, R35 ;  /* 0x0000002203227223 */ /* 0x000fc80000000023 */
[----:B------:R-:W-:-:S04]  /*7fe0*/  FFMA R2, R31, R34, R2 ;  /* 0x000000221f027223 */ /* 0x000fc80000000002 */
[----:B------:R-:W-:Y:S01]  /*7ff0*/  @P1 FADD R2, RZ, -R2 ;  /* 0x80000002ff021221 */ /* 0x000fe20000000000 */
[----:B------:R-:W-:-:S03]  /*8000*/  FSETP.GE.AND P1, PT, |R6|, 105615, PT ;  /* 0x47ce47800600780b */ /* 0x000fc60003f26200 */
        /* <DEDUP_REMOVED lines=19> */
[----:B------:R-:W1:Y:S01]  /*8140*/  MUFU.RCP R35, R35 ;  /* 0x0000002300237308 */ /* 0x000e620000001000 */
[----:B------:R-:W-:Y:S01]  /*8150*/  FFMA R34, R34, 1.1920928955078125e-07, R3 ;  /* 0x3400000022227823 */ /* 0x000fe20000000003 */
[----:B------:R-:W-:-:S13]  /*8160*/  FSETP.NEU.AND P0, PT, R2, RZ, P0 ;  /* 0x000000ff0200720b */ /* 0x000fda000070d000 */
[----:B------:R-:W-:Y:S01]  /*8170*/  @!P0 FADD R2, R2, R2 ;  /* 0x0000000202028221 */ /* 0x000fe20000000000 */
[----:B-1----:R-:W-:-:S04]  /*8180*/  FMUL R31, R35, R38 ;  /* 0x00000026231f7220 */ /* 0x002fc80000400000 */
        /* <DEDUP_REMOVED lines=16> */
[----:B------:R-:W-:-:S04]  /*8290*/  FFMA R38, R31, R38, R35 ;  /* 0x000000261f267223 */ /* 0x000fc80000000023 */
[----:B------:R-:W-:-:S04]  /*82a0*/  FADD R34, R3, R38 ;  /* 0x0000002603227221 */ /* 0x000fc80000000000 */
[----:B------:R-:W-:Y:S01]  /*82b0*/  FMUL R31, R34, 2 ;  /* 0x40000000221f7820 */ /* 0x000fe20000400000 */
[----:B------:R-:W-:-:S03]  /*82c0*/  FADD R3, -R3, R34 ;  /* 0x0000002203037221 */ /* 0x000fc60000000100 */
[----:B------:R-:W1:Y:S01]  /*82d0*/  FRND R36, R31 ;  /* 0x0000001f00247307 */ /* 0x000e620000201000 */
[----:B------:R-:W-:Y:S01]  /*82e0*/  FADD R3, R38, -R3 ;  /* 0x8000000326037221 */ /* 0x000fe20000000000 */
[----:B------:R-:W-:Y:S01]  /*82f0*/  FFMA R34, R34, 2, -R31 ;  /* 0x4000000022227823 */ /* 0x000fe2000000081f */
[----:B------:R-:W-:Y:S01]  /*8300*/  IMAD.MOV.U32 R38, RZ, RZ, 0x391fcb8e ;  /* 0x391fcb8eff267424 */ /* 0x000fe200078e00ff */
[----:B------:R-:W-:Y:S02]  /*8310*/  FSETP.GT.AND P3, PT, |R31|, 152, PT ;  /* 0x431800001f00780b */ /* 0x000fe40003f64200 */
[----:B------:R-:W-:Y:S02]  /*8320*/  FFMA R34, R3, 2, R34 ;  /* 0x4000000003227823 */ /* 0x000fe40000000022 */
[----:B------:R-:W2:Y:S01]  /*8330*/  F2I.NTZ R35, R31 ;  /* 0x0000001f00237305 */ /* 0x000ea20000203100 */
[----:B-1----:R-:W-:Y:S01]  /*8340*/  FADD R3, R31, -R36 ;  /* 0x800000241f037221 */ /* 0x002fe20000000000 */
[----:B------:R-:W-:-:S03]  /*8350*/  FSETP.GT.AND P2, PT, R36, RZ, PT ;  /* 0x000000ff2400720b */ /* 0x000fc60003f44000 */
[----:B------:R-:W-:-:S04]  /*8360*/  FADD R3, R3, R34 ;  /* 0x0000002203037221 */ /* 0x000fc80000000000 */
[----:B------:R-:W-:-:S04]  /*8370*/  FFMA R34, R3, R38, 0.0013391353422775864601 ;  /* 0x3aaf85ed03227423 */ /* 0x000fc80000000026 */
[----:B------:R-:W-:-:S04]  /*8380*/  FFMA R34, R3, R34, 0.0096188392490148544312 ;  /* 0x3c1d985603227423 */ /* 0x000fc80000000022 */
[----:B------:R-:W-:-:S04]  /*8390*/  FFMA R34, R3, R34, 0.055503588169813156128 ;  /* 0x3d6357bb03227423 */ /* 0x000fc80000000022 */
[----:B------:R-:W-:Y:S01]  /*83a0*/  FFMA R36, R3, R34, 0.24022644758224487305 ;  /* 0x3e75fdec03247423 */ /* 0x000fe20000000022 */
[----:B------:R-:W-:Y:S02]  /*83b0*/  SEL R34, RZ, 0x83000000, P2 ;  /* 0x83000000ff227807 */ /* 0x000fe40001000000 */
[----:B------:R-:W-:Y:S01]  /*83c0*/  FSETP.GEU.AND P2, PT, R31, RZ, PT ;  /* 0x000000ff1f00720b */ /* 0x000fe20003f4e000 */
[----:B------:R-:W-:Y:S01]  /*83d0*/  FFMA R38, R3, R36, 0.69314718246459960938 ;  /* 0x3f31721803267423 */ /* 0x000fe20000000024 */
[----:B--2---:R-:W-:Y:S01]  /*83e0*/  LEA R35, R35, -R34, 0x17 ;  /* 0x8000002223237211 */ /* 0x004fe200078eb8ff */
[----:B------:R-:W-:Y:S02]  /*83f0*/  VIADD R36, R34, 0x7f000000 ;  /* 0x7f00000022247836 */ /* 0x000fe40000000000 */
[----:B------:R-:W-:Y:S01]  /*8400*/  FFMA R3, R3, R38, 1 ;  /* 0x3f80000003037423 */ /* 0x000fe20000000026 */
[----:B------:R-:W-:-:S03]  /*8410*/  FSEL R38, RZ, +INF , !P2 ;  /* 0x7f800000ff267808 */ /* 0x000fc60005000000 */
[----:B------:R-:W-:-:S04]  /*8420*/  FMUL R36, R36, R3 ;  /* 0x0000000324247220 */ /* 0x000fc80000400000 */
[----:B------:R-:W-:Y:S01]  /*8430*/  @!P3 FMUL R38, R35, R36 ;  /* 0x000000242326b220 */ /* 0x000fe20000400000 */
[----:B------:R-:W-:-:S07]  /*8440*/  @!P0 LOP3.LUT R38, R2, 0x7fffffff, RZ, 0xc0, !PT ;  /* 0x7fffffff02268812 */ /* 0x000fce00078ec0ff */
.L_x_85:
[----:B------:R-:W-:Y:S05]  /*8450*/  BSYNC.RECONVERGENT B0 ;  /* 0x0000000000007941 */ /* 0x000fea0003800200 */
.L_x_84:
        /* <DEDUP_REMOVED lines=13> */
.L_x_88:
        /* <DEDUP_REMOVED lines=14> */
[----:B------:R-:W-:Y:S02]  /*8610*/  LOP3.LUT P0, RZ, R34, 0x1f, RZ, 0xc0, !PT ;  /* 0x0000001f22ff7812 */ /* 0x000fe4000780c0ff */
[----:B------:R-:W-:-:S04]  /*8620*/  IADD3 R2, PT, PT, R2, -0x80, RZ ;  /* 0xffffff8002027810 */ /* 0x000fc80007ffe0ff */
        /* <DEDUP_REMOVED lines=21> */
[----:B------:R-:W-:-:S04]  /*8780*/  IMAD.MOV R31, RZ, RZ, -R37 ;  /* 0x000000ffff1f7224 */ /* 0x000fc800078e0a25 */
[----:B------:R-:W-:Y:S01]  /*8790*/  @!P1 IMAD.MOV.U32 R37, RZ, RZ, R31 ;  /* 0x000000ffff259224 */ /* 0x000fe200078e001f */
[----:B-1----:R-:W-:-:S10]  /*87a0*/  DMUL R34, R2, UR4 ;  /* 0x0000000402227c28 */ /* 0x002fd40008000000 */
[----:B------:R-:W1:Y:S02]  /*87b0*/  F2F.F32.F64 R34, R34 ;  /* 0x0000002200227310 */ /* 0x000e640000301000 */
[----:B-1----:R-:W-:-:S07]  /*87c0*/  FSEL R2, -R34, R34, !P0 ;  /* 0x0000002222027208 */ /* 0x002fce0004000100 */
.L_x_87:
[----:B------:R-:W-:Y:S05]  /*87d0*/  BSYNC.RECONVERGENT B0 ;  /* 0x0000000000007941 */ /* 0x000fea0003800200 */
.L_x_86:
[C---:B------:R-:W-:Y:S01]  /*87e0*/  LOP3.LUT R34, R37.reuse, 0x1, RZ, 0xc0, !PT ;  /* 0x0000000125227812 */ /* 0x040fe200078ec0ff */
[----:B------:R-:W-:Y:S01]  /*87f0*/  FMUL R3, R2, R2 ;  /* 0x0000000202037220 */ /* 0x000fe20000400000 */
[----:B------:R-:W-:Y:S01]  /*8800*/  IMAD.MOV.U32 R35, RZ, RZ, 0x3effffff ;  /* 0x3effffffff237424 */ /* 0x000fe200078e00ff */
[----:B------:R-:W-:Y:S01]  /*8810*/  LOP3.LUT P1, RZ, R37, 0x2, RZ, 0xc0, !PT ;  /* 0x0000000225ff7812 */ /* 0x000fe2000782c0ff */
[----:B------:R-:W-:Y:S01]  /*8820*/  BSSY.RECONVERGENT B0, `(.L_x_89) ;  /* 0x0000053000007945 */ /* 0x000fe20003800200 */
[----:B------:R-:W-:Y:S01]  /*8830*/  ISETP.NE.U32.AND P0, PT, R34, 0x1, PT ;  /* 0x000000012200780c */ /* 0x000fe20003f05070 */
[----:B------:R-:W-:Y:S01]  /*8840*/  FFMA R31, R3, R20, -0.0013887860113754868507 ;  /* 0xbab607ed031f7423 */ /* 0x000fe20000000014 */
[----:B------:R-:W-:Y:S02]  /*8850*/  IMAD.MOV.U32 R34, RZ, RZ, 0x3d2aaabb ;  /* 0x3d2aaabbff227424 */ /* 0x000fe400078e00ff */
[----:B------:R-:W-:Y:S02]  /*8860*/  FSEL R2, R2, 1, P0 ;  /* 0x3f80000002027808 */ /* 0x000fe40000000000 */
[----:B------:R-:W-:-:S02]  /*8870*/  FSEL R36, R31, -0.00019574658654164522886, !P0 ;  /* 0xb94d41531f247808 */ /* 0x000fc40004000000 */
[----:B------:R-:W-:Y:S01]  /*8880*/  FSEL R40, R34, 0.0083327032625675201416, !P0 ;  /* 0x3c0885e422287808 */ /* 0x000fe20004000000 */
[----:B------:R-:W-:Y:S01]  /*8890*/  FFMA R31, R3, R2, RZ ;  /* 0x00000002031f7223 */ /* 0x000fe200000000ff */
[----:B------:R-:W-:-:S03]  /*88a0*/  FSEL R37, -R35, -0.16666662693023681641, !P0 ;  /* 0xbe2aaaa823257808 */ /* 0x000fc60004000100 */
[----:B------:R-:W-:-:S04]  /*88b0*/  FFMA R36, R3, R36, R40 ;  /* 0x0000002403247223 */ /* 0x000fc80000000028 */
[----:B------:R-:W-:-:S04]  /*88c0*/  FFMA R36, R3, R36, R37 ;  /* 0x0000002403247223 */ /* 0x000fc80000000025 */
[----:B------:R-:W-:Y:S01]  /*88d0*/  FFMA R2, R31, R36, R2 ;  /* 0x000000241f027223 */ /* 0x000fe20000000002 */
[----:B------:R-:W-:-:S03]  /*88e0*/  IMAD.MOV.U32 R31, RZ, RZ, 0x3f800000 ;  /* 0x3f800000ff1f7424 */ /* 0x000fc600078e00ff */
        /* <DEDUP_REMOVED lines=17> */
[----:B------:R-:W-:-:S04]  /*8a00*/  FADD R36, R36, -1 ;  /* 0xbf80000024247421 */ /* 0x000fc80000000000 */
[----:B------:R-:W-:Y:S01]  /*8a10*/  FADD R40, R36, R36 ;  /* 0x0000002424287221 */ /* 0x000fe20000000000 */
[----:B------:R-:W1:Y:S03]  /*8a20*/  MUFU.RCP R39, R39 ;  /* 0x0000002700277308 */ /* 0x000e660000001000 */
[----:B-1----:R-:W-:-:S04]  /*8a30*/  FMUL R31, R39, R40 ;  /* 0x00000028271f7220 */ /* 0x002fc80000400000 */
[----:B------:R-:W-:-:S04]  /*8a40*/  FADD R40, R36, -R31 ;  /* 0x8000001f24287221 */ /* 0x000fc80000000000 */
[----:B------:R-:W-:-:S04]  /*8a50*/  FADD R41, R40, R40 ;  /* 0x0000002828297221 */ /* 0x000fc80000000000 */
[-C--:B------:R-:W-:Y:S01]  /*8a60*/  FFMA R42, R36, -R31.reuse, R41 ;  /* 0x8000001f242a7223 */ /* 0x080fe20000000029 */
[----:B------:R-:W-:Y:S02]  /*8a70*/  FSEL R36, RZ, -24, P0 ;  /* 0xc1c00000ff247808 */ /* 0x000fe40000000000 */
[----:B------:R-:W-:Y:S01]  /*8a80*/  FSETP.NEU.AND P0, PT, |R3|, +INF , PT ;  /* 0x7f8000000300780b */ /* 0x000fe20003f0d200 */
[----:B------:R-:W-:Y:S02]  /*8a90*/  FMUL R42, R39, R42 ;  /* 0x0000002a272a7220 */ /* 0x000fe40000400000 */
[----:B------:R-:W-:Y:S01]  /*8aa0*/  FFMA R40, R37, 1.1920928955078125e-07, R36 ;  /* 0x3400000025287823 */ /* 0x000fe20000000024 */
[----:B------:R-:W-:Y:S01]  /*8ab0*/  FMUL R37, R31, R31 ;  /* 0x0000001f1f257220 */ /* 0x000fe20000400000 */
[----:B------:R-:W-:Y:S02]  /*8ac0*/  FSETP.NEU.AND P0, PT, R3, RZ, P0 ;  /* 0x000000ff0300720b */ /* 0x000fe4000070d000 */
[----:B------:R-:W-:Y:S01]  /*8ad0*/  FFMA R36, R31, 1.4426950216293334961, R40 ;  /* 0x3fb8aa3b1f247823 */ /* 0x000fe20000000028 */
[----:B------:R-:W-:-:S03]  /*8ae0*/  FFMA R44, R37, R44, 0.0032181653659790754318 ;  /* 0x3b52e7db252c7423 */ /* 0x000fc6000000002c */
[----:B------:R-:W-:Y:S01]  /*8af0*/  FADD R40, R40, -R36 ;  /* 0x8000002428287221 */ /* 0x000fe20000000000 */
[----:B------:R-:W-:-:S03]  /*8b00*/  FFMA R44, R37, R44, 0.018033718690276145935 ;  /* 0x3c93bb73252c7423 */ /* 0x000fc6000000002c */
[----:B------:R-:W-:Y:S01]  /*8b10*/  FFMA R39, R31, 1.4426950216293334961, R40 ;  /* 0x3fb8aa3b1f277823 */ /* 0x000fe20000000028 */
[----:B------:R-:W-:Y:S02]  /*8b20*/  FFMA R44, R37, R44, 0.12022458761930465698 ;  /* 0x3df6384f252c7423 */ /* 0x000fe4000000002c */
[----:B------:R-:W-:Y:S01]  /*8b30*/  @!P0 FADD R3, R3, R3 ;  /* 0x0000000303038221 */ /* 0x000fe20000000000 */
[----:B------:R-:W-:Y:S01]  /*8b40*/  FFMA R40, R42, 1.4426950216293334961, R39 ;  /* 0x3fb8aa3b2a287823 */ /* 0x000fe20000000027 */
[----:B------:R-:W-:Y:S01]  /*8b50*/  FMUL R44, R37, R44 ;  /* 0x0000002c252c7220 */ /* 0x000fe20000400000 */
[----:B------:R-:W-:Y:S02]  /*8b60*/  IMAD.MOV.U32 R39, RZ, RZ, 0x391fcb8e ;  /* 0x391fcb8eff277424 */ /* 0x000fe400078e00ff */
        /* <DEDUP_REMOVED lines=10> */
[----:B------:R-:W-:-:S03]  /*8c10*/  FSETP.GT.AND P2, PT, |R31|, 152, PT ;  /* 0x431800001f00780b */ /* 0x000fc60003f44200 */
[----:B------:R-:W-:Y:S02]  /*8c20*/  FFMA R37, R37, 2, R40 ;  /* 0x4000000025257823 */ /* 0x000fe40000000028 */
[----:B------:R2:W3:Y:S01]  /*8c30*/  F2I.NTZ R40, R31 ;  /* 0x0000001f00287305 */ /* 0x0004e20000203100 */
[----:B-1----:R-:W-:Y:S01]  /*8c40*/  FADD R36, R31, -R42 ;  /* 0x8000002a1f247221 */ /* 0x002fe20000000000 */
[----:B------:R-:W-:-:S03]  /*8c50*/  FSETP.GT.AND P1, PT, R42, RZ, PT ;  /* 0x000000ff2a00720b */ /* 0x000fc60003f24000 */
[----:B------:R-:W-:-:S04]  /*8c60*/  FADD R36, R36, R37 ;  /* 0x0000002524247221 */ /* 0x000fc80000000000 */
[----:B------:R-:W-:-:S04]  /*8c70*/  FFMA R37, R36, R39, 0.0013391353422775864601 ;  /* 0x3aaf85ed24257423 */ /* 0x000fc80000000027 */
[----:B------:R-:W-:-:S04]  /*8c80*/  FFMA R37, R36, R37, 0.0096188392490148544312 ;  /* 0x3c1d985624257423 */ /* 0x000fc80000000025 */
[----:B------:R-:W-:-:S04]  /*8c90*/  FFMA R37, R36, R37, 0.055503588169813156128 ;  /* 0x3d6357bb24257423 */ /* 0x000fc80000000025 */
[----:B------:R-:W-:-:S04]  /*8ca0*/  FFMA R37, R36, R37, 0.24022644758224487305 ;  /* 0x3e75fdec24257423 */ /* 0x000fc80000000025 */
[C---:B------:R-:W-:Y:S01]  /*8cb0*/  FFMA R39, R36.reuse, R37, 0.69314718246459960938 ;  /* 0x3f31721824277423 */ /* 0x040fe20000000025 */
[----:B------:R-:W-:Y:S02]  /*8cc0*/  SEL R37, RZ, 0x83000000, P1 ;  /* 0x83000000ff257807 */ /* 0x000fe40000800000 */
[----:B------:R-:W-:Y:S01]  /*8cd0*/  FSETP.GEU.AND P1, PT, R31, RZ, PT ;  /* 0x000000ff1f00720b */ /* 0x000fe20003f2e000 */
[----:B------:R-:W-:Y:S02]  /*8ce0*/  FFMA R39, R36, R39, 1 ;  /* 0x3f80000024277423 */ /* 0x000fe40000000027 */
[----:B------:R-:W-:Y:S01]  /*8cf0*/  VIADD R36, R37, 0x7f000000 ;  /* 0x7f00000025247836 */ /* 0x000fe20000000000 */
[----:B--2---:R-:W-:Y:S01]  /*8d00*/  FSEL R31, RZ, +INF , !P1 ;  /* 0x7f800000ff1f7808 */ /* 0x004fe20004800000 */
[----:B---3--:R-:W-:Y:S02]  /*8d10*/  IMAD R40, R40, 0x800000, -R37 ;  /* 0x0080000028287824 */ /* 0x008fe400078e0a25 */
[----:B------:R-:W-:-:S04]  /*8d20*/  FMUL R39, R36, R39 ;  /* 0x0000002724277220 */ /* 0x000fc80000400000 */
[----:B------:R-:W-:Y:S01]  /*8d30*/  @!P2 FMUL R31, R40, R39 ;  /* 0x00000027281fa220 */ /* 0x000fe20000400000 */
[----:B------:R-:W-:-:S07]  /*8d40*/  @!P0 LOP3.LUT R31, R3, 0x7fffffff, RZ, 0xc0, !PT ;  /* 0x7fffffff031f8812 */ /* 0x000fce00078ec0ff */
.L_x_90:
[----:B------:R-:W-:Y:S05]  /*8d50*/  BSYNC.RECONVERGENT B0 ;  /* 0x0000000000007941 */ /* 0x000fea0003800200 */
.L_x_89:
[----:B------:R-:W-:Y:S01]  /*8d60*/  FADD R31, R31, R38 ;  /* 0x000000261f1f7221 */ /* 0x000fe20000000000 */
[----:B------:R-:W-:Y:S04]  /*8d70*/  BSSY.RECONVERGENT B3, `(.L_x_91) ;  /* 0x0000383000037945 */ /* 0x000fe80003800200 */
[----:B------:R-:W-:-:S13]  /*8d80*/  FSETP.GE.AND P0, PT, R31, R2, PT ;  /* 0x000000021f00720b */ /* 0x000fda0003f06000 */
[----:B------:R-:W-:Y:S05]  /*8d90*/  @!P0 BRA `(.L_x_92) ;  /* 0x0000000c00008947 */ /* 0x000fea0003800000 */
[----:B------:R-:W-:Y:S01]  /*8da0*/  FSETP.GE.AND P0, PT, |R6|, 105615, PT ;  /* 0x47ce47800600780b */ /* 0x000fe20003f06200 */
[----:B------:R-:W-:Y:S01]  /*8db0*/  BSSY.RECONVERGENT B0, `(.L_x_93) ;  /* 0x0000037000007945 */ /* 0x000fe20003800200 */
[----:B------:R-:W-:Y:S02]  /*8dc0*/  IMAD.MOV.U32 R37, RZ, RZ, R4 ;  /* 0x000000ffff257224 */ /* 0x000fe400078e0004 */
[----:B------:R-:W-:-:S09]  /*8dd0*/  IMAD.MOV.U32 R2, RZ, RZ, R5 ;  /* 0x000000ffff027224 */ /* 0x000fd200078e0005 */
[----:B------:R-:W-:Y:S05]  /*8de0*/  @!P0 BRA `(.L_x_94) ;  /* 0x0000000000cc8947 */ /* 0x000fea0003800000 */
        /* <DEDUP_REMOVED lines=9> */
.L_x_95:
        /* <DEDUP_REMOVED lines=42> */
.L_x_94:
[----:B------:R-:W-:Y:S05]  /*9120*/  BSYNC.RECONVERGENT B0 ;  /* 0x0000000000007941 */ /* 0x000fea0003800200 */
.L_x_93:
        /* <DEDUP_REMOVED lines=10> */
[C---:B------:R-:W-:Y:S01]  /*91d0*/  FFMA R32, R3.reuse, R32, R36 ;  /* 0x0000002003207223 */ /* 0x040fe20000000024 */
[----:B------:R-:W-:Y:S01]  /*91e0*/  FSETP.GE.AND P0, PT, |R6|, 105615, PT ;  /* 0x47ce47800600780b */ /* 0x000fe20003f06200 */
[C---:B------:R-:W-:Y:S02]  /*91f0*/  FFMA R33, R3.reuse, R2, RZ ;  /* 0x0000000203217223 */ /* 0x040fe400000000ff */
[----:B------:R-:W-:Y:S01]  /*9200*/  FFMA R32, R3, R32, R37 ;  /* 0x0000002003207223 */ /* 0x000fe20000000025 */
[----:B------:R-:W-:-:S03]  /*9210*/  IMAD.MOV.U32 R37, RZ, RZ, R4 ;  /* 0x000000ffff257224 */ /* 0x000fc600078e0004 */
[----:B------:R-:W-:Y:S01]  /*9220*/  FFMA R33, R33, R32, R2 ;  /* 0x0000002021217223 */ /* 0x000fe20000000002 */
[----:B------:R-:W-:-:S03]  /*9230*/  IMAD.MOV.U32 R2, RZ, RZ, R5 ;  /* 0x000000ffff027224 */ /* 0x000fc600078e0005 */
[----:B------:R-:W-:-:S04]  /*9240*/  @P1 FADD R33, RZ, -R33 ;  /* 0x80000021ff211221 */ /* 0x000fc80000000000 */
[----:B------:R-:W-:Y:S01]  /*9250*/  FMUL R40, R0, R33 ;  /* 0x0000002100287220 */ /* 0x000fe20000400000 */
        /* <DEDUP_REMOVED lines=10> */
.L_x_98:
        /* <DEDUP_REMOVED lines=37> */
[----:B------:R-:W-:-:S05]  /*9550*/  IMAD.MOV R36, RZ, RZ, -R37 ;  /* 0x000000ffff247224 */ /* 0x000fca00078e0a25 */
[----:B------:R-:W-:Y:S01]  /*9560*/  @!P1 MOV R37, R36 ;  /* 0x0000002400259202 */ /* 0x000fe20000000f00 */
[----:B-1----:R-:W-:-:S10]  /*9570*/  DMUL R32, R2, UR4 ;  /* 0x0000000402207c28 */ /* 0x002fd40008000000 */
[----:B------:R-:W1:Y:S02]  /*9580*/  F2F.F32.F64 R32, R32 ;  /* 0x0000002000207310 */ /* 0x000e640000301000 */
[----:B-1----:R-:W-:-:S07]  /*9590*/  FSEL R2, -R32, R32, !P0 ;  /* 0x0000002020027208 */ /* 0x002fce0004000100 */
.L_x_97:
[----:B------:R-:W-:Y:S05]  /*95a0*/  BSYNC.RECONVERGENT B0 ;  /* 0x0000000000007941 */ /* 0x000fea0003800200 */
.L_x_96:
[----:B------:R-:W-:Y:S01]  /*95b0*/  FMUL R3, R2, R2 ;  /* 0x0000000202037220 */ /* 0x000fe20000400000 */
[----:B------:R-:W-:Y:S01]  /*95c0*/  LOP3.LUT R32, R37, 0x1, RZ, 0xc0, !PT ;  /* 0x0000000125207812 */ /* 0x000fe200078ec0ff */
[----:B------:R-:W-:Y:S02]  /*95d0*/  BSSY.RECONVERGENT B4, `(.L_x_99) ;  /* 0x000001e000047945 */ /* 0x000fe40003800200 */
[----:B------:R-:W-:Y:S01]  /*95e0*/  FFMA R20, R3, R20, -0.0013887860113754868507 ;  /* 0xbab607ed03147423 */ /* 0x000fe20000000014 */
[----:B------:R-:W-:Y:S01]  /*95f0*/  ISETP.NE.U32.AND P0, PT, R32, 0x1, PT ;  /* 0x000000012000780c */ /* 0x000fe20003f05070 */
[----:B------:R-:W-:-:S03]  /*9600*/  VIADD R32, R37, 0x1 ;  /* 0x0000000125207836 */ /* 0x000fc60000000000 */
[----:B------:R-:W-:Y:S02]  /*9610*/  FSEL R34, R34, 0.0083327032625675201416, P0 ;  /* 0x3c0885e422227808 */ /* 0x000fe40000000000 */
[----:B------:R-:W-:Y:S02]  /*9620*/  FSEL R20, R20, -0.00019574658654164522886, P0 ;  /* 0xb94d415314147808 */ /* 0x000fe40000000000 */
[----:B------:R-:W-:Y:S01]  /*9630*/  LOP3.LUT P1, RZ, R32, 0x2, RZ, 0xc0, !PT ;  /* 0x0000000220ff7812 */ /* 0x000fe2000782c0ff */
[----:B------:R-:W-:Y:S01]  /*9640*/  FADD R32, R40, -R19 ;  /* 0x8000001328207221 */ /* 0x000fe20000000000 */
[----:B------:R-:W-:Y:S01]  /*9650*/  FSEL R2, R2, 1, !P0 ;  /* 0x3f80000002027808 */ /* 0x000fe20004000000 */
[----:B------:R-:W-:Y:S01]  /*9660*/  FFMA R20, R3, R20, R34 ;  /* 0x0000001403147223 */ /* 0x000fe20000000022 */
[----:B------:R-:W-:-:S03]  /*9670*/  FSEL R35, -R35, -0.16666662693023681641, P0 ;  /* 0xbe2aaaa823237808 */ /* 0x000fc60000000100 */
[C---:B------:R-:W-:Y:S02]  /*9680*/  FFMA R33, R3.reuse, R2, RZ ;  /* 0x0000000203217223 */ /* 0x040fe400000000ff */
[----:B------:R-:W-:-:S04]  /*9690*/  FFMA R20, R3, R20, R35 ;  /* 0x0000001403147223 */ /* 0x000fc80000000023 */
[----:B------:R-:W-:-:S04]  /*96a0*/  FFMA R33, R33, R20, R2 ;  /* 0x0000001421217223 */ /* 0x000fc80000000002 */
[----:B------:R-:W-:-:S04]  /*96b0*/  @P1 FADD R33, RZ, -R33 ;  /* 0x80000021ff211221 */ /* 0x000fc80000000000 */
[----:B------:R-:W-:-:S05]  /*96c0*/  FFMA R33, R0, R33, -R21 ;  /* 0x0000002100217223 */ /* 0x000fca0000000815 */
[----:B------:R-:W-:-:S04]  /*96d0*/  FSETP.GT.AND P3, PT, |R32|, |R33|, PT ;  /* 0x400000212000720b */ /* 0x000fc80003f64200 */
[----:B------:R-:W-:Y:S02]  /*96e0*/  FSEL R3, |R32|, |R33|, P3 ;  /* 0x4000002120037208 */ /* 0x000fe40001800200 */
[----:B------:R-:W-:Y:S02]  /*96f0*/  FSEL R0, |R33|, |R32|, P3 ;  /* 0x4000002021007208 */ /* 0x000fe40001800200 */
[----:B------:R-:W1:Y:S08]  /*9700*/  MUFU.RCP R2, R3 ;  /* 0x0000000300027308 */ /* 0x000e700000001000 */
[----:B------:R-:W2:Y:S01]  /*9710*/  FCHK P0, R0, R3 ;  /* 0x0000000300007302 */ /* 0x000ea20000000000 */
[----:B-1----:R-:W-:-:S04]  /*9720*/  FFMA R35, -R3, R2, 1 ;  /* 0x3f80000003237423 */ /* 0x002fc80000000102 */
[----:B------:R-:W-:-:S04]  /*9730*/  FFMA R35, R2, R35, R2 ;  /* 0x0000002302237223 */ /* 0x000fc80000000002 */
[----:B------:R-:W-:-:S04]  /*9740*/  FFMA R2, R0, R35, RZ ;  /* 0x0000002300027223 */ /* 0x000fc800000000ff */
[----:B------:R-:W-:-:S04]  /*9750*/  FFMA R20, -R3, R2, R0 ;  /* 0x0000000203147223 */ /* 0x000fc80000000100 */
[----:B------:R-:W-:Y:S01]  /*9760*/  FFMA R2, R35, R20, R2 ;  /* 0x0000001423027223 */ /* 0x000fe20000000002 */
[----:B--2---:R-:W-:Y:S06]  /*9770*/  @!P0 BRA `(.L_x_100) ;  /* 0x00000000000c8947 */ /* 0x004fec0003800000 */
[----:B------:R-:W-:-:S07]  /*9780*/  MOV R20, 0x97a0 ;  /* 0x000097a000147802 */ /* 0x000fce0000000f00 */
[----:B0----5:R-:W-:Y:S05]  /*9790*/  CALL.REL.NOINC `($__internal_2_$__cuda_sm3x_div_rn_noftz_f32_slowpath) ;  /* 0x000001bc009c7944 */ /* 0x021fea0003c00000 */
[----:B------:R-:W-:-:S07]  /*97a0*/  IMAD.MOV.U32 R2, RZ, RZ, R0 ;  /* 0x000000ffff027224 */ /* 0x000fce00078e0000 */
.L_x_100:
[----:B------:R-:W-:Y:S05]  /*97b0*/  BSYNC.RECONVERGENT B4 ;  /* 0x0000000000047941 */ /* 0x000fea0003800200 */
.L_x_99:
        /* <DEDUP_REMOVED lines=25> */
[----:B------:R-:W-:Y:S02]  /*9950*/  LOP3.LUT R32, R37, 0x80000000, R32, 0xb8, !PT ;  /* 0x8000000025207812 */ /* 0x000fe400078eb820 */
[----:B------:R-:W-:Y:S02]  /*9960*/  PLOP3.LUT P0, PT, PT, PT, PT, 0x8, 0x80 ;  /* 0x000000000080781c */ /* 0x000fe40003f0e170 */
[----:B------:R-:W-:-:S05]  /*9970*/  FSEL R32, R33, R32, P1 ;  /* 0x0000002021207208 */ /* 0x000fca0000800000 */
[----:B------:R-:W-:Y:S01]  /*9980*/  FADD R36, -R32, -RZ ;  /* 0x800000ff20247221 */ /* 0x000fe20000000100 */
[----:B------:R-:W-:Y:S06]  /*9990*/  BRA `(.L_x_101) ;  /* 0x0000002c00007947 */ /* 0x000fec0003800000 */
.L_x_92:
        /* <DEDUP_REMOVED lines=9> */
[----:B------:R-:W-:Y:S01]  /*9a30*/  SHF.L.U32 R2, R6, 0x8, RZ ;  /* 0x0000000806027819 */ /* 0x000fe200000006ff */
[----:B------:R-:W-:Y:S01]  /*9a40*/  IMAD.MOV.U32 R36, RZ, RZ, RZ ;  /* 0x000000ffff247224 */ /* 0x000fe200078e00ff */
[----:B------:R-:W-:Y:S01]  /*9a50*/  UMOV UR4, URZ ;  /* 0x000000ff00047c82 */ /* 0x000fe20008000000 */
[----:B------:R-:W-:Y:S01]  /*9a60*/  IMAD.MOV.U32 R0, RZ, RZ, RZ ;  /* 0x000000ffff007224 */ /* 0x000fe200078e00ff */
[----:B------:R-:W-:-:S07]  /*9a70*/  LOP3.LUT R39, R2, 0x80000000, RZ, 0xfc, !PT ;  /* 0x8000000002277812 */ /* 0x000fce00078efcff */
.L_x_104:
        /* <DEDUP_REMOVED lines=42> */
.L_x_103:
[----:B------:R-:W-:Y:S05]  /*9d20*/  BSYNC.RECONVERGENT B0 ;  /* 0x0000000000007941 */ /* 0x000fea0003800200 */
.L_x_102:
[----:B------:R-:W-:Y:S01]  /*9d30*/  FMUL R3, R0, R0 ;  /* 0x0000000000037220 */ /* 0x000fe20000400000 */
[C---:B------:R-:W-:Y:S01]  /*9d40*/  LOP3.LUT R34, R37.reuse, 0x1, RZ, 0xc0, !PT ;  /* 0x0000000125227812 */ /* 0x040fe200078ec0ff */
[----:B------:R-:W-:Y:S01]  /*9d50*/  BSSY.RECONVERGENT B0, `(.L_x_105) ;  /* 0x0000045000007945 */ /* 0x000fe20003800200 */
[----:B------:R-:W-:Y:S01]  /*9d60*/  IADD3 R35, PT, PT, R37, 0x1, RZ ;  /* 0x0000000125237810 */ /* 0x000fe20007ffe0ff */
[----:B------:R-:W-:Y:S01]  /*9d70*/  FFMA R2, R3, R20, -0.0013887860113754868507 ;  /* 0xbab607ed03027423 */ /* 0x000fe20000000014 */
[----:B------:R-:W-:Y:S02]  /*9d80*/  ISETP.NE.U32.AND P0, PT, R34, 0x1, PT ;  /* 0x000000012200780c */ /* 0x000fe40003f05070 */
[----:B------:R-:W-:Y:S02]  /*9d90*/  LOP3.LUT P1, RZ, R35, 0x2, RZ, 0xc0, !PT ;  /* 0x0000000223ff7812 */ /* 0x000fe4000782c0ff */
[----:B------:R-:W-:Y:S02]  /*9da0*/  FSEL R2, R2, -0.00019574658654164522886, P0 ;  /* 0xb94d415302027808 */ /* 0x000fe40000000000 */
[----:B------:R-:W-:-:S02]  /*9db0*/  FSEL R34, R32, 0.041666727513074874878, !P0 ;  /* 0x3d2aaabb20227808 */ /* 0x000fc40004000000 */
[----:B------:R-:W-:Y:S02]  /*9dc0*/  FSEL R0, R0, 1, !P0 ;  /* 0x3f80000000007808 */ /* 0x000fe40004000000 */
[----:B------:R-:W-:Y:S01]  /*9dd0*/  FSEL R37, -R33, -0.4999999701976776123, !P0 ;  /* 0xbeffffff21257808 */ /* 0x000fe20004000100 */
[C---:B------:R-:W-:Y:S01]  /*9de0*/  FFMA R2, R3.reuse, R2, R34 ;  /* 0x0000000203027223 */ /* 0x040fe20000000022 */
[----:B------:R-:W-:Y:S01]  /*9df0*/  FSETP.GE.AND P0, PT, |R6|, 105615, PT ;  /* 0x47ce47800600780b */ /* 0x000fe20003f06200 */
[C---:B------:R-:W-:Y:S02]  /*9e00*/  FFMA R35, R3.reuse, R0, RZ ;  /* 0x0000000003237223 */ /* 0x040fe400000000ff */
[----:B------:R-:W-:Y:S01]  /*9e10*/  FFMA R2, R3, R2, R37 ;  /* 0x0000000203027223 */ /* 0x000fe20000000025 */
[----:B------:R-:W-:-:S03]  /*9e20*/  IMAD.MOV.U32 R37, RZ, RZ, R4 ;  /* 0x000000ffff257224 */ /* 0x000fc600078e0004 */
[----:B------:R-:W-:Y:S01]  /*9e30*/  FFMA R38, R35, R2, R0 ;  /* 0x0000000223267223 */ /* 0x000fe20000000000 */
[----:B------:R-:W-:-:S03]  /*9e40*/  IMAD.MOV.U32 R0, RZ, RZ, R5 ;  /* 0x000000ffff007224 */ /* 0x000fc600078e0005 */
[----:B------:R-:W-:Y:S02]  /*9e50*/  @P1 FADD R38, RZ, -R38 ;  /* 0x80000026ff261221 */ /* 0x000fe40000000000 */
[----:B------:R-:W-:Y:S05]  /*9e60*/  @!P0 BRA `(.L_x_106) ;  /* 0x0000000000cc8947 */ /* 0x000fea0003800000 */
        /* <DEDUP_REMOVED lines=9> */
.L_x_107:
        /* <DEDUP_REMOVED lines=42> */
.L_x_106:
[----:B------:R-:W-:Y:S05]  /*a1a0*/  BSYNC.RECONVERGENT B0 ;  /* 0x0000000000007941 */ /* 0x000fea0003800200 */
.L_x_105:
[----:B------:R-:W-:Y:S01]  /*a1b0*/  FMUL R3, R0, R0 ;  /* 0x0000000000037220 */ /* 0x000fe20000400000 */
[C---:B------:R-:W-:Y:S01]  /*a1c0*/  LOP3.LUT R2, R37.reuse, 0x1, RZ, 0xc0, !PT ;  /* 0x0000000125027812 */ /* 0x040fe200078ec0ff */
[----:B------:R-:W1:Y:S01]  /*a1d0*/  MUFU.RCP R35, R16 ;  /* 0x0000001000237308 */ /* 0x000e620000001000 */
[----:B------:R-:W-:Y:S01]  /*a1e0*/  LOP3.LUT P1, RZ, R37, 0x2, RZ, 0xc0, !PT ;  /* 0x0000000225ff7812 */ /* 0x000fe2000782c0ff */
[----:B------:R-:W-:Y:S01]  /*a1f0*/  FFMA R20, R3, R20, -0.0013887860113754868507 ;  /* 0xbab607ed03147423 */ /* 0x000fe20000000014 */
[----:B------:R-:W-:Y:S01]  /*a200*/  ISETP.NE.U32.AND P0, PT, R2, 0x1, PT ;  /* 0x000000010200780c */ /* 0x000fe20003f05070 */
[----:B------:R-:W-:Y:S03]  /*a210*/  BSSY.RECONVERGENT B4, `(.L_x_108) ;  /* 0x0000017000047945 */ /* 0x000fe60003800200 */
[----:B------:R-:W-:Y:S02]  /*a220*/  FSEL R32, R32, 0.041666727513074874878, P0 ;  /* 0x3d2aaabb20207808 */ /* 0x000fe40000000000 */
[----:B------:R-:W-:-:S02]  /*a230*/  FSEL R20, R20, -0.00019574658654164522886, !P0 ;  /* 0xb94d415314147808 */ /* 0x000fc40004000000 */
[----:B------:R-:W-:Y:S02]  /*a240*/  FSEL R33, -R33, -0.4999999701976776123, P0 ;  /* 0xbeffffff21217808 */ /* 0x000fe40000000100 */
[----:B------:R-:W-:Y:S01]  /*a250*/  FSEL R0, R0, 1, P0 ;  /* 0x3f80000000007808 */ /* 0x000fe20000000000 */
[----:B------:R-:W-:Y:S01]  /*a260*/  FFMA R20, R3, R20, R32 ;  /* 0x0000001403147223 */ /* 0x000fe20000000020 */
[----:B-1----:R-:W-:-:S03]  /*a270*/  FFMA R2, R35, -R16, 1 ;  /* 0x3f80000023027423 */ /* 0x002fc60000000810 */
[C---:B------:R-:W-:Y:S01]  /*a280*/  FFMA R20, R3.reuse, R20, R33 ;  /* 0x0000001403147223 */ /* 0x040fe20000000021 */
[----:B------:R-:W-:Y:S01]  /*a290*/  FFMA R3, R3, R0, RZ ;  /* 0x0000000003037223 */ /* 0x000fe200000000ff */
[----:B------:R-:W-:-:S03]  /*a2a0*/  FFMA R35, R35, R2, R35 ;  /* 0x0000000223237223 */ /* 0x000fc60000000023 */
[----:B------:R-:W-:-:S04]  /*a2b0*/  FFMA R0, R3, R20, R0 ;  /* 0x0000001403007223 */ /* 0x000fc80000000000 */
[----:B------:R-:W-:-:S04]  /*a2c0*/  @P1 FADD R0, RZ, -R0 ;  /* 0x80000000ff001221 */ /* 0x000fc80000000000 */
[----:B------:R-:W-:-:S04]  /*a2d0*/  FMUL R3, R0, R21 ;  /* 0x0000001500037220 */ /* 0x000fc80000400000 */
[----:B------:R-:W-:-:S04]  /*a2e0*/  FFMA R0, R38, R19, -R3 ;  /* 0x0000001326007223 */ /* 0x000fc80000000803 */
[----:B------:R-:W1:Y:S01]  /*a2f0*/  FCHK P0, R0, R16 ;  /* 0x0000001000007302 */ /* 0x000e620000000000 */
[----:B------:R-:W-:-:S04]  /*a300*/  FFMA R3, R0, R35, RZ ;  /* 0x0000002300037223 */ /* 0x000fc800000000ff */
[----:B------:R-:W-:-:S04]  /*a310*/  FFMA R2, R3, -R16, R0 ;  /* 0x8000001003027223 */ /* 0x000fc80000000000 */
[----:B------:R-:W-:Y:S01]  /*a320*/  FFMA R2, R35, R2, R3 ;  /* 0x0000000223027223 */ /* 0x000fe20000000003 */
[----:B-1----:R-:W-:Y:S06]  /*a330*/  @!P0 BRA `(.L_x_109) ;  /* 0x0000000000108947 */ /* 0x002fec0003800000 */
[----:B------:R-:W-:Y:S01]  /*a340*/  IMAD.MOV.U32 R3, RZ, RZ, R16 ;  /* 0x000000ffff037224 */ /* 0x000fe200078e0010 */
[----:B------:R-:W-:-:S07]  /*a350*/  MOV R20, 0xa370 ;  /* 0x0000a37000147802 */ /* 0x000fce0000000f00 */
[----:B0----5:R-:W-:Y:S05]  /*a360*/  CALL.REL.NOINC `($__internal_2_$__cuda_sm3x_div_rn_noftz_f32_slowpath) ;  /* 0x000001b000a87944 */ /* 0x021fea0003c00000 */
[----:B------:R-:W-:-:S07]  /*a370*/  IMAD.MOV.U32 R2, RZ, RZ, R0 ;  /* 0x000000ffff027224 */ /* 0x000fce00078e0000 */
.L_x_109:
[----:B------:R-:W-:Y:S05]  /*a380*/  BSYNC.RECONVERGENT B4 ;  /* 0x0000000000047941 */ /* 0x000fea0003800200 */
.L_x_108:
[----:B------:R-:W-:Y:S01]  /*a390*/  IMAD.MOV.U32 R3, RZ, RZ, 0x3f000000 ;  /* 0x3f000000ff037424 */ /* 0x000fe200078e00ff */
[C---:B------:R-:W-:Y:S01]  /*a3a0*/  FSETP.NEU.AND P1, PT, |R2|.reuse, 1, PT ;  /* 0x3f8000000200780b */ /* 0x040fe20003f2d200 */
[----:B------:R-:W-:Y:S01]  /*a3b0*/  IMAD.MOV.U32 R33, RZ, RZ, 0x3d4dd2f7 ;  /* 0x3d4dd2f7ff217424 */ /* 0x000fe200078e00ff */
[C---:B------:R-:W-:Y:S01]  /*a3c0*/  FSETP.GT.AND P0, PT, |R2|.reuse, 0.56000000238418579102, PT ;  /* 0x3f0f5c290200780b */ /* 0x040fe20003f04200 */
[----:B------:R-:W-:Y:S01]  /*a3d0*/  FFMA R0, |R2|, -R3, 0.5 ;  /* 0x3f00000002007423 */ /* 0x000fe20000000a03 */
[----:B------:R-:W-:Y:S03]  /*a3e0*/  BSSY.RECONVERGENT B0, `(.L_x_110) ;  /* 0x000004d000007945 */ /* 0x000fe60003800200 */
[----:B------:R-:W1:Y:S02]  /*a3f0*/  MUFU.RSQ R3, R0 ;  /* 0x0000000000037308 */ /* 0x000e640000001400 */
[----:B-1----:R-:W-:Y:S01]  /*a400*/  FMUL R20, R0, R3 ;  /* 0x0000000300147220 */ /* 0x002fe20000400000 */
[----:B------:R-:W-:-:S04]  /*a410*/  FMUL R3, R3, -0.5 ;  /* 0xbf00000003037820 */ /* 0x000fc80000400000 */
[----:B------:R-:W-:-:S04]  /*a420*/  FFMA R3, R20, R3, 0.5 ;  /* 0x3f00000014037423 */ /* 0x000fc80000000003 */
[----:B------:R-:W-:-:S05]  /*a430*/  FFMA R3, R20, R3, R20 ;  /* 0x0000000314037223 */ /* 0x000fca0000000014 */
[----:B------:R-:W-:Y:S02]  /*a440*/  FSEL R3, R3, RZ, P1 ;  /* 0x000000ff03037208 */ /* 0x000fe40000800000 */
[----:B------:R-:W-:Y:S02]  /*a450*/  FSETP.GE.AND P1, PT, |R6|, 105615, PT ;  /* 0x47ce47800600780b */ /* 0x000fe40003f26200 */
[----:B------:R-:W-:-:S05]  /*a460*/  FSEL R3, R3, |R2|, P0 ;  /* 0x4000000203037208 */ /* 0x000fca0000000000 */
[----:B------:R-:W-:-:S04]  /*a470*/  FMUL R20, R3, R3 ;  /* 0x0000000303147220 */ /* 0x000fc80000400000 */
[----:B------:R-:W-:-:S04]  /*a480*/  FFMA R33, R20, R33, 0.018773360177874565125 ;  /* 0x3c99ca9714217423 */ /* 0x000fc80000000021 */
        /* <DEDUP_REMOVED lines=8> */
[----:B------:R-:W-:Y:S01]  /*a510*/  MOV R33, R4 ;  /* 0x0000000400217202 */ /* 0x000fe20000000f00 */
[----:B------:R-:W-:-:S03]  /*a520*/  IMAD.MOV.U32 R0, RZ, RZ, R5 ;  /* 0x000000ffff007224 */ /* 0x000fc600078e0005 */
[C---:B------:R-:W-:Y:S02]  /*a530*/  FSETP.NAN.AND P0, PT, R3.reuse, R3, PT ;  /* 0x000000030300720b */ /* 0x040fe40003f08000 */
[----:B------:R-:W-:-:S04]  /*a540*/  LOP3.LUT R2, R3, 0x80000000, R2, 0xb8, !PT ;  /* 0x8000000003027812 */ /* 0x000fc800078eb802 */
[----:B------:R-:W-:-:S05]  /*a550*/  FSEL R3, R2, R3, !P0 ;  /* 0x0000000302037208 */ /* 0x000fca0004000000 */
[----:B------:R-:W-:Y:S01]  /*a560*/  FADD R32, -R6, R3 ;  /* 0x0000000306207221 */ /* 0x000fe20000000100 */
        /* <DEDUP_REMOVED lines=10> */
.L_x_112:
        /* <DEDUP_REMOVED lines=27> */
[C-C-:B------:R-:W-:Y:S02]  /*a7c0*/  SHF.L.W.U32.HI R33, R3.reuse, 0x2, R0.reuse ;  /* 0x0000000203217819 */ /* 0x140fe40000010e00 */
[----:B------:R-:W-:Y:S02]  /*a7d0*/  SHF.L.U32 R3, R3, 0x2, RZ ;  /* 0x0000000203037819 */ /* 0x000fe400000006ff */
[----:B------:R-:W-:Y:S02]  /*a7e0*/  SHF.R.S32.HI R20, RZ, 0x1f, R33 ;  /* 0x0000001fff147819 */ /* 0x000fe40000011421 */
[----:B------:R-:W-:Y:S02]  /*a7f0*/  SHF.R.U32.HI R0, RZ, 0x1e, R0 ;  /* 0x0000001eff007819 */ /* 0x000fe40000011600 */
[C---:B------:R-:W-:Y:S02]  /*a800*/  LOP3.LUT R2, R20.reuse, R3, RZ, 0x3c, !PT ;  /* 0x0000000314027212 */ /* 0x040fe400078e3cff */
[----:B------:R-:W-:-:S02]  /*a810*/  LOP3.LUT R3, R20, R33, RZ, 0x3c, !PT ;  /* 0x0000002114037212 */ /* 0x000fc400078e3cff */
[C---:B------:R-:W-:Y:S02]  /*a820*/  LOP3.LUT R20, R33.reuse, R6, RZ, 0x3c, !PT ;  /* 0x0000000621147212 */ /* 0x040fe400078e3cff */
[----:B------:R-:W-:Y:S02]  /*a830*/  LEA.HI R33, R33, R0, RZ, 0x1 ;  /* 0x0000000021217211 */ /* 0x000fe400078f08ff */
[----:B------:R-:W2:Y:S01]  /*a840*/  I2F.F64.S64 R2, R2 ;  /* 0x0000000200027312 */ /* 0x000ea20000301c00 */
[----:B------:R-:W-:Y:S02]  /*a850*/  ISETP.GE.AND P0, PT, R20, RZ, PT ;  /* 0x000000ff1400720c */ /* 0x000fe40003f06270 */
[----:B------:R-:W-:-:S04]  /*a860*/  IMAD.MOV R0, RZ, RZ, -R33 ;  /* 0x000000ffff007224 */ /* 0x000fc800078e0a21 */
[----:B------:R-:W-:Y:S01]  /*a870*/  @!P1 IMAD.MOV.U32 R33, RZ, RZ, R0 ;  /* 0x000000ffff219224 */ /* 0x000fe200078e0000 */
[----:B--2---:R-:W-:-:S10]  /*a880*/  DMUL R34, R2, UR4 ;  /* 0x0000000402227c28 */ /* 0x004fd40008000000 */
[----:B------:R-:W2:Y:S02]  /*a890*/  F2F.F32.F64 R34, R34 ;  /* 0x0000002200227310 */ /* 0x000ea40000301000 */
[----:B-12---:R-:W-:-:S07]  /*a8a0*/  FSEL R0, -R34, R34, !P0 ;  /* 0x0000002222007208 */ /* 0x006fce0004000100 */
.L_x_111:
[----:B------:R-:W-:Y:S05]  /*a8b0*/  BSYNC.RECONVERGENT B0 ;  /* 0x0000000000007941 */ /* 0x000fea0003800200 */
.L_x_110:
[C---:B------:R-:W-:Y:S01]  /*a8c0*/  LOP3.LUT R20, R33.reuse, 0x1, RZ, 0xc0, !PT ;  /* 0x0000000121147812 */ /* 0x040fe200078ec0ff */
[----:B------:R-:W-:Y:S02]  /*a8d0*/  IMAD.MOV.U32 R37, RZ, RZ, 0x37cbac00 ;  /* 0x37cbac00ff257424 */ /* 0x000fe400078e00ff */
[----:B------:R-:W-:Y:S01]  /*a8e0*/  FMUL R2, R0, R0 ;  /* 0x0000000000027220 */ /* 0x000fe20000400000 */
[----:B------:R-:W-:Y:S01]  /*a8f0*/  IMAD.MOV.U32 R38, RZ, RZ, 0x3c0885e4 ;  /* 0x3c0885e4ff267424 */ /* 0x000fe200078e00ff */
[----:B------:R-:W-:Y:S01]  /*a900*/  ISETP.NE.U32.AND P0, PT, R20, 0x1, PT ;  /* 0x000000011400780c */ /* 0x000fe20003f05070 */
[----:B------:R-:W-:Y:S02]  /*a910*/  VIADD R20, R33, 0x1 ;  /* 0x0000000121147836 */ /* 0x000fe40000000000 */
[----:B------:R-:W-:Y:S01]  /*a920*/  FFMA R3, R2, R37, -0.0013887860113754868507 ;  /* 0xbab607ed02037423 */ /* 0x000fe20000000025 */
[----:B------:R-:W-:Y:S01]  /*a930*/  IMAD.MOV.U32 R39, RZ, RZ, 0x3e2aaaa8 ;  /* 0x3e2aaaa8ff277424 */ /* 0x000fe200078e00ff */
[----:B------:R-:W-:Y:S01]  /*a940*/  FSEL R33, R38, 0.041666727513074874878, !P0 ;  /* 0x3d2aaabb26217808 */ /* 0x000fe20004000000 */
[----:B------:R-:W-:Y:S01]  /*a950*/  BSSY.RECONVERGENT B0, `(.L_x_113) ;  /* 0x0000041000007945 */ /* 0x000fe20003800200 */
[----:B------:R-:W-:-:S02]  /*a960*/  LOP3.LUT P1, RZ, R20, 0x2, RZ, 0xc0, !PT ;  /* 0x0000000214ff7812 */ /* 0x000fc4000782c0ff */
[----:B------:R-:W-:Y:S02]  /*a970*/  FSEL R3, R3, -0.00019574658654164522886, P0 ;  /* 0xb94d415303037808 */ /* 0x000fe40000000000 */
[----:B------:R-:W-:Y:S02]  /*a980*/  FSEL R0, R0, 1, !P0 ;  /* 0x3f80000000007808 */ /* 0x000fe40004000000 */
[----:B------:R-:W-:Y:S01]  /*a990*/  FSEL R20, -R39, -0.4999999701976776123, !P0 ;  /* 0xbeffffff27147808 */ /* 0x000fe20004000100 */
[----:B------:R-:W-:Y:S01]  /*a9a0*/  FFMA R33, R2, R3, R33 ;  /* 0x0000000302217223 */ /* 0x000fe20000000021 */
        /* <DEDUP_REMOVED lines=17> */
.L_x_115:
        /* <DEDUP_REMOVED lines=30> */
[----:B------:R-:W-:-:S04]  /*aca0*/  SHF.R.S32.HI R20, RZ, 0x1f, R33 ;  /* 0x0000001fff147819 */ /* 0x000fc80000011421 */
[C---:B------:R-:W-:Y:S02]  /*acb0*/  LOP3.LUT R2, R20.reuse, R3, RZ, 0x3c, !PT ;  /* 0x0000000314027212 */ /* 0x040fe400078e3cff */
[----:B------:R-:W-:Y:S02]  /*acc0*/  LOP3.LUT R3, R20, R33, RZ, 0x3c, !PT ;  /* 0x0000002114037212 */ /* 0x000fe400078e3cff */
[C---:B------:R-:W-:Y:S02]  /*acd0*/  LOP3.LUT R20, R33.reuse, R6, RZ, 0x3c, !PT ;  /* 0x0000000621147212 */ /* 0x040fe400078e3cff */
[----:B------:R-:W-:Y:S02]  /*ace0*/  LEA.HI R33, R33, R0, RZ, 0x1 ;  /* 0x0000000021217211 */ /* 0x000fe400078f08ff */
[----:B------:R-:W2:Y:S01]  /*acf0*/  I2F.F64.S64 R2, R2 ;  /* 0x0000000200027312 */ /* 0x000ea20000301c00 */
[----:B------:R-:W-:Y:S02]  /*ad00*/  ISETP.GE.AND P0, PT, R20, RZ, PT ;  /* 0x000000ff1400720c */ /* 0x000fe40003f06270 */
[----:B------:R-:W-:-:S05]  /*ad10*/  IMAD.MOV R0, RZ, RZ, -R33 ;  /* 0x000000ffff007224 */ /* 0x000fca00078e0a21 */
[----:B------:R-:W-:Y:S01]  /*ad20*/  @!P1 MOV R33, R0 ;  /* 0x0000000000219202 */ /* 0x000fe20000000f00 */
[----:B--2---:R-:W-:-:S10]  /*ad30*/  DMUL R34, R2, UR4 ;  /* 0x0000000402227c28 */ /* 0x004fd40008000000 */
[----:B------:R-:W2:Y:S02]  /*ad40*/  F2F.F32.F64 R34, R34 ;  /* 0x0000002200227310 */ /* 0x000ea40000301000 */
[----:B-12---:R-:W-:-:S07]  /*ad50*/  FSEL R0, -R34, R34, !P0 ;  /* 0x0000002222007208 */ /* 0x006fce0004000100 */
.L_x_114:
[----:B------:R-:W-:Y:S05]  /*ad60*/  BSYNC.RECONVERGENT B0 ;  /* 0x0000000000007941 */ /* 0x000fea0003800200 */
.L_x_113:
[----:B------:R-:W-:Y:S01]  /*ad70*/  FMUL R2, R0, R0 ;  /* 0x0000000000027220 */ /* 0x000fe20000400000 */
[C---:B------:R-:W-:Y:S01]  /*ad80*/  LOP3.LUT R3, R33.reuse, 0x1, RZ, 0xc0, !PT ;  /* 0x0000000121037812 */ /* 0x040fe200078ec0ff */
[----:B------:R-:W-:Y:S01]  /*ad90*/  BSSY.RECONVERGENT B4, `(.L_x_116) ;  /* 0x000001b000047945 */ /* 0x000fe20003800200 */
[----:B------:R-:W-:Y:S01]  /*ada0*/  LOP3.LUT P1, RZ, R33, 0x2, RZ, 0xc0, !PT ;  /* 0x0000000221ff7812 */ /* 0x000fe2000782c0ff */
[----:B------:R-:W-:Y:S01]  /*adb0*/  FFMA R37, R2, R37, -0.0013887860113754868507 ;  /* 0xbab607ed02257423 */ /* 0x000fe20000000025 */
[----:B------:R-:W-:Y:S01]  /*adc0*/  ISETP.NE.U32.AND P0, PT, R3, 0x1, PT ;  /* 0x000000010300780c */ /* 0x000fe20003f05070 */
[----:B------:R-:W1:Y:S03]  /*add0*/  MUFU.RCP R33, R16 ;  /* 0x0000001000217308 */ /* 0x000e660000001000 */
[----:B------:R-:W-:Y:S02]  /*ade0*/  FSEL R3, R38, 0.041666727513074874878, P0 ;  /* 0x3d2aaabb26037808 */ /* 0x000fe40000000000 */
[----:B------:R-:W-:-:S02]  /*adf0*/  FSEL R37, R37, -0.00019574658654164522886, !P0 ;  /* 0xb94d415325257808 */ /* 0x000fc40004000000 */
[----:B------:R-:W-:Y:S02]  /*ae00*/  FSEL R20, -R39, -0.4999999701976776123, P0 ;  /* 0xbeffffff27147808 */ /* 0x000fe40000000100 */
[----:B------:R-:W-:Y:S01]  /*ae10*/  FSEL R0, R0, 1, P0 ;  /* 0x3f80000000007808 */ /* 0x000fe20000000000 */
[----:B------:R-:W-:-:S04]  /*ae20*/  FFMA R3, R2, R37, R3 ;  /* 0x0000002502037223 */ /* 0x000fc80000000003 */
[C---:B------:R-:W-:Y:S01]  /*ae30*/  FFMA R20, R2.reuse, R3, R20 ;  /* 0x0000000302147223 */ /* 0x040fe20000000014 */
[----:B------:R-:W-:-:S04]  /*ae40*/  FFMA R3, R2, R0, RZ ;  /* 0x0000000002037223 */ /* 0x000fc800000000ff */
[----:B------:R-:W-:-:S04]  /*ae50*/  FFMA R0, R3, R20, R0 ;  /* 0x0000001403007223 */ /* 0x000fc80000000000 */
[----:B------:R-:W-:-:S04]  /*ae60*/  @P1 FADD R0, RZ, -R0 ;  /* 0x80000000ff001221 */ /* 0x000fc80000000000 */
[----:B------:R-:W-:Y:S01]  /*ae70*/  FMUL R3, R0, R21 ;  /* 0x0000001500037220 */ /* 0x000fe20000400000 */
[----:B-1----:R-:W-:-:S03]  /*ae80*/  FFMA R0, R33, -R16, 1 ;  /* 0x3f80000021007423 */ /* 0x002fc60000000810 */
[----:B------:R-:W-:Y:S01]  /*ae90*/  FFMA R40, R40, R19, -R3 ;  /* 0x0000001328287223 */ /* 0x000fe20000000803 */
[----:B------:R-:W-:-:S03]  /*aea0*/  FFMA R0, R33, R0, R33 ;  /* 0x0000000021007223 */ /* 0x000fc60000000021 */
[----:B------:R-:W1:Y:S01]  /*aeb0*/  FCHK P0, R40, R16 ;  /* 0x0000001028007302 */ /* 0x000e620000000000 */
[----:B------:R-:W-:-:S04]  /*aec0*/  FFMA R3, R0, R40, RZ ;  /* 0x0000002800037223 */ /* 0x000fc800000000ff */
[----:B------:R-:W-:-:S04]  /*aed0*/  FFMA R2, R3, -R16, R40 ;  /* 0x8000001003027223 */ /* 0x000fc80000000028 */
[----:B------:R-:W-:Y:S01]  /*aee0*/  FFMA R0, R0, R2, R3 ;  /* 0x0000000200007223 */ /* 0x000fe20000000003 */
[----:B-1----:R-:W-:Y:S06]  /*aef0*/  @!P0 BRA `(.L_x_117) ;  /* 0x0000000000108947 */ /* 0x002fec0003800000 */
[----:B------:R-:W-:Y:S01]  /*af00*/  IMAD.MOV.U32 R0, RZ, RZ, R40 ;  /* 0x000000ffff007224 */ /* 0x000fe200078e0028 */
[----:B------:R-:W-:Y:S01]  /*af10*/  MOV R20, 0xaf40 ;  /* 0x0000af4000147802 */ /* 0x000fe20000000f00 */
[----:B------:R-:W-:-:S07]  /*af20*/  IMAD.MOV.U32 R3, RZ, RZ, R16 ;  /* 0x000000ffff037224 */ /* 0x000fce00078e0010 */
[----:B0----5:R-:W-:Y:S05]  /*af30*/  CALL.REL.NOINC `($__internal_2_$__cuda_sm3x_div_rn_noftz_f32_slowpath) ;  /* 0x000001a400b47944 */ /* 0x021fea0003c00000 */
.L_x_117:
[----:B------:R-:W-:Y:S05]  /*af40*/  BSYNC.RECONVERGENT B4 ;  /* 0x0000000000047941 */ /* 0x000fea0003800200 */
.L_x_116:
[----:B------:R-:W-:Y:S01]  /*af50*/  IMAD.MOV.U32 R3, RZ, RZ, 0x3f000000 ;  /* 0x3f000000ff037424 */ /* 0x000fe200078e00ff */
[C---:B------:R-:W-:Y:S01]  /*af60*/  FSETP.NEU.AND P1, PT, |R0|.reuse, 1, PT ;  /* 0x3f8000000000780b */ /* 0x040fe20003f2d200 */
[----:B------:R-:W-:Y:S01]  /*af70*/  IMAD.MOV.U32 R33, RZ, RZ, 0x3d4dd2f7 ;  /* 0x3d4dd2f7ff217424 */ /* 0x000fe200078e00ff */
[C---:B------:R-:W-:Y:S01]  /*af80*/  FSETP.GT.AND P0, PT, |R0|.reuse, 0.56000000238418579102, PT ;  /* 0x3f0f5c290000780b */ /* 0x040fe20003f04200 */
[----:B------:R-:W-:Y:S01]  /*af90*/  FFMA R2, |R0|, -R3, 0.5 ;  /* 0x3f00000000027423 */ /* 0x000fe20000000a03 */
[----:B------:R-:W-:Y:S01]  /*afa0*/  FMUL R38, R32, -0.63661974668502807617 ;  /* 0xbf22f98320267820 */ /* 0x000fe20000400000 */
[----:B------:R-:W-:Y:S01]  /*afb0*/  IMAD.MOV.U32 R34, RZ, RZ, 0x54442d18 ;  /* 0x54442d18ff227424 */ /* 0x000fe200078e00ff */
[----:B------:R-:W-:Y:S01]  /*afc0*/  BSSY.RECONVERGENT B0, `(.L_x_118) ;  /* 0x0000058000007945 */ /* 0x000fe20003800200 */
[----:B------:R-:W1:Y:S01]  /*afd0*/  MUFU.RSQ R3, R2 ;  /* 0x0000000200037308 */ /* 0x000e620000001400 */
[----:B------:R-:W-:-:S07]  /*afe0*/  IMAD.MOV.U32 R35, RZ, RZ, 0x400921fb ;  /* 0x400921fbff237424 */ /* 0x000fce00078e00ff */
[----:B------:R-:W2:Y:S01]  /*aff0*/  F2I.NTZ R38, R38 ;  /* 0x0000002600267305 */ /* 0x000ea20000203100 */
[----:B-1----:R-:W-:Y:S01]  /*b000*/  FMUL R20, R2, R3 ;  /* 0x0000000302147220 */ /* 0x002fe20000400000 */
[----:B------:R-:W-:-:S04]  /*b010*/  FMUL R3, R3, -0.5 ;  /* 0xbf00000003037820 */ /* 0x000fc80000400000 */
[C---:B------:R-:W-:Y:S01]  /*b020*/  FFMA R3, R20.reuse, R3, 0.5 ;  /* 0x3f00000014037423 */ /* 0x040fe20000000003 */
[----:B--2---:R-:W-:Y:S01]  /*b030*/  I2FP.F32.S32 R39, R38 ;  /* 0x0000002600277245 */ /* 0x004fe20000201400 */
[----:B------:R-:W-:Y:S02]  /*b040*/  IMAD.MOV.U32 R41, RZ, RZ, R38 ;  /* 0x000000ffff297224 */ /* 0x000fe400078e0026 */
[----:B------:R-:W-:-:S05]  /*b050*/  FFMA R3, R20, R3, R20 ;  /* 0x0000000314037223 */ /* 0x000fca0000000014 */
[----:B------:R-:W-:-:S04]  /*b060*/  FSEL R3, R3, RZ, P1 ;  /* 0x000000ff03037208 */ /* 0x000fc80000800000 */
        /* <DEDUP_REMOVED lines=8> */
[----:B------:R-:W-:Y:S01]  /*b0f0*/  FFMA R3, R3, R20, R3 ;  /* 0x0000001403037223 */ /* 0x000fe20000000003 */
[----:B------:R-:W-:-:S03]  /*b100*/  FFMA R20, R39, -1.5707962512969970703, -R32 ;  /* 0xbfc90fda27147823 */ /* 0x000fc60000000820 */
[----:B------:R-:W-:Y:S01]  /*b110*/  FMUL R2, R3, -2 ;  /* 0xc000000003027820 */ /* 0x000fe20000400000 */
[----:B------:R-:W-:-:S03]  /*b120*/  FFMA R20, R39, -7.5497894158615963534e-08, R20 ;  /* 0xb3a2216827147823 */ /* 0x000fc60000000014 */
[----:B------:R-:W-:Y:S01]  /*b130*/  @P0 FFMA R3, R33, 0.93318945169448852539, R2 ;  /* 0x3f6ee58121030823 */ /* 0x000fe20000000002 */
[----:B------:R-:W-:Y:S01]  /*b140*/  FFMA R40, R39, -5.3903029534742383927e-15, R20 ;  /* 0xa7c234c527287823 */ /* 0x000fe20000000014 */
[----:B------:R-:W-:-:S03]  /*b150*/  FADD R39, -R32, -RZ ;  /* 0x800000ff20277221 */ /* 0x000fc60000000100 */
[CC--:B------:R-:W-:Y:S02]  /*b160*/  FSETP.NAN.AND P0, PT, R3.reuse, R3.reuse, PT ;  /* 0x000000030300720b */ /* 0x0c0fe40003f08000 */
[----:B------:R-:W-:Y:S02]  /*b170*/  LOP3.LUT R0, R3, 0x80000000, R0, 0xb8, !PT ;  /* 0x8000000003007812 */ /* 0x000fe400078eb800 */
[----:B------:R-:W-:Y:S02]  /*b180*/  MOV R42, R40 ;  /* 0x00000028002a7202 */ /* 0x000fe40000000f00 */
[----:B------:R-:W-:Y:S02]  /*b190*/  FSEL R0, R0, R3, !P0 ;  /* 0x0000000300007208 */ /* 0x000fe40004000000 */
[----:B------:R-:W-:Y:S01]  /*b1a0*/  F2F.F64.F32 R2, R6 ;  /* 0x0000000600027310 */ /* 0x000fe20000201800 */
[----:B------:R-:W-:-:S07]  /*b1b0*/  FSETP.GE.AND P0, PT, |R32|, 105615, PT ;  /* 0x47ce47802000780b */ /* 0x000fce0003f06200 */
[----:B------:R-:W1:Y:S02]  /*b1c0*/  F2F.F64.F32 R36, R0 ;  /* 0x0000000000247310 */ /* 0x000e640000201800 */
[----:B-1----:R-:W-:-:S08]  /*b1d0*/  DADD R36, -R36, R34 ;  /* 0x0000000024247229 */ /* 0x002fd00000000122 */
[----:B------:R-:W-:-:S06]  /*b1e0*/  DADD R2, R36, -R2 ;  /* 0x0000000024027229 */ /* 0x000fcc0000000802 */
[----:B------:R1:W2:Y:S01]  /*b1f0*/  F2F.F32.F64 R33, R2 ;  /* 0x0000000200217310 */ /* 0x0002a20000301000 */
[----:B------:R-:W-:Y:S05]  /*b200*/  @!P0 BRA `(.L_x_119) ;  /* 0x0000000000cc8947 */ /* 0x000fea0003800000 */
[----:B------:R-:W-:-:S13]  /*b210*/  FSETP.NEU.AND P0, PT, |R32|, +INF , PT ;  /* 0x7f8000002000780b */ /* 0x000fda0003f0d200 */
[----:B------:R-:W-:Y:S01]  /*b220*/  @!P0 FMUL R42, RZ, -R32 ;  /* 0x80000020ff2a8220 */ /* 0x000fe20000400000 */
[----:B------:R-:W-:Y:S01]  /*b230*/  @!P0 IMAD.MOV.U32 R38, RZ, RZ, RZ ;  /* 0x000000ffff268224 */ /* 0x000fe200078e00ff */
[----:B------:R-:W-:Y:S06]  /*b240*/  @!P0 BRA `(.L_x_119) ;  /* 0x0000000000bc8947 */ /* 0x000fec0003800000 */
[----:B-1----:R-:W-:Y:S01]  /*b250*/  IMAD.SHL.U32 R2, R39, 0x100, RZ ;  /* 0x0000010027027824 */ /* 0x002fe200078e00ff */
[----:B------:R-:W-:Y:S01]  /*b260*/  UMOV UR4, URZ ;  /* 0x000000ff00047c82 */ /* 0x000fe20008000000 */
[----:B------:R-:W-:Y:S02]  /*b270*/  IMAD.MOV.U32 R38, RZ, RZ, RZ ;  /* 0x000000ffff267224 */ /* 0x000fe400078e00ff */
[----:B------:R-:W-:Y:S01]  /*b280*/  IMAD.MOV.U32 R0, RZ, RZ, RZ ;  /* 0x000000ffff007224 */ /* 0x000fe200078e00ff */
[----:B------:R-:W-:-:S07]  /*b290*/  LOP3.LUT R45, R2, 0x80000000, RZ, 0xfc, !PT ;  /* 0x80000000022d7812 */ /* 0x000fce00078efcff */
.L_x_120:
[----:B-1----:R-:W1:Y:S02]  /*b2a0*/  LDC.64 R2, c[0x4][0x8] ;  /* 0x01000200ff027b82 */ /* 0x002e640000000a00 */
[----:B-1----:R-:W-:-:S05]  /*b2b0*/  IMAD.WIDE.U32 R36, R0, 0x4, R2 ;  /* 0x0000000400247825 */ /* 0x002fca00078e0002 */
[----:B------:R-:W3:Y:S01]  /*b2c0*/  LDG.E.CONSTANT R2, desc[UR6][R36.64] ;  /* 0x0000000624027981 */ /* 0x000ee2000c1e9900 */
[C---:B------:R-:W-:Y:S02]  /*b2d0*/  IMAD R20, R0.reuse, 0x4, R1 ;  /* 0x0000000400147824 */ /* 0x040fe400078e0201 */
[----:B------:R-:W-:-:S05]  /*b2e0*/  VIADD R0, R0, 0x1 ;  /* 0x0000000100007836 */ /* 0x000fca0000000000 */
[----:B------:R-:W-:Y:S01]  /*b2f0*/  ISETP.NE.AND P0, PT, R0, 0x6, PT ;  /* 0x000000060000780c */ /* 0x000fe20003f05270 */
[----:B---3--:R-:W-:-:S03]  /*b300*/  IMAD.WIDE.U32 R2, R2, R45, RZ ;  /* 0x0000002d02027225 */ /* 0x008fc600078e00ff */
        /* <DEDUP_REMOVED lines=13> */
[----:B-1----:R-:W2:Y:S01]  /*b3e0*/  @P0 LDL R20, [R37+0x10] ;  /* 0x0000100025140983 */ /* 0x002ea20000100800 */
[----:B------:R-:W-:Y:S01]  /*b3f0*/  @P0 LOP3.LUT R2, R2, 0x1f, RZ, 0xc0, !PT ;  /* 0x0000001f02020812 */ /* 0x000fe200078ec0ff */
[----:B------:R-:W-:Y:S01]  /*b400*/  UMOV UR4, 0x54442d19 ;  /* 0x54442d1900047882 */ /* 0x000fe20000000000 */
[----:B------:R-:W-:-:S02]  /*b410*/  UMOV UR5, 0x3bf921fb ;  /* 0x3bf921fb00057882 */ /* 0x000fc40000000000 */
[-C--:B----4-:R-:W-:Y:S02]  /*b420*/  @P0 SHF.L.W.U32.HI R0, R3, R2.reuse, R0 ;  /* 0x0000000203000219 */ /* 0x090fe40000010e00 */
[----:B--2---:R-:W-:Y:S02]  /*b430*/  @P0 SHF.L.W.U32.HI R3, R20, R2, R3 ;  /* 0x0000000214030219 */ /* 0x004fe40000010e03 */
        /* <DEDUP_REMOVED lines=8> */
[----:B---3--:R-:W-:Y:S02]  /*b4c0*/  LEA.HI R38, R20, R43, RZ, 0x1 ;  /* 0x0000002b14267211 */ /* 0x008fe400078f08ff */
[----:B------:R-:W-:Y:S02]  /*b4d0*/  ISETP.GE.AND P1, PT, R0, RZ, PT ;  /* 0x000000ff0000720c */ /* 0x000fe40003f26270 */
[----:B------:R-:W1:Y:S01]  /*b4e0*/  I2F.F64.S64 R2, R2 ;  /* 0x0000000200027312 */ /* 0x000e620000301c00 */
[----:B------:R-:W-:-:S05]  /*b4f0*/  IADD3 R0, PT, PT, -R38, RZ, RZ ;  /* 0x000000ff26007210 */ /* 0x000fca0007ffe1ff */
[----:B------:R-:W-:Y:S01]  /*b500*/  @!P0 IMAD.MOV.U32 R38, RZ, RZ, R0 ;  /* 0x000000ffff268224 */ /* 0x000fe200078e0000 */
[----:B-1----:R-:W-:-:S10]  /*b510*/  DMUL R36, R2, UR4 ;  /* 0x0000000402247c28 */ /* 0x002fd40008000000 */
[----:B------:R-:W1:Y:S02]  /*b520*/  F2F.F32.F64 R36, R36 ;  /* 0x0000002400247310 */ /* 0x000e640000301000 */
[----:B-1----:R-:W-:-:S07]  /*b530*/  FSEL R42, -R36, R36, !P1 ;  /* 0x00000024242a7208 */ /* 0x002fce0004800100 */
.L_x_119:
[----:B------:R-:W-:Y:S05]  /*b540*/  BSYNC.RECONVERGENT B0 ;  /* 0x0000000000007941 */ /* 0x000fea0003800200 */
.L_x_118:
[----:B------:R-:W-:Y:S01]  /*b550*/  LOP3.LUT R20, R38, 0x1, RZ, 0xc0, !PT ;  /* 0x0000000126147812 */ /* 0x000fe200078ec0ff */
[----:B------:R-:W-:Y:S02]  /*b560*/  IMAD.MOV.U32 R0, RZ, RZ, 0x37cbac00 ;  /* 0x37cbac00ff007424 */ /* 0x000fe400078e00ff */
[----:B-1----:R-:W-:Y:S01]  /*b570*/  FMUL R3, R42, R42 ;  /* 0x0000002a2a037220 */ /* 0x002fe20000400000 */
        /* <DEDUP_REMOVED lines=8> */
[----:B------:R-:W-:-:S05]  /*b600*/  FSEL R2, R2, -0.00019574658654164522886, P0 ;  /* 0xb94d415302027808 */ /* 0x000fca0000000000 */
[----:B------:R-:W-:Y:S01]  /*b610*/  FFMA R36, R3, R2, R36 ;  /* 0x0000000203247223 */ /* 0x000fe20000000024 */
[----:B------:R-:W-:Y:S02]  /*b620*/  FSEL R2, R42, 1, !P0 ;  /* 0x3f8000002a027808 */ /* 0x000fe40004000000 */
[----:B------:R-:W-:Y:S02]  /*b630*/  FSEL R42, -R38, -0.4999999701976776123, !P0 ;  /* 0xbeffffff262a7808 */ /* 0x000fe40004000100 */
[----:B------:R-:W-:-:S03]  /*b640*/  FSETP.GE.AND P0, PT, |R32|, 105615, PT ;  /* 0x47ce47802000780b */ /* 0x000fc60003f06200 */
[C---:B------:R-:W-:Y:S01]  /*b650*/  FFMA R42, R3.reuse, R36, R42 ;  /* 0x00000024032a7223 */ /* 0x040fe2000000002a */
[----:B------:R-:W-:-:S04]  /*b660*/  FFMA R3, R3, R2, RZ ;  /* 0x0000000203037223 */ /* 0x000fc800000000ff */
        /* <DEDUP_REMOVED lines=8> */
[----:B------:R-:W-:Y:S01]  /*b6f0*/  CS2R R40, SRZ ;  /* 0x0000000000287805 */ /* 0x000fe2000001ff00 */
[----:B------:R-:W-:-:S03]  /*b700*/  UMOV UR4, URZ ;  /* 0x000000ff00047c82 */ /* 0x000fc60008000000 */
[----:B------:R-:W-:-:S07]  /*b710*/  LOP3.LUT R45, R2, 0x80000000, RZ, 0xfc, !PT ;  /* 0x80000000022d7812 */ /* 0x000fce00078efcff */
.L_x_123:
[----:B-1----:R-:W1:Y:S02]  /*b720*/  LDC.64 R2, c[0x4][0x8] ;  /* 0x01000200ff027b82 */ /* 0x002e640000000a00 */
[----:B-1----:R-:W-:-:S05]  /*b730*/  IMAD.WIDE.U32 R36, R41, 0x4, R2 ;  /* 0x0000000429247825 */ /* 0x002fca00078e0002 */
[----:B------:R-:W3:Y:S01]  /*b740*/  LDG.E.CONSTANT R2, desc[UR6][R36.64] ;  /* 0x0000000624027981 */ /* 0x000ee2000c1e9900 */
[C---:B------:R-:W-:Y:S01]  /*b750*/  IMAD R43, R41.reuse, 0x4, R1 ;  /* 0x00000004292b7824 */ /* 0x040fe200078e0201 */
[----:B------:R-:W-:-:S04]  /*b760*/  IADD3 R41, PT, PT, R41, 0x1, RZ ;  /* 0x0000000129297810 */ /* 0x000fc80007ffe0ff */
        /* <DEDUP_REMOVED lines=13> */
[----:B------:R-:W4:Y:S04]  /*b840*/  LDL R41, [R37+0x18] ;  /* 0x0000180025297983 */ /* 0x000f280000100800 */
[----:B------:R-:W4:Y:S04]  /*b850*/  LDL R2, [R37+0x14] ;  /* 0x0000140025027983 */ /* 0x000f280000100800 */
[----:B------:R-:W2:Y:S01]  /*b860*/  @P0 LDL R3, [R37+0x10] ;  /* 0x0000100025030983 */ /* 0x000ea20000100800 */
[----:B------:R-:W-:Y:S01]  /*b870*/  @P0 LOP3.LUT R36, R36, 0x1f, RZ, 0xc0, !PT ;  /* 0x0000001f24240812 */ /* 0x000fe200078ec0ff */
[----:B------:R-:W-:Y:S01]  /*b880*/  UMOV UR4, 0x54442d19 ;  /* 0x54442d1900047882 */ /* 0x000fe20000000000 */
[----:B------:R-:W-:Y:S01]  /*b890*/  UMOV UR5, 0x3bf921fb ;  /* 0x3bf921fb00057882 */ /* 0x000fe20000000000 */
[----:B------:R-:W-:-:S02]  /*b8a0*/  ISETP.GE.AND P1, PT, R39, RZ, PT ;  /* 0x000000ff2700720c */ /* 0x000fc40003f26270 */
[-C--:B----4-:R-:W-:Y:S02]  /*b8b0*/  @P0 SHF.L.W.U32.HI R41, R2, R36.reuse, R41 ;  /* 0x0000002402290219 */ /* 0x090fe40000010e29 */
[----:B--2---:R-:W-:-:S04]  /*b8c0*/  @P0 SHF.L.W.U32.HI R2, R3, R36, R2 ;  /* 0x0000002403020219 */ /* 0x004fc80000010e02 */
        /* <DEDUP_REMOVED lines=13> */
[----:B------:R-:W3:Y:S02]  /*b9a0*/  F2F.F32.F64 R36, R36 ;  /* 0x0000002400247310 */ /* 0x000ee40000301000 */
[----:B---3--:R-:W-:-:S07]  /*b9b0*/  FSEL R40, -R36, R36, !P0 ;  /* 0x0000002424287208 */ /* 0x008fce0004000100 */
.L_x_122:
[----:B------:R-:W-:Y:S05]  /*b9c0*/  BSYNC.RECONVERGENT B0 ;  /* 0x0000000000007941 */ /* 0x000fea0003800200 */
.L_x_121:
[----:B------:R-:W-:Y:S01]  /*b9d0*/  LOP3.LUT R2, R41, 0x1, RZ, 0xc0, !PT ;  /* 0x0000000129027812 */ /* 0x000fe200078ec0ff */
[----:B------:R-:W-:Y:S01]  /*b9e0*/  FMUL R3, R40, R40 ;  /* 0x0000002828037220 */ /* 0x000fe20000400000 */
[----:B--2---:R-:W-:Y:S01]  /*b9f0*/  FMUL R44, R33, -0.63661974668502807617 ;  /* 0xbf22f983212c7820 */ /* 0x004fe20000400000 */
[----:B------:R-:W-:Y:S01]  /*ba00*/  FADD R39, -R22, R21 ;  /* 0x0000001516277221 */ /* 0x000fe20000000100 */
[----:B------:R-:W-:Y:S01]  /*ba10*/  ISETP.NE.U32.AND P0, PT, R2, 0x1, PT ;  /* 0x000000010200780c */ /* 0x000fe20003f05070 */
[----:B------:R-:W-:Y:S01]  /*ba20*/  FFMA R2, R3, R0, -0.0013887860113754868507 ;  /* 0xbab607ed03027423 */ /* 0x000fe20000000000 */
[----:B------:R-:W-:Y:S02]  /*ba30*/  BSSY.RECONVERGENT B0, `(.L_x_124) ;  /* 0x000004b000007945 */ /* 0x000fe40003800200 */
[----:B------:R-:W-:Y:S01]  /*ba40*/  FSEL R36, R20, 0.041666727513074874878, P0 ;  /* 0x3d2aaabb14247808 */ /* 0x000fe20000000000 */
[----:B------:R-:W1:Y:S01]  /*ba50*/  F2I.NTZ R44, R44 ;  /* 0x0000002c002c7305 */ /* 0x000e620000203100 */
[----:B------:R-:W-:-:S02]  /*ba60*/  FSEL R2, R2, -0.00019574658654164522886, !P0 ;  /* 0xb94d415302027808 */ /* 0x000fc40004000000 */
[----:B------:R-:W-:-:S03]  /*ba70*/  FSEL R40, R40, 1, P0 ;  /* 0x3f80000028287808 */ /* 0x000fc60000000000 */
[----:B------:R-:W-:Y:S01]  /*ba80*/  FFMA R2, R3, R2, R36 ;  /* 0x0000000203027223 */ /* 0x000fe20000000024 */
[----:B------:R-:W-:Y:S02]  /*ba90*/  FSEL R36, -R38, -0.4999999701976776123, P0 ;  /* 0xbeffffff26247808 */ /* 0x000fe40000000100 */
[----:B------:R-:W-:-:S03]  /*baa0*/  LOP3.LUT P0, RZ, R41, 0x2, RZ, 0xc0, !PT ;  /* 0x0000000229ff7812 */ /* 0x000fc6000780c0ff */
[C---:B------:R-:W-:Y:S01]  /*bab0*/  FFMA R2, R3.reuse, R2, R36 ;  /* 0x0000000203027223 */ /* 0x040fe20000000024 */
[----:B------:R-:W-:Y:S01]  /*bac0*/  FFMA R3, R3, R40, RZ ;  /* 0x0000002803037223 */ /* 0x000fe200000000ff */
[----:B-1----:R-:W-:-:S03]  /*bad0*/  I2FP.F32.S32 R36, R44 ;  /* 0x0000002c00247245 */ /* 0x002fc60000201400 */
[----:B------:R-:W-:Y:S01]  /*bae0*/  FFMA R2, R3, R2, R40 ;  /* 0x0000000203027223 */ /* 0x000fe20000000028 */
[----:B------:R-:W-:Y:S01]  /*baf0*/  FADD R40, -R33, -RZ ;  /* 0x800000ff21287221 */ /* 0x000fe20000000100 */
[----:B------:R-:W-:-:S03]  /*bb00*/  FFMA R3, R36, -1.5707962512969970703, -R33 ;  /* 0xbfc90fda24037823 */ /* 0x000fc60000000821 */
[----:B------:R-:W-:Y:S01]  /*bb10*/  @P0 FADD R2, RZ, -R2 ;  /* 0x80000002ff020221 */ /* 0x000fe20000000000 */
[----:B------:R-:W-:Y:S01]  /*bb20*/  FSETP.GE.AND P0, PT, |R33|, 105615, PT ;  /* 0x47ce47802100780b */ /* 0x000fe20003f06200 */
[----:B------:R-:W-:Y:S01]  /*bb30*/  FFMA R43, R36, -7.5497894158615963534e-08, R3 ;  /* 0xb3a22168242b7823 */ /* 0x000fe20000000003 */
[----:B------:R-:W-:-:S03]  /*bb40*/  FADD R3, -R23, R19 ;  /* 0x0000001317037221 */ /* 0x000fc60000000100 */
        /* <DEDUP_REMOVED lines=15> */
.L_x_126:
[----:B------:R-:W1:Y:S02]  /*bc40*/  LDC.64 R2, c[0x4][0x8] ;  /* 0x01000200ff027b82 */ /* 0x000e640000000a00 */
[----:B-1----:R-:W-:-:S05]  /*bc50*/  IMAD.WIDE.U32 R36, R44, 0x4, R2 ;  /* 0x000000042c247825 */ /* 0x002fca00078e0002 */
[----:B------:R-:W2:Y:S02]  /*bc60*/  LDG.E.CONSTANT R2, desc[UR6][R36.64] ;  /* 0x0000000624027981 */ /* 0x000ea4000c1e9900 */
[----:B--2---:R-:W-:-:S03]  /*bc70*/  IMAD.WIDE.U32 R2, R2, R47, RZ ;  /* 0x0000002f02027225 */ /* 0x004fc600078e00ff */
[----:B------:R-:W-:Y:S01]  /*bc80*/  IADD3 R45, P0, PT, R2, R41, RZ ;  /* 0x00000029022d7210 */ /* 0x000fe20007f1e0ff */
[C---:B------:R-:W-:Y:S02]  /*bc90*/  IMAD R2, R44.reuse, 0x4, R1 ;  /* 0x000000042c027824 */ /* 0x040fe400078e0201 */
[----:B------:R-:W-:Y:S01]  /*bca0*/  VIADD R44, R44, 0x1 ;  /* 0x000000012c2c7836 */ /* 0x000fe20000000000 */
[----:B------:R-:W-:Y:S02]  /*bcb0*/  IADD3.X R41, PT, PT, R3, UR4, RZ, P0, !PT ;  /* 0x0000000403297c10 */ /* 0x000fe400087fe4ff */
[----:B------:R1:W-:Y:S02]  /*bcc0*/  STL [R2], R45 ;  /* 0x0000002d02007387 */ /* 0x0003e40000100800 */
[----:B------:R-:W-:-:S13]  /*bcd0*/  ISETP.NE.AND P0, PT, R44, 0x6, PT ;  /* 0x000000062c00780c */ /* 0x000fda0003f05270 */
[----:B-1----:R-:W-:Y:S05]  /*bce0*/  @P0 BRA `(.L_x_126) ;  /* 0xfffffffc00d40947 */ /* 0x002fea000383ffff */
[----:B------:R-:W-:Y:S01]  /*bcf0*/  SHF.R.U32.HI R36, RZ, 0x17, R40 ;  /* 0x00000017ff247819 */ /* 0x000fe20000011628 */
        /* <DEDUP_REMOVED lines=11> */
[----:B------:R-:W-:-:S02]  /*bdb0*/  UMOV UR5, 0x3bf921fb ;  /* 0x3bf921fb00057882 */ /* 0x000fc40000000000 */
[-C--:B--2---:R-:W-:Y:S02]  /*bdc0*/  @P0 SHF.L.W.U32.HI R2, R3, R36.reuse, R2 ;  /* 0x0000002403020219 */ /* 0x084fe40000010e02 */
[----:B---3--:R-:W-:Y:S02]  /*bdd0*/  @P0 SHF.L.W.U32.HI R3, R37, R36, R3 ;  /* 0x0000002425030219 */ /* 0x008fe40000010e03 */
[----:B------:R-:W-:Y:S02]  /*bde0*/  ISETP.GE.AND P0, PT, R40, RZ, PT ;  /* 0x000000ff2800720c */ /* 0x000fe40003f06270 */
[--C-:B------:R-:W-:Y:S02]  /*bdf0*/  SHF.L.W.U32.HI R37, R3, 0x2, R2.reuse ;  /* 0x0000000203257819 */ /* 0x100fe40000010e02 */
[----:B------:R-:W-:Y:S02]  /*be00*/  SHF.R.U32.HI R2, RZ, 0x1e, R2 ;  /* 0x0000001eff027819 */ /* 0x000fe40000011602 */
[----:B------:R-:W-:-:S02]  /*be10*/  LOP3.LUT R36, R37, R40, RZ, 0x3c, !PT ;  /* 0x0000002825247212 */ /* 0x000fc400078e3cff */
[----:B-1----:R-:W-:Y:S02]  /*be20*/  SHF.R.S32.HI R41, RZ, 0x1f, R37 ;  /* 0x0000001fff297819 */ /* 0x002fe40000011425 */
[----:B------:R-:W-:Y:S01]  /*be30*/  ISETP.GE.AND P1, PT, R36, RZ, PT ;  /* 0x000000ff2400720c */ /* 0x000fe20003f26270 */
[----:B------:R-:W-:Y:S01]  /*be40*/  IMAD.SHL.U32 R36, R3, 0x4, RZ ;  /* 0x0000000403247824 */ /* 0x000fe200078e00ff */
[----:B------:R-:W-:Y:S02]  /*be50*/  LEA.HI R44, R37, R2, RZ, 0x1 ;  /* 0x00000002252c7211 */ /* 0x000fe400078f08ff */
[C---:B------:R-:W-:Y:S02]  /*be60*/  LOP3.LUT R3, R41.reuse, R37, RZ, 0x3c, !PT ;  /* 0x0000002529037212 */ /* 0x040fe400078e3cff */
[----:B------:R-:W-:Y:S01]  /*be70*/  LOP3.LUT R2, R41, R36, RZ, 0x3c, !PT ;  /* 0x0000002429027212 */ /* 0x000fe200078e3cff */
[----:B------:R-:W-:-:S04]  /*be80*/  IMAD.MOV R41, RZ, RZ, -R44 ;  /* 0x000000ffff297224 */ /* 0x000fc800078e0a2c */
[----:B------:R-:W-:Y:S01]  /*be90*/  @!P0 IMAD.MOV.U32 R44, RZ, RZ, R41 ;  /* 0x000000ffff2c8224 */ /* 0x000fe200078e0029 */
[----:B------:R-:W1:Y:S02]  /*bea0*/  I2F.F64.S64 R2, R2 ;  /* 0x0000000200027312 */ /* 0x000e640000301c00 */
[----:B-1----:R-:W-:-:S10]  /*beb0*/  DMUL R36, R2, UR4 ;  /* 0x0000000402247c28 */ /* 0x002fd40008000000 */
[----:B------:R-:W1:Y:S02]  /*bec0*/  F2F.F32.F64 R36, R36 ;  /* 0x0000002400247310 */ /* 0x000e640000301000 */
[----:B-1----:R-:W-:-:S07]  /*bed0*/  FSEL R41, -R36, R36, !P1 ;  /* 0x0000002424297208 */ /* 0x002fce0004800100 */
.L_x_125:
[----:B------:R-:W-:Y:S05]  /*bee0*/  BSYNC.RECONVERGENT B0 ;  /* 0x0000000000007941 */ /* 0x000fea0003800200 */
.L_x_124:
[C---:B------:R-:W-:Y:S01]  /*bef0*/  LOP3.LUT R3, R44.reuse, 0x1, RZ, 0xc0, !PT ;  /* 0x000000012c037812 */ /* 0x040fe200078ec0ff */
[----:B------:R-:W-:Y:S01]  /*bf00*/  VIADD R2, R44, 0x1 ;  /* 0x000000012c027836 */ /* 0x000fe20000000000 */
[----:B------:R-:W-:Y:S02]  /*bf10*/  BSSY.RECONVERGENT B0, `(.L_x_127) ;  /* 0x0000045000007945 */ /* 0x000fe40003800200 */
[----:B------:R-:W-:Y:S01]  /*bf20*/  ISETP.NE.U32.AND P0, PT, R3, 0x1, PT ;  /* 0x000000010300780c */ /* 0x000fe20003f05070 */
[----:B------:R-:W-:Y:S01]  /*bf30*/  FMUL R3, R41, R41 ;  /* 0x0000002929037220 */ /* 0x000fe20000400000 */
[----:B------:R-:W-:Y:S02]  /*bf40*/  LOP3.LUT P1, RZ, R2, 0x2, RZ, 0xc0, !PT ;  /* 0x0000000202ff7812 */ /* 0x000fe4000782c0ff */
[----:B------:R-:W-:Y:S01]  /*bf50*/  FSEL R37, R20, 0.041666727513074874878, !P0 ;  /* 0x3d2aaabb14257808 */ /* 0x000fe20004000000 */
[----:B------:R-:W-:-:S05]  /*bf60*/  FFMA R2, R3, R0, -0.0013887860113754868507 ;  /* 0xbab607ed03027423 */ /* 0x000fca0000000000 */
[----:B------:R-:W-:-:S05]  /*bf70*/  FSEL R2, R2, -0.00019574658654164522886, P0 ;  /* 0xb94d415302027808 */ /* 0x000fca0000000000 */
[----:B------:R-:W-:Y:S01]  /*bf80*/  FFMA R36, R3, R2, R37 ;  /* 0x0000000203247223 */ /* 0x000fe20000000025 */
[----:B------:R-:W-:Y:S02]  /*bf90*/  FSEL R37, -R38, -0.4999999701976776123, !P0 ;  /* 0xbeffffff26257808 */ /* 0x000fe40004000100 */
[----:B------:R-:W-:Y:S02]  /*bfa0*/  FSEL R2, R41, 1, !P0 ;  /* 0x3f80000029027808 */ /* 0x000fe40004000000 */
[----:B------:R-:W-:Y:S01]  /*bfb0*/  FSETP.GE.AND P0, PT, |R33|, 105615, PT ;  /* 0x47ce47802100780b */ /* 0x000fe20003f06200 */
[C---:B------:R-:W-:Y:S02]  /*bfc0*/  FFMA R36, R3.reuse, R36, R37 ;  /* 0x0000002403247223 */ /* 0x040fe40000000025 */
[----:B------:R-:W-:-:S04]  /*bfd0*/  FFMA R3, R3, R2, RZ ;  /* 0x0000000203037223 */ /* 0x000fc800000000ff */
[----:B------:R-:W-:Y:S01]  /*bfe0*/  FFMA R2, R3, R36, R2 ;  /* 0x0000002403027223 */ /* 0x000fe20000000002 */
[----:B------:R-:W-:-:S03]  /*bff0*/  FADD R3, -R22, R21 ;  /* 0x0000001516037221 */ /* 0x000fc60000000100 */
[----:B------:R-:W-:-:S04]  /*c000*/  @P1 FADD R2, RZ, -R2 ;  /* 0x80000002ff021221 */ /* 0x000fc80000000000 */
[----:B------:R-:W-:Y:S01]  /*c010*/  FMUL R44, R3, R2 ;  /* 0x00000002032c7220 */ /* 0x000fe20000400000 */
        /* <DEDUP_REMOVED lines=10> */
.L_x_129:
        /* <DEDUP_REMOVED lines=36> */
[----:B------:R-:W2:Y:S01]  /*c300*/  I2F.F64.S64 R2, R2 ;  /* 0x0000000200027312 */ /* 0x000ea20000301c00 */
[----:B------:R-:W-:-:S05]  /*c310*/  IMAD.MOV R40, RZ, RZ, -R42 ;  /* 0x000000ffff287224 */ /* 0x000fca00078e0a2a */
[----:B------:R-:W-:Y:S01]  /*c320*/  @!P1 MOV R42, R40 ;  /* 0x00000028002a9202 */ /* 0x000fe20000000f00 */
[----:B--2---:R-:W-:-:S10]  /*c330*/  DMUL R36, R2, UR4 ;  /* 0x0000000402247c28 */ /* 0x004fd40008000000 */
[----:B------:R-:W2:Y:S02]  /*c340*/  F2F.F32.F64 R36, R36 ;  /* 0x0000002400247310 */ /* 0x000ea40000301000 */
[----:B-12---:R-:W-:-:S07]  /*c350*/  FSEL R43, -R36, R36, !P0 ;  /* 0x00000024242b7208 */ /* 0x006fce0004000100 */
.L_x_128:
[----:B------:R-:W-:Y:S05]  /*c360*/  BSYNC.RECONVERGENT B0 ;  /* 0x0000000000007941 */ /* 0x000fea0003800200 */
.L_x_127:
        /* <DEDUP_REMOVED lines=12> */
[C---:B------:R-:W-:Y:S01]  /*c430*/  FFMA R3, R2.reuse, R3, R37 ;  /* 0x0000000302037223 */ /* 0x040fe20000000025 */
[----:B------:R-:W-:Y:S01]  /*c440*/  FADD R37, -R23, R19 ;  /* 0x0000001317257221 */ /* 0x000fe20000000100 */
[C---:B------:R-:W-:Y:S02]  /*c450*/  FFMA R0, R2.reuse, R43, RZ ;  /* 0x0000002b02007223 */ /* 0x040fe400000000ff */
[----:B------:R-:W-:-:S04]  /*c460*/  FFMA R3, R2, R3, R38 ;  /* 0x0000000302037223 */ /* 0x000fc80000000026 */
[----:B------:R-:W-:-:S04]  /*c470*/  FFMA R3, R0, R3, R43 ;  /* 0x0000000300037223 */ /* 0x000fc8000000002b */
[----:B------:R-:W-:-:S04]  /*c480*/  @P1 FADD R3, RZ, -R3 ;  /* 0x80000003ff031221 */ /* 0x000fc80000000000 */
[----:B------:R-:W-:-:S05]  /*c490*/  FFMA R44, R37, R3, R44 ;  /* 0x00000003252c7223 */ /* 0x000fca000000002c */
[----:B------:R-:W-:-:S04]  /*c4a0*/  FSETP.GEU.AND P0, PT, R39, R44, PT ;  /* 0x0000002c2700720b */ /* 0x000fc80003f0e000 */
[----:B------:R-:W-:Y:S02]  /*c4b0*/  FSEL R0, R32, R33, !P0 ;  /* 0x0000002120007208 */ /* 0x000fe40004000000 */
[----:B------:R-:W-:Y:S02]  /*c4c0*/  PLOP3.LUT P0, PT, P0, PT, PT, 0x8, 0x80 ;  /* 0x000000000080781c */ /* 0x000fe4000070e170 */
[----:B------:R-:W1:Y:S02]  /*c4d0*/  F2F.F64.F32 R2, R0 ;  /* 0x0000000000027310 */ /* 0x000e640000201800 */
[----:B-1----:R-:W-:-:S14]  /*c4e0*/  DSETP.GEU.AND P2, PT, R2, -UR4, PT ;  /* 0x8000000402007e2a */ /* 0x002fdc000bf4e000 */
[----:B------:R-:W-:Y:S01]  /*c4f0*/  @P2 DSETP.GT.AND P1, PT, R2, R34, PT ;  /* 0x000000220200222a */ /* 0x000fe20003f24000 */
[----:B------:R-:W-:Y:S02]  /*c500*/  @!P2 IMAD.MOV.U32 R32, RZ, RZ, 0x54442d18 ;  /* 0x54442d18ff20a424 */ /* 0x000fe400078e00ff */
[----:B------:R-:W-:Y:S02]  /*c510*/  @P2 IMAD.MOV.U32 R34, RZ, RZ, 0x54442d18 ;  /* 0x54442d18ff222424 */ /* 0x000fe400078e00ff */
[----:B------:R-:W-:Y:S01]  /*c520*/  @P2 IMAD.MOV.U32 R35, RZ, RZ, 0x401921fb ;  /* 0x401921fbff232424 */ /* 0x000fe200078e00ff */
[----:B------:R-:W-:Y:S01]  /*c530*/  @P2 PLOP3.LUT P3, PT, P1, PT, PT, 0x80, 0x8 ;  /* 0x000000000008281c */ /* 0x000fe20000f6f070 */
[----:B------:R-:W-:-:S04]  /*c540*/  @!P2 IMAD.MOV.U32 R33, RZ, RZ, 0x401921fb ;  /* 0x401921fbff21a424 */ /* 0x000fc800078e00ff */
[C---:B------:R-:W-:Y:S02]  /*c550*/  @P2 DADD R34, R2.reuse, -R34 ;  /* 0x0000000002222229 */ /* 0x040fe40000000822 */
[----:B------:R-:W-:-:S06]  /*c560*/  @!P2 DADD R32, R2, R32 ;  /* 0x000000000220a229 */ /* 0x000fcc0000000020 */
[----:B------:R-:W1:Y:S08]  /*c570*/  @P3 F2F.F32.F64 R0, R34 ;  /* 0x0000002200003310 */ /* 0x000e700000301000 */
[----:B------:R2:W3:Y:S02]  /*c580*/  @!P2 F2F.F32.F64 R36, R32 ;  /* 0x000000200024a310 */ /* 0x0004e40000301000 */
[----:B-123--:R-:W-:-:S07]  /*c590*/  @P2 IMAD.MOV.U32 R36, RZ, RZ, R0 ;  /* 0x000000ffff242224 */ /* 0x00efce00078e0000 */
.L_x_101:
[----:B------:R-:W-:Y:S05]  /*c5a0*/  BSYNC.RECONVERGENT B3 ;  /* 0x0000000000037941 */ /* 0x000fea0003800200 */
.L_x_91:
[----:B------:R-:W1:Y:S01]  /*c5b0*/  F2F.F64.F32 R36, R36 ;  /* 0x0000002400247310 */ /* 0x000e620000201800 */
[----:B-----5:R-:W-:Y:S01]  /*c5c0*/  FADD R0, R30, -R17 ;  /* 0x800000111e007221 */ /* 0x020fe20000000000 */
[----:B------:R-:W-:Y:S01]  /*c5d0*/  UMOV UR4, 0x54442d18 ;  /* 0x54442d1800047882 */ /* 0x000fe20000000000 */
[----:B------:R-:W-:Y:S01]  /*c5e0*/  UMOV UR5, 0x401921fb ;  /* 0x401921fb00057882 */ /* 0x000fe20000000000 */
[----:B------:R-:W-:Y:S04]  /*c5f0*/  BSSY.RECONVERGENT B0, `(.L_x_130) ;  /* 0x000004d000007945 */ /* 0x000fe80003800200 */
[----:B------:R-:W2:Y:S01]  /*c600*/  F2F.F64.F32 R34, R0 ;  /* 0x0000000000227310 */ /* 0x000ea20000201800 */
[----:B-1----:R-:W-:Y:S02]  /*c610*/  DADD R32, R36, -UR4 ;  /* 0x8000000424207e29 */ /* 0x002fe40008000000 */
[----:B------:R-:W-:-:S06]  /*c620*/  DADD R2, RZ, R36 ;  /* 0x00000000ff027229 */ /* 0x000fcc0000000024 */
[C-C-:B--2---:R-:W-:Y:S02]  /*c630*/  DFMA R32, R24.reuse, -R32, R34.reuse ;  /* 0x800000201820722b */ /* 0x144fe40000000022 */
[----:B------:R-:W-:-:S08]  /*c640*/  DFMA R2, R24, -R2, R34 ;  /* 0x800000021802722b */ /* 0x000fd00000000022 */
[----:B------:R-:W1:Y:S08]  /*c650*/  F2F.F32.F64 R33, R32 ;  /* 0x0000002000217310 */ /* 0x000e700000301000 */
[----:B------:R-:W2:Y:S01]  /*c660*/  F2F.F32.F64 R3, R2 ;  /* 0x0000000200037310 */ /* 0x000ea20000301000 */
[----:B-1----:R-:W-:-:S04]  /*c670*/  FSETP.GT.AND P1, PT, |R0|, |R33|, PT ;  /* 0x400000210000720b */ /* 0x002fc80003f24200 */
[----:B------:R-:W-:-:S04]  /*c680*/  FSEL R20, |R33|, |R0|, P1 ;  /* 0x4000000021147208 */ /* 0x000fc80000800200 */
[----:B--2---:R-:W-:-:S04]  /*c690*/  FSETP.LEU.AND P1, PT, R20, |R3|, P1 ;  /* 0x400000031400720b */ /* 0x004fc80000f2b000 */
[----:B------:R-:W-:-:S06]  /*c6a0*/  SEL R34, RZ, 0xffffffff, !P1 ;  /* 0xffffffffff227807 */ /* 0x000fcc0004800000 */
[----:B------:R-:W1:Y:S02]  /*c6b0*/  I2F.F64 R34, R34 ;  /* 0x0000002200227312 */ /* 0x000e640000201c00 */
[----:B-1----:R-:W-:-:S10]  /*c6c0*/  DFMA R36, R34, UR4, R36 ;  /* 0x0000000422247c2b */ /* 0x002fd40008000024 */
        /* <DEDUP_REMOVED lines=21> */
.L_x_132:
        /* <DEDUP_REMOVED lines=31> */
[C---:B--2---:R-:W-:Y:S02]  /*ca10*/  LEA.HI R32, R37.reuse, R0, RZ, 0x1 ;  /* 0x0000000025207211 */ /* 0x044fe400078f08ff */
[C---:B------:R-:W-:Y:S02]  /*ca20*/  LOP3.LUT R2, R20.reuse, R3, RZ, 0x3c, !PT ;  /* 0x0000000314027212 */ /* 0x040fe400078e3cff */
[----:B------:R-:W-:Y:S01]  /*ca30*/  LOP3.LUT R3, R20, R37, RZ, 0x3c, !PT ;  /* 0x0000002514037212 */ /* 0x000fe200078e3cff */
[----:B------:R-:W-:Y:S01]  /*ca40*/  IMAD.MOV R0, RZ, RZ, -R32 ;  /* 0x000000ffff007224 */ /* 0x000fe200078e0a20 */
[----:B------:R-:W-:-:S03]  /*ca50*/  LOP3.LUT R20, R37, R34, RZ, 0x3c, !PT ;  /* 0x0000002225147212 */ /* 0x000fc600078e3cff */
[----:B------:R-:W-:Y:S01]  /*ca60*/  @!P1 IMAD.MOV.U32 R32, RZ, RZ, R0 ;  /* 0x000000ffff209224 */ /* 0x000fe200078e0000 */
[----:B------:R-:W1:Y:S01]  /*ca70*/  I2F.F64.S64 R2, R2 ;  /* 0x0000000200027312 */ /* 0x000e620000301c00 */
[----:B------:R-:W-:Y:S01]  /*ca80*/  ISETP.GE.AND P2, PT, R20, RZ, PT ;  /* 0x000000ff1400720c */ /* 0x000fe20003f46270 */
[----:B-1----:R-:W-:-:S10]  /*ca90*/  DMUL R38, R2, UR4 ;  /* 0x0000000402267c28 */ /* 0x002fd40008000000 */
[----:B------:R-:W1:Y:S02]  /*caa0*/  F2F.F32.F64 R38, R38 ;  /* 0x0000002600267310 */ /* 0x000e640000301000 */
[----:B-1----:R-:W-:-:S07]  /*cab0*/  FSEL R2, -R38, R38, !P2 ;  /* 0x0000002626027208 */ /* 0x002fce0005000100 */
.L_x_131:
[----:B------:R-:W-:Y:S05]  /*cac0*/  BSYNC.RECONVERGENT B0 ;  /* 0x0000000000007941 */ /* 0x000fea0003800200 */
.L_x_130:
[----:B------:R-:W-:Y:S01]  /*cad0*/  MOV R0, 0x37cbac00 ;  /* 0x37cbac0000007802 */ /* 0x000fe20000000f00 */
[----:B------:R-:W-:Y:S01]  /*cae0*/  FMUL R3, R2, R2 ;  /* 0x0000000202037220 */ /* 0x000fe20000400000 */
[C---:B------:R-:W-:Y:S01]  /*caf0*/  LOP3.LUT R20, R32.reuse, 0x1, RZ, 0xc0, !PT ;  /* 0x0000000120147812 */ /* 0x040fe200078ec0ff */
[----:B------:R-:W-:Y:S01]  /*cb00*/  VIADD R39, R32, 0x1 ;  /* 0x0000000120277836 */ /* 0x000fe20000000000 */
[----:B------:R-:W-:Y:S01]  /*cb10*/  BSSY.RECONVERGENT B0, `(.L_x_133) ;  /* 0x0000047000007945 */ /* 0x000fe20003800200 */
[----:B------:R-:W-:Y:S01]  /*cb20*/  FFMA R37, R3, R0, -0.0013887860113754868507 ;  /* 0xbab607ed03257423 */ /* 0x000fe20000000000 */
[----:B------:R-:W-:Y:S01]  /*cb30*/  ISETP.NE.U32.AND P1, PT, R20, 0x1, PT ;  /* 0x000000011400780c */ /* 0x000fe20003f25070 */
[----:B------:R-:W-:Y:S01]  /*cb40*/  IMAD.MOV.U32 R20, RZ, RZ, 0x3c0885e4 ;  /* 0x3c0885e4ff147424 */ /* 0x000fe200078e00ff */
[----:B------:R-:W-:Y:S01]  /*cb50*/  LOP3.LUT P2, RZ, R39, 0x2, RZ, 0xc0, !PT ;  /* 0x0000000227ff7812 */ /* 0x000fe2000784c0ff */
[----:B------:R-:W-:Y:S01]  /*cb60*/  IMAD.MOV.U32 R32, RZ, RZ, 0x3e2aaaa8 ;  /* 0x3e2aaaa8ff207424 */ /* 0x000fe200078e00ff */
[----:B------:R-:W-:Y:S01]  /*cb70*/  FSEL R38, R37, -0.00019574658654164522886, P1 ;  /* 0xb94d415325267808 */ /* 0x000fe20000800000 */
[----:B------:R-:W-:Y:S01]  /*cb80*/  IMAD.MOV.U32 R41, RZ, RZ, R33 ;  /* 0x000000ffff297224 */ /* 0x000fe200078e0021 */
[----:B------:R-:W-:-:S02]  /*cb90*/  FSEL R40, R20, 0.041666727513074874878, !P1 ;  /* 0x3d2aaabb14287808 */ /* 0x000fc40004800000 */
[----:B------:R-:W-:Y:S02]  /*cba0*/  FSEL R2, R2, 1, !P1 ;  /* 0x3f80000002027808 */ /* 0x000fe40004800000 */
[----:B------:R-:W-:Y:S01]  /*cbb0*/  FSEL R39, -R32, -0.4999999701976776123, !P1 ;  /* 0xbeffffff20277808 */ /* 0x000fe20004800100 */
[C---:B------:R-:W-:Y:S01]  /*cbc0*/  FFMA R38, R3.reuse, R38, R40 ;  /* 0x0000002603267223 */ /* 0x040fe20000000028 */
[----:B------:R-:W-:Y:S01]  /*cbd0*/  FSETP.GE.AND P1, PT, |R36|, 105615, PT ;  /* 0x47ce47802400780b */ /* 0x000fe20003f26200 */
[C---:B------:R-:W-:Y:S02]  /*cbe0*/  FFMA R37, R3.reuse, R2, RZ ;  /* 0x0000000203257223 */ /* 0x040fe400000000ff */
[----:B------:R-:W-:-:S04]  /*cbf0*/  FFMA R38, R3, R38, R39 ;  /* 0x0000002603267223 */ /* 0x000fc80000000027 */
        /* <DEDUP_REMOVED lines=9> */
[----:B------:R-:W-:Y:S02]  /*cc90*/  IMAD.SHL.U32 R2, R34, 0x100, RZ ;  /* 0x0000010022027824 */ /* 0x000fe400078e00ff */
[----:B------:R-:W-:Y:S02]  /*cca0*/  HFMA2 R37, -RZ, RZ, 0, 0 ;  /* 0x00000000ff257431 */ /* 0x000fe400000001ff */
[----:B------:R-:W-:Y:S01]  /*ccb0*/  IMAD.MOV.U32 R40, RZ, RZ, RZ ;  /* 0x000000ffff287224 */ /* 0x000fe200078e00ff */
[----:B------:R-:W-:Y:S01]  /*ccc0*/  UMOV UR4, URZ ;  /* 0x000000ff00047c82 */ /* 0x000fe20008000000 */
[----:B------:R-:W-:-:S07]  /*ccd0*/  LOP3.LUT R45, R2, 0x80000000, RZ, 0xfc, !PT ;  /* 0x80000000022d7812 */ /* 0x000fce00078efcff */
.L_x_135:
        /* <DEDUP_REMOVED lines=42> */
.L_x_134:
[----:B------:R-:W-:Y:S05]  /*cf80*/  BSYNC.RECONVERGENT B0 ;  /* 0x0000000000007941 */ /* 0x000fea0003800200 */
.L_x_133:
[----:B------:R-:W-:Y:S01]  /*cf90*/  FMUL R39, R37, R37 ;  /* 0x0000002525277220 */ /* 0x000fe20000400000 */
[C---:B------:R-:W-:Y:S01]  /*cfa0*/  LOP3.LUT R3, R41.reuse, 0x1, RZ, 0xc0, !PT ;  /* 0x0000000129037812 */ /* 0x040fe200078ec0ff */
[----:B------:R-:W1:Y:S01]  /*cfb0*/  S2R R38, SR_TID.X ;  /* 0x0000000000267919 */ /* 0x000e620000002100 */
[----:B------:R-:W-:Y:S01]  /*cfc0*/  LOP3.LUT P2, RZ, R41, 0x2, RZ, 0xc0, !PT ;  /* 0x0000000229ff7812 */ /* 0x000fe2000784c0ff */
[----:B------:R-:W-:Y:S01]  /*cfd0*/  FFMA R2, R39, R0, -0.0013887860113754868507 ;  /* 0xbab607ed27027423 */ /* 0x000fe20000000000 */
[----:B------:R-:W-:Y:S01]  /*cfe0*/  ISETP.NE.U32.AND P1, PT, R3, 0x1, PT ;  /* 0x000000010300780c */ /* 0x000fe20003f25070 */
[----:B------:R-:W-:Y:S01]  /*cff0*/  FADD R43, -R22, R43 ;  /* 0x0000002b162b7221 */ /* 0x000fe20000000100 */
[----:B------:R-:W2:Y:S01]  /*d000*/  S2R R3, SR_CgaCtaId ;  /* 0x0000000000037919 */ /* 0x000ea20000008800 */
[----:B------:R-:W-:Y:S01]  /*d010*/  MOV R22, 0x400 ;  /* 0x0000040000167802 */ /* 0x000fe20000000f00 */
[----:B------:R-:W-:Y:S01]  /*d020*/  BSSY.RECONVERGENT B0, `(.L_x_136) ;  /* 0x0000050000007945 */ /* 0x000fe20003800200 */
[----:B------:R-:W-:Y:S01]  /*d030*/  FSEL R2, R2, -0.00019574658654164522886, !P1 ;  /* 0xb94d415302027808 */ /* 0x000fe20004800000 */
[----:B------:R-:W-:Y:S01]  /*d040*/  IMAD.MOV.U32 R41, RZ, RZ, R33 ;  /* 0x000000ffff297224 */ /* 0x000fe200078e0021 */
[----:B------:R-:W-:-:S05]  /*d050*/  FSEL R40, R20, 0.041666727513074874878, P1 ;  /* 0x3d2aaabb14287808 */ /* 0x000fca0000800000 */
[----:B------:R-:W-:Y:S01]  /*d060*/  FFMA R40, R39, R2, R40 ;  /* 0x0000000227287223 */ /* 0x000fe20000000028 */
[----:B------:R-:W-:Y:S02]  /*d070*/  FSEL R2, R37, 1, P1 ;  /* 0x3f80000025027808 */ /* 0x000fe40000800000 */
[----:B------:R-:W-:Y:S02]  /*d080*/  FSEL R37, -R32, -0.4999999701976776123, P1 ;  /* 0xbeffffff20257808 */ /* 0x000fe40000800100 */
[----:B------:R-:W-:-:S03]  /*d090*/  FSETP.GE.AND P1, PT, |R36|, 105615, PT ;  /* 0x47ce47802400780b */ /* 0x000fc60003f26200 */
[C---:B------:R-:W-:Y:S01]  /*d0a0*/  FFMA R37, R39.reuse, R40, R37 ;  /* 0x0000002827257223 */ /* 0x040fe20000000025 */
[----:B------:R-:W-:-:S04]  /*d0b0*/  FFMA R39, R39, R2, RZ ;  /* 0x0000000227277223 */ /* 0x000fc800000000ff */
[----:B------:R-:W-:Y:S01]  /*d0c0*/  FFMA R2, R39, R37, R2 ;  /* 0x0000002527027223 */ /* 0x000fe20000000002 */
[----:B------:R-:W-:-:S03]  /*d0d0*/  FFMA R37, R36, R18, R17 ;  /* 0x0000001224257223 */ /* 0x000fc60000000011 */
[----:B------:R-:W-:Y:S01]  /*d0e0*/  @P2 FADD R2, RZ, -R2 ;  /* 0x80000002ff022221 */ /* 0x000fe20000000000 */
[----:B------:R-:W-:Y:S01]  /*d0f0*/  FADD R37, -R30, R37 ;  /* 0x000000251e257221 */ /* 0x000fe20000000100 */
[----:B------:R-:W-:Y:S02]  /*d100*/  FADD R30, R43, R43 ;  /* 0x0000002b2b1e7221 */ /* 0x000fe40000000000 */
[----:B------:R-:W-:Y:S01]  /*d110*/  FFMA R2, R2, R16, R19 ;  /* 0x0000001002027223 */ /* 0x000fe20000000013 */
[----:B--2---:R-:W-:Y:S01]  /*d120*/  LEA R3, R3, R22, 0x18 ;  /* 0x0000001603037211 */ /* 0x004fe200078ec0ff */
[----:B------:R-:W-:Y:S01]  /*d130*/  FADD R37, R37, R37 ;  /* 0x0000002525257221 */ /* 0x000fe20000000000 */
[----:B------:R-:W-:Y:S01]  /*d140*/  FADD R7, R30, R7 ;  /* 0x000000071e077221 */ /* 0x000fe20000000000 */
[----:B------:R-:W-:Y:S02]  /*d150*/  FADD R2, -R23, R2 ;  /* 0x0000000217027221 */ /* 0x000fe40000000100 */
[----:B-1----:R-:W-:-:S02]  /*d160*/  IMAD R38, R38, 0x14, R3 ;  /* 0x0000001426267824 */ /* 0x002fc400078e0203 */
[----:B------:R-:W-:Y:S01]  /*d170*/  FADD R9, R37, R9 ;  /* 0x0000000925097221 */ /* 0x000fe20000000000 */
[----:B------:R-:W-:Y:S01]  /*d180*/  FADD R39, R2, R2 ;  /* 0x0000000202277221 */ /* 0x000fe20000000000 */
[----:B------:R-:W-:Y:S01]  /*d190*/  IMAD.MOV.U32 R2, RZ, RZ, R35 ;  /* 0x000000ffff027224 */ /* 0x000fe200078e0023 */
[----:B------:R1:W-:Y:S02]  /*d1a0*/  STS [R38], R7 ;  /* 0x0000000726007388 */ /* 0x0003e40000000800 */
[----:B------:R-:W-:Y:S02]  /*d1b0*/  FADD R8, R39, R8 ;  /* 0x0000000827087221 */ /* 0x000fe40000000000 */
[----:B------:R1:W-:Y:S04]  /*d1c0*/  STS [R38+0x8], R9 ;  /* 0x0000080926007388 */ /* 0x0003e80000000800 */
[----:B------:R1:W-:Y:S01]  /*d1d0*/  STS [R38+0x4], R8 ;  /* 0x0000040826007388 */ /* 0x0003e20000000800 */
[----:B------:R-:W-:Y:S05]  /*d1e0*/  @!P1 BRA `(.L_x_137) ;  /* 0x0000000000cc9947 */ /* 0x000fea0003800000 */
        /* <DEDUP_REMOVED lines=9> */
.L_x_138:
        /* <DEDUP_REMOVED lines=21> */
[----:B------:R-:W-:Y:S01]  /*d3d0*/  @P1 LOP3.LUT R22, R22, 0x1f, RZ, 0xc0, !PT ;  /* 0x0000001f16161812 */ /* 0x000fe200078ec0ff */
[----:B------:R-:W-:Y:S01]  /*d3e0*/  UMOV UR4, 0x54442d19 ;  /* 0x54442d1900047882 */ /* 0x000fe20000000000 */
[----:B------:R-:W-:Y:S01]  /*d3f0*/  UMOV UR5, 0x3bf921fb ;  /* 0x3bf921fb00057882 */ /* 0x000fe20000000000 */
[----:B------:R-:W-:-:S02]  /*d400*/  ISETP.GE.AND P2, PT, R34, RZ, PT ;  /* 0x000000ff2200720c */ /* 0x000fc40003f46270 */
[-C--:B--2---:R-:W-:Y:S02]  /*d410*/  @P1 SHF.L.W.U32.HI R40, R3, R22.reuse, R40 ;  /* 0x0000001603281219 */ /* 0x084fe40000010e28 */
[----:B----4-:R-:W-:-:S04]  /*d420*/  @P1 SHF.L.W.U32.HI R3, R2, R22, R3 ;  /* 0x0000001602031219 */ /* 0x010fc80000010e03 */
[C-C-:B------:R-:W-:Y:S01]  /*d430*/  SHF.L.W.U32.HI R41, R3.reuse, 0x2, R40.reuse ;  /* 0x0000000203297819 */ /* 0x140fe20000010e28 */
[----:B------:R-:W-:Y:S01]  /*d440*/  IMAD.SHL.U32 R3, R3, 0x4, RZ ;  /* 0x0000000403037824 */ /* 0x000fe200078e00ff */
[----:B------:R-:W-:Y:S02]  /*d450*/  SHF.R.U32.HI R40, RZ, 0x1e, R40 ;  /* 0x0000001eff287819 */ /* 0x000fe40000011628 */
[----:B------:R-:W-:Y:S02]  /*d460*/  SHF.R.S32.HI R22, RZ, 0x1f, R41 ;  /* 0x0000001fff167819 */ /* 0x000fe40000011429 */
[----:B---3--:R-:W-:Y:S02]  /*d470*/  LOP3.LUT R42, R41, R34, RZ, 0x3c, !PT ;  /* 0x00000022292a7212 */ /* 0x008fe400078e3cff */
        /* <DEDUP_REMOVED lines=9> */
[----:B--2---:R-:W-:-:S07]  /*d510*/  FSEL R2, -R22, R22, !P1 ;  /* 0x0000001616027208 */ /* 0x004fce0004800100 */
.L_x_137:
[----:B------:R-:W-:Y:S05]  /*d520*/  BSYNC.RECONVERGENT B0 ;  /* 0x0000000000007941 */ /* 0x000fea0003800200 */
.L_x_136:
        /* <DEDUP_REMOVED lines=9> */
[----:B------:R-:W-:Y:S01]  /*d5c0*/  FSEL R23, -R32, -0.4999999701976776123, !P1 ;  /* 0xbeffffff20177808 */ /* 0x000fe20004800100 */
[C---:B------:R-:W-:Y:S01]  /*d5d0*/  FFMA R22, R3.reuse, R22, R40 ;  /* 0x0000001603167223 */ /* 0x040fe20000000028 */
[----:B------:R-:W-:Y:S01]  /*d5e0*/  FSEL R2, R2, 1, !P1 ;  /* 0x3f80000002027808 */ /* 0x000fe20004800000 */
[----:B------:R-:W-:Y:S01]  /*d5f0*/  IMAD.MOV.U32 R40, RZ, RZ, R33 ;  /* 0x000000ffff287224 */ /* 0x000fe200078e0021 */
[----:B------:R-:W-:Y:S01]  /*d600*/  FSETP.GE.AND P1, PT, |R36|, 105615, PT ;  /* 0x47ce47802400780b */ /* 0x000fe20003f26200 */
[----:B------:R-:W-:-:S02]  /*d610*/  FFMA R22, R3, R22, R23 ;  /* 0x0000001603167223 */ /* 0x000fc40000000017 */
[----:B------:R-:W-:-:S04]  /*d620*/  FFMA R3, R3, R2, RZ ;  /* 0x0000000203037223 */ /* 0x000fc800000000ff */
[----:B------:R-:W-:Y:S01]  /*d630*/  FFMA R45, R3, R22, R2 ;  /* 0x00000016032d7223 */ /* 0x000fe20000000002 */
[----:B------:R-:W-:-:S03]  /*d640*/  IMAD.MOV.U32 R2, RZ, RZ, R35 ;  /* 0x000000ffff027224 */ /* 0x000fc600078e0023 */
[----:B------:R-:W-:Y:S02]  /*d650*/  @P2 FADD R45, RZ, -R45 ;  /* 0x8000002dff2d2221 */ /* 0x000fe40000000000 */
[----:B------:R-:W-:Y:S05]  /*d660*/  @!P1 BRA `(.L_x_140) ;  /* 0x0000000000c89947 */ /* 0x000fea0003800000 */
        /* <DEDUP_REMOVED lines=8> */
.L_x_141:
        /* <DEDUP_REMOVED lines=20> */
[----:B------:R-:W5:Y:S01]  /*d830*/  @P1 LDL R3, [R23+0x10] ;  /* 0x0000100017031983 */ /* 0x000f620000100800 */
[----:B------:R-:W-:Y:S01]  /*d840*/  @P1 LOP3.LUT R22, R22, 0x1f, RZ, 0xc0, !PT ;  /* 0x0000001f16161812 */ /* 0x000fe200078ec0ff */
[----:B------:R-:W-:Y:S01]  /*d850*/  UMOV UR4, 0x54442d19 ;  /* 0x54442d1900047882 */ /* 0x000fe20000000000 */
[----:B------:R-:W-:Y:S01]  /*d860*/  UMOV UR5, 0x3bf921fb ;  /* 0x3bf921fb00057882 */ /* 0x000fe20000000000 */
[----:B------:R-:W-:-:S02]  /*d870*/  ISETP.GE.AND P2, PT, R34, RZ, PT ;  /* 0x000000ff2200720c */ /* 0x000fc40003f46270 */
[-C--:B----4-:R-:W-:Y:S02]  /*d880*/  @P1 SHF.L.W.U32.HI R41, R2, R22.reuse, R41 ;  /* 0x0000001602291219 */ /* 0x090fe40000010e29 */
[----:B-----5:R-:W-:Y:S02]  /*d890*/  @P1 SHF.L.W.U32.HI R2, R3, R22, R2 ;  /* 0x0000001603021219 */ /* 0x020fe40000010e02 */
[--C-:B---3--:R-:W-:Y:S02]  /*d8a0*/  SHF.R.U32.HI R40, RZ, 0x1e, R41.reuse ;  /* 0x0000001eff287819 */ /* 0x108fe40000011629 */
[C---:B--2---:R-:W-:Y:S02]  /*d8b0*/  SHF.L.W.U32.HI R43, R2.reuse, 0x2, R41 ;  /* 0x00000002022b7819 */ /* 0x044fe40000010e29 */
[----:B------:R-:W-:Y:S02]  /*d8c0*/  SHF.L.U32 R2, R2, 0x2, RZ ;  /* 0x0000000202027819 */ /* 0x000fe400000006ff */
[----:B------:R-:W-:-:S02]  /*d8d0*/  SHF.R.S32.HI R3, RZ, 0x1f, R43 ;  /* 0x0000001fff037819 */ /* 0x000fc4000001142b */
[----:B------:R-:W-:Y:S02]  /*d8e0*/  LEA.HI R40, R43, R40, RZ, 0x1 ;  /* 0x000000282b287211 */ /* 0x000fe400078f08ff */
[C---:B------:R-:W-:Y:S02]  /*d8f0*/  LOP3.LUT R2, R3.reuse, R2, RZ, 0x3c, !PT ;  /* 0x0000000203027212 */ /* 0x040fe400078e3cff */
[----:B------:R-:W-:Y:S01]  /*d900*/  LOP3.LUT R3, R3, R43, RZ, 0x3c, !PT ;  /* 0x0000002b03037212 */ /* 0x000fe200078e3cff */
[----:B------:R-:W-:Y:S01]  /*d910*/  IMAD.MOV R41, RZ, RZ, -R40 ;  /* 0x000000ffff297224 */ /* 0x000fe200078e0a28 */
[----:B------:R-:W-:-:S03]  /*d920*/  LOP3.LUT R43, R43, R34, RZ, 0x3c, !PT ;  /* 0x000000222b2b7212 */ /* 0x000fc600078e3cff */
[----:B------:R-:W-:Y:S01]  /*d930*/  @!P2 IMAD.MOV.U32 R40, RZ, RZ, R41 ;  /* 0x000000ffff28a224 */ /* 0x000fe200078e0029 */
[----:B------:R-:W2:Y:S01]  /*d940*/  I2F.F64.S64 R2, R2 ;  /* 0x0000000200027312 */ /* 0x000ea20000301c00 */
[----:B------:R-:W-:Y:S01]  /*d950*/  ISETP.GE.AND P1, PT, R43, RZ, PT ;  /* 0x000000ff2b00720c */ /* 0x000fe20003f26270 */
[----:B--2---:R-:W-:-:S10]  /*d960*/  DMUL R22, R2, UR4 ;  /* 0x0000000402167c28 */ /* 0x004fd40008000000 */
[----:B------:R-:W2:Y:S02]  /*d970*/  F2F.F32.F64 R22, R22 ;  /* 0x0000001600167310 */ /* 0x000ea40000301000 */
[----:B--2---:R-:W-:-:S07]  /*d980*/  FSEL R2, -R22, R22, !P1 ;  /* 0x0000001616027208 */ /* 0x004fce0004800100 */
.L_x_140:
[----:B------:R-:W-:Y:S05]  /*d990*/  BSYNC.RECONVERGENT B0 ;  /* 0x0000000000007941 */ /* 0x000fea0003800200 */
.L_x_139:
[----:B------:R-:W-:Y:S01]  /*d9a0*/  LOP3.LUT R22, R40, 0x1, RZ, 0xc0, !PT ;  /* 0x0000000128167812 */ /* 0x000fe200078ec0ff */
[----:B------:R-:W-:Y:S01]  /*d9b0*/  FMUL R3, R2, R2 ;  /* 0x0000000202037220 */ /* 0x000fe20000400000 */
[----:B------:R-:W-:Y:S01]  /*d9c0*/  LOP3.LUT P2, RZ, R40, 0x2, RZ, 0xc0, !PT ;  /* 0x0000000228ff7812 */ /* 0x000fe2000784c0ff */
[----:B------:R-:W-:Y:S01]  /*d9d0*/  FFMA R11, R36, R37, R11 ;  /* 0x00000025240b7223 */ /* 0x000fe2000000000b */
[----:B------:R-:W-:Y:S01]  /*d9e0*/  ISETP.NE.U32.AND P1, PT, R22, 0x1, PT ;  /* 0x000000011600780c */ /* 0x000fe20003f25070 */
[----:B------:R-:W-:Y:S01]  /*d9f0*/  FFMA R22, R3, R0, -0.0013887860113754868507 ;  /* 0xbab607ed03167423 */ /* 0x000fe20000000000 */
[----:B------:R-:W-:Y:S02]  /*da00*/  BSSY.RECONVERGENT B3, `(.L_x_142) ;  /* 0x0000368000037945 */ /* 0x000fe40003800200 */
[----:B------:R-:W-:Y:S01]  /*da10*/  FSEL R42, R20, 0.041666727513074874878, P1 ;  /* 0x3d2aaabb142a7808 */ /* 0x000fe20000800000 */
[----:B------:R2:W-:Y:S01]  /*da20*/  STS [R38+0x10], R11 ;  /* 0x0000100b26007388 */ /* 0x0005e20000000800 */
        /* <DEDUP_REMOVED lines=9> */
[----:B------:R-:W-:-:S03]  /*dac0*/  FMUL R2, R16, R16 ;  /* 0x0000001010027220 */ /* 0x000fc60000400000 */
[----:B------:R-:W-:Y:S02]  /*dad0*/  FFMA R3, R30, R45, R3 ;  /* 0x0000002d1e037223 */ /* 0x000fe40000000003 */
[----:B------:R-:W-:Y:S02]  /*dae0*/  FSETP.GE.AND P1, PT, R31, R2, PT ;  /* 0x000000021f00720b */ /* 0x000fe40003f26000 */
[----:B------:R-:W-:-:S05]  /*daf0*/  FADD R10, R3, R10 ;  /* 0x0000000a030a7221 */ /* 0x000fca0000000000 */
[----:B------:R2:W-:Y:S06]  /*db00*/  STS [R38+0xc], R10 ;  /* 0x00000c0a26007388 */ /* 0x0005ec0000000800 */
[----:B------:R-:W-:Y:S05]  /*db10*/  @P1 BRA `(.L_x_143) ;  /* 0x0000003400581947 */ /* 0x000fea0003800000 */
[----:B------:R-:W-:Y:S01]  /*db20*/  FSETP.GE.AND P1, PT, |R36|, 105615, PT ;  /* 0x47ce47802400780b */ /* 0x000fe20003f26200 */
[----:B------:R-:W-:Y:S01]  /*db30*/  BSSY.RECONVERGENT B0, `(.L_x_144) ;  /* 0x0000037000007945 */ /* 0x000fe20003800200 */
[----:B------:R-:W-:Y:S02]  /*db40*/  IMAD.MOV.U32 R41, RZ, RZ, R33 ;  /* 0x000000ffff297224 */ /* 0x000fe400078e0021 */
[----:B------:R-:W-:-:S09]  /*db50*/  IMAD.MOV.U32 R2, RZ, RZ, R35 ;  /* 0x000000ffff027224 */ /* 0x000fd200078e0023 */
[----:B------:R-:W-:Y:S05]  /*db60*/  @!P1 BRA `(.L_x_145) ;  /* 0x0000000000cc9947 */ /* 0x000fea0003800000 */
[----:B------:R-:W-:-:S13]  /*db70*/  FSETP.NEU.AND P1, PT, |R36|, +INF , PT ;  /* 0x7f8000002400780b */ /* 0x000fda0003f2d200 */
[----:B------:R-:W-:Y:S01]  /*db80*/  @!P1 FMUL R2, RZ, -R36 ;  /* 0x80000024ff029220 */ /* 0x000fe20000400000 */
[----:B------:R-:W-:Y:S01]  /*db90*/  @!P1 IMAD.MOV.U32 R41, RZ, RZ, RZ ;  /* 0x000000ffff299224 */ /* 0x000fe200078e00ff */
[----:B------:R-:W-:Y:S06]  /*dba0*/  @!P1 BRA `(.L_x_145) ;  /* 0x0000000000bc9947 */ /* 0x000fec0003800000 */
[----:B------:R-:W-:Y:S01]  /*dbb0*/  IMAD.SHL.U32 R2, R34, 0x100, RZ ;  /* 0x0000010022027824 */ /* 0x000fe200078e00ff */
[----:B------:R-:W-:Y:S01]  /*dbc0*/  UMOV UR4, URZ ;  /* 0x000000ff00047c82 */ /* 0x000fe20008000000 */
[----:B-12---:R-:W-:Y:S02]  /*dbd0*/  IMAD.MOV.U32 R38, RZ, RZ, RZ ;  /* 0x000000ffff267224 */ /* 0x006fe400078e00ff */
[----:B------:R-:W-:Y:S01]  /*dbe0*/  IMAD.MOV.U32 R31, RZ, RZ, RZ ;  /* 0x000000ffff1f7224 */ /* 0x000fe200078e00ff */
[----:B------:R-:W-:-:S07]  /*dbf0*/  LOP3.LUT R43, R2, 0x80000000, RZ, 0xfc, !PT ;  /* 0x80000000022b7812 */ /* 0x000fce00078efcff */
.L_x_146:
[----:B-1----:R-:W1:Y:S02]  /*dc00*/  LDC.64 R2, c[0x4][0x8] ;  /* 0x01000200ff027b82 */ /* 0x002e640000000a00 */
[----:B-1----:R-:W-:-:S05]  /*dc10*/  IMAD.WIDE.U32 R22, R31, 0x4, R2 ;  /* 0x000000041f167825 */ /* 0x002fca00078e0002 */
        /* <DEDUP_REMOVED lines=26> */
[C---:B-1----:R-:W-:Y:S01]  /*ddc0*/  SHF.L.W.U32.HI R41, R2.reuse, 0x2, R31 ;  /* 0x0000000202297819 */ /* 0x042fe20000010e1f */
        /* <DEDUP_REMOVED lines=13> */
.L_x_145:
[----:B------:R-:W-:Y:S05]  /*dea0*/  BSYNC.RECONVERGENT B0 ;  /* 0x0000000000007941 */ /* 0x000fea0003800200 */
.L_x_144:
[----:B------:R-:W-:Y:S01]  /*deb0*/  FMUL R3, R2, R2 ;  /* 0x0000000202037220 */ /* 0x000fe20000400000 */
[C---:B------:R-:W-:Y:S01]  /*dec0*/  LOP3.LUT R23, R41.reuse, 0x1, RZ, 0xc0, !PT ;  /* 0x0000000129177812 */ /* 0x040fe200078ec0ff */
[----:B------:R-:W-:Y:S01]  /*ded0*/  BSSY.RECONVERGENT B0, `(.L_x_147) ;  /* 0x0000043000007945 */ /* 0x000fe20003800200 */
[----:B------:R-:W-:Y:S01]  /*dee0*/  LOP3.LUT P2, RZ, R41, 0x2, RZ, 0xc0, !PT ;  /* 0x0000000229ff7812 */ /* 0x000fe2000784c0ff */
[----:B------:R-:W-:Y:S01]  /*def0*/  FFMA R22, R3, R0, -0.0013887860113754868507 ;  /* 0xbab607ed03167423 */ /* 0x000fe20000000000 */
[----:B------:R-:W-:-:S04]  /*df00*/  ISETP.NE.U32.AND P1, PT, R23, 0x1, PT ;  /* 0x000000011700780c */ /* 0x000fc80003f25070 */
[----:B------:R-:W-:Y:S02]  /*df10*/  FSEL R22, R22, -0.00019574658654164522886, !P1 ;  /* 0xb94d415316167808 */ /* 0x000fe40004800000 */
[----:B-12---:R-:W-:Y:S02]  /*df20*/  FSEL R38, R20, 0.041666727513074874878, P1 ;  /* 0x3d2aaabb14267808 */ /* 0x006fe40000800000 */
[----:B------:R-:W-:Y:S02]  /*df30*/  FSEL R2, R2, 1, P1 ;  /* 0x3f80000002027808 */ /* 0x000fe40000800000 */
[----:B------:R-:W-:Y:S01]  /*df40*/  FSEL R31, -R32, -0.4999999701976776123, P1 ;  /* 0xbeffffff201f7808 */ /* 0x000fe20000800100 */
[C---:B------:R-:W-:Y:S01]  /*df50*/  FFMA R22, R3.reuse, R22, R38 ;  /* 0x0000001603167223 */ /* 0x040fe20000000026 */
[----:B------:R-:W-:Y:S01]  /*df60*/  FSETP.GE.AND P1, PT, |R36|, 105615, PT ;  /* 0x47ce47802400780b */ /* 0x000fe20003f26200 */
[C---:B------:R-:W-:Y:S02]  /*df70*/  FFMA R23, R3.reuse, R2, RZ ;  /* 0x0000000203177223 */ /* 0x040fe400000000ff */
[----:B------:R-:W-:-:S04]  /*df80*/  FFMA R22, R3, R22, R31 ;  /* 0x0000001603167223 */ /* 0x000fc8000000001f */
[----:B------:R-:W-:-:S04]  /*df90*/  FFMA R23, R23, R22, R2 ;  /* 0x0000001617177223 */ /* 0x000fc80000000002 */
[----:B------:R-:W-:-:S04]  /*dfa0*/  @P2 FADD R23, RZ, -R23 ;  /* 0x80000017ff172221 */ /* 0x000fc80000000000 */
[----:B------:R-:W-:-:S04]  /*dfb0*/  FMUL R23, R23, R16 ;  /* 0x0000001017177220 */ /* 0x000fc80000400000 */
[----:B------:R-:W-:Y:S01]  /*dfc0*/  FMUL R38, R30, R23 ;  /* 0x000000171e267220 */ /* 0x000fe20000400000 */
        /* <DEDUP_REMOVED lines=9> */
.L_x_149:
        /* <DEDUP_REMOVED lines=41> */
[----:B-12---:R-:W-:-:S07]  /*e2f0*/  FSEL R35, -R22, R22, !P1 ;  /* 0x0000001616237208 */ /* 0x006fce0004800100 */
.L_x_148:
[----:B------:R-:W-:Y:S05]  /*e300*/  BSYNC.RECONVERGENT B0 ;  /* 0x0000000000007941 */ /* 0x000fea0003800200 */
.L_x_147:
        /* <DEDUP_REMOVED lines=11> */
[----:B------:R-:W-:Y:S01]  /*e3c0*/  FFMA R3, R2, R3, R23 ;  /* 0x0000000302037223 */ /* 0x000fe20000000017 */
[----:B------:R-:W-:Y:S01]  /*e3d0*/  FSETP.GE.AND P1, PT, |R6|, 105615, PT ;  /* 0x47ce47800600780b */ /* 0x000fe20003f26200 */
[C---:B------:R-:W-:Y:S01]  /*e3e0*/  FFMA R22, R2.reuse, R35, RZ ;  /* 0x0000002302167223 */ /* 0x040fe200000000ff */
[----:B------:R-:W-:Y:S02]  /*e3f0*/  IMAD.MOV.U32 R23, RZ, RZ, 0x3ff00000 ;  /* 0x3ff00000ff177424 */ /* 0x000fe400078e00ff */
[----:B------:R-:W-:Y:S01]  /*e400*/  FFMA R3, R2, R3, R30 ;  /* 0x0000000302037223 */ /* 0x000fe2000000001e */
[----:B------:R-:W-:-:S03]  /*e410*/  IMAD.MOV.U32 R2, RZ, RZ, R5 ;  /* 0x000000ffff027224 */ /* 0x000fc600078e0005 */
[----:B------:R-:W-:Y:S01]  /*e420*/  FFMA R3, R22, R3, R35 ;  /* 0x0000000316037223 */ /* 0x000fe20000000023 */
[----:B------:R-:W-:Y:S01]  /*e430*/  IMAD.MOV.U32 R35, RZ, RZ, R4 ;  /* 0x000000ffff237224 */ /* 0x000fe200078e0004 */
[----:B------:R-:W-:Y:S02]  /*e440*/  FSEL R23, R23, -1.875, P0 ;  /* 0xbff0000017177808 */ /* 0x000fe40000000000 */
[----:B------:R-:W-:-:S04]  /*e450*/  @P2 FADD R3, RZ, -R3 ;  /* 0x80000003ff032221 */ /* 0x000fc80000000000 */
[----:B------:R-:W-:-:S04]  /*e460*/  FMUL R3, R3, -R16 ;  /* 0x8000001003037220 */ /* 0x000fc80000400000 */
[----:B------:R-:W-:-:S04]  /*e470*/  FFMA R22, R39, R3, R38 ;  /* 0x0000000327167223 */ /* 0x000fc80000000026 */
[----:B------:R-:W-:Y:S01]  /*e480*/  FFMA R22, R37, R18, R22 ;  /* 0x0000001225167223 */ /* 0x000fe20000000016 */
        /* <DEDUP_REMOVED lines=10> */
.L_x_152:
        /* <DEDUP_REMOVED lines=26> */
[----:B---3--:R-:W-:Y:S02]  /*e6d0*/  @P0 SHF.L.W.U32.HI R2, R3, R30, R2 ;  /* 0x0000001e03020219 */ /* 0x008fe40000010e02 */
[--C-:B-1----:R-:W-:Y:S02]  /*e6e0*/  SHF.R.U32.HI R34, RZ, 0x1e, R33.reuse ;  /* 0x0000001eff227819 */ /* 0x102fe40000011621 */
        /* <DEDUP_REMOVED lines=9> */
[----:B------:R-:W-:-:S05]  /*e780*/  IMAD.MOV R33, RZ, RZ, -R35 ;  /* 0x000000ffff217224 */ /* 0x000fca00078e0a23 */
[----:B------:R-:W-:Y:S01]  /*e790*/  @!P1 MOV R35, R33 ;  /* 0x0000002100239202 */ /* 0x000fe20000000f00 */
[----:B-1----:R-:W-:-:S10]  /*e7a0*/  DMUL R30, R2, UR4 ;  /* 0x00000004021e7c28 */ /* 0x002fd40008000000 */
[----:B------:R-:W1:Y:S02]  /*e7b0*/  F2F.F32.F64 R30, R30 ;  /* 0x0000001e001e7310 */ /* 0x000e640000301000 */
[----:B-1----:R-:W-:-:S07]  /*e7c0*/  FSEL R2, -R30, R30, !P0 ;  /* 0x0000001e1e027208 */ /* 0x002fce0004000100 */
.L_x_151:
[----:B------:R-:W-:Y:S05]  /*e7d0*/  BSYNC.RECONVERGENT B0 ;  /* 0x0000000000007941 */ /* 0x000fea0003800200 */
.L_x_150:
[----:B------:R-:W-:Y:S01]  /*e7e0*/  FMUL R3, R2, R2 ;  /* 0x0000000202037220 */ /* 0x000fe20000400000 */
[----:B------:R-:W-:Y:S01]  /*e7f0*/  LOP3.LUT R31, R35, 0x1, RZ, 0xc0, !PT ;  /* 0x00000001231f7812 */ /* 0x000fe200078ec0ff */
[----:B------:R-:W-:Y:S02]  /*e800*/  BSSY.RECONVERGENT B0, `(.L_x_153) ;  /* 0x0000045000007945 */ /* 0x000fe40003800200 */
[----:B------:R-:W-:Y:S01]  /*e810*/  FFMA R30, R3, R0, -0.0013887860113754868507 ;  /* 0xbab607ed031e7423 */ /* 0x000fe20000000000 */
[----:B------:R-:W-:Y:S01]  /*e820*/  ISETP.NE.U32.AND P0, PT, R31, 0x1, PT ;  /* 0x000000011f00780c */ /* 0x000fe20003f05070 */
[----:B------:R-:W-:Y:S02]  /*e830*/  VIADD R31, R35, 0x1 ;  /* 0x00000001231f7836 */ /* 0x000fe40000000000 */
[----:B------:R-:W-:Y:S01]  /*e840*/  IMAD.MOV.U32 R35, RZ, RZ, R4 ;  /* 0x000000ffff237224 */ /* 0x000fe200078e0004 */
[----:B------:R-:W-:Y:S02]  /*e850*/  FSEL R30, R30, -0.00019574658654164522886, P0 ;  /* 0xb94d41531e1e7808 */ /* 0x000fe40000000000 */
[----:B------:R-:W-:-:S02]  /*e860*/  FSEL R34, R20, 0.041666727513074874878, !P0 ;  /* 0x3d2aaabb14227808 */ /* 0x000fc40004000000 */
[----:B------:R-:W-:Y:S02]  /*e870*/  FSEL R2, R2, 1, !P0 ;  /* 0x3f80000002027808 */ /* 0x000fe40004000000 */
[----:B------:R-:W-:Y:S01]  /*e880*/  FSEL R33, -R32, -0.4999999701976776123, !P0 ;  /* 0xbeffffff20217808 */ /* 0x000fe20004000100 */
[----:B------:R-:W-:Y:S01]  /*e890*/  FFMA R30, R3, R30, R34 ;  /* 0x0000001e031e7223 */ /* 0x000fe20000000022 */
[----:B------:R-:W-:Y:S02]  /*e8a0*/  FSETP.GE.AND P0, PT, |R6|, 105615, PT ;  /* 0x47ce47800600780b */ /* 0x000fe40003f06200 */
[----:B------:R-:W-:Y:S01]  /*e8b0*/  LOP3.LUT P1, RZ, R31, 0x2, RZ, 0xc0, !PT ;  /* 0x000000021fff7812 */ /* 0x000fe2000782c0ff */
[C---:B------:R-:W-:Y:S01]  /*e8c0*/  FFMA R31, R3.reuse, R2, RZ ;  /* 0x00000002031f7223 */ /* 0x040fe200000000ff */
[----:B------:R-:W-:-:S04]  /*e8d0*/  FFMA R30, R3, R30, R33 ;  /* 0x0000001e031e7223 */ /* 0x000fc80000000021 */
[----:B------:R-:W-:Y:S01]  /*e8e0*/  FFMA R36, R31, R30, R2 ;  /* 0x0000001e1f247223 */ /* 0x000fe20000000002 */
[----:B------:R-:W-:-:S06]  /*e8f0*/  IMAD.MOV.U32 R2, RZ, RZ, R5 ;  /* 0x000000ffff027224 */ /* 0x000fcc00078e0005 */
        /* <DEDUP_REMOVED lines=11> */
.L_x_155:
[----:B-1----:R-:W1:Y:S02]  /*e9b0*/  LDC.64 R2, c[0x4][0x8] ;  /* 0x01000200ff027b82 */ /* 0x002e640000000a00 */
[----:B-1----:R-:W-:-:S06]  /*e9c0*/  IMAD.WIDE.U32 R2, R33, 0x4, R2 ;  /* 0x0000000421027825 */ /* 0x002fcc00078e0002 */
        /* <DEDUP_REMOVED lines=40> */
.L_x_154:
[----:B------:R-:W-:Y:S05]  /*ec50*/  BSYNC.RECONVERGENT B0 ;  /* 0x0000000000007941 */ /* 0x000fea0003800200 */
.L_x_153:
        /* <DEDUP_REMOVED lines=17> */
[----:B------:R-:W-:Y:S01]  /*ed70*/  FMUL R33, R2, R21 ;  /* 0x0000001502217220 */ /* 0x000fe20000400000 */
[----:B------:R-:W-:-:S03]  /*ed80*/  IMAD.MOV.U32 R2, RZ, RZ, R5 ;  /* 0x000000ffff027224 */ /* 0x000fc600078e0005 */
[----:B------:R-:W-:Y:S01]  /*ed90*/  FFMA R33, R36, R19, -R33 ;  /* 0x0000001324217223 */ /* 0x000fe20000000821 */
        /* <DEDUP_REMOVED lines=10> */
.L_x_158:
        /* <DEDUP_REMOVED lines=42> */
.L_x_157:
[----:B------:R-:W-:Y:S05]  /*f0e0*/  BSYNC.RECONVERGENT B0 ;  /* 0x0000000000007941 */ /* 0x000fea0003800200 */
.L_x_156:
        /* <DEDUP_REMOVED lines=8> */
[----:B------:R-:W-:Y:S02]  /*f170*/  FSEL R2, R2, 1, !P0 ;  /* 0x3f80000002027808 */ /* 0x000fe40004000000 */
[----:B------:R-:W-:Y:S01]  /*f180*/  FSEL R35, -R32, -0.4999999701976776123, !P0 ;  /* 0xbeffffff20237808 */ /* 0x000fe20004000100 */
[----:B------:R-:W-:Y:S01]  /*f190*/  FFMA R30, R3, R30, R34 ;  /* 0x0000001e031e7223 */ /* 0x000fe20000000022 */
[----:B------:R-:W-:Y:S02]  /*f1a0*/  FSETP.GE.AND P0, PT, |R6|, 105615, PT ;  /* 0x47ce47800600780b */ /* 0x000fe40003f06200 */
[----:B------:R-:W-:Y:S01]  /*f1b0*/  LOP3.LUT P1, RZ, R31, 0x2, RZ, 0xc0, !PT ;  /* 0x000000021fff7812 */ /* 0x000fe2000782c0ff */
[C---:B------:R-:W-:Y:S01]  /*f1c0*/  FFMA R31, R3.reuse, R2, RZ ;  /* 0x00000002031f7223 */ /* 0x040fe200000000ff */
[----:B------:R-:W-:Y:S01]  /*f1d0*/  FFMA R30, R3, R30, R35 ;  /* 0x0000001e031e7223 */ /* 0x000fe20000000023 */
[----:B------:R-:W-:-:S03]  /*f1e0*/  MOV R35, R4 ;  /* 0x0000000400237202 */ /* 0x000fc60000000f00 */
        /* <DEDUP_REMOVED lines=13> */
.L_x_161:
        /* <DEDUP_REMOVED lines=33> */
[C---:B-1----:R-:W-:Y:S02]  /*f4d0*/  LOP3.LUT R36, R35.reuse, R6, RZ, 0x3c, !PT ;  /* 0x0000000623247212 */ /* 0x042fe400078e3cff */
[----:B------:R-:W-:Y:S02]  /*f4e0*/  LEA.HI R35, R35, R34, RZ, 0x1 ;  /* 0x0000002223237211 */ /* 0x000fe400078f08ff */
[----:B------:R-:W1:Y:S01]  /*f4f0*/  I2F.F64.S64 R2, R2 ;  /* 0x0000000200027312 */ /* 0x000e620000301c00 */
[----:B------:R-:W-:Y:S02]  /*f500*/  ISETP.GE.AND P0, PT, R36, RZ, PT ;  /* 0x000000ff2400720c */ /* 0x000fe40003f06270 */
[----:B------:R-:W-:-:S04]  /*f510*/  IMAD.MOV R34, RZ, RZ, -R35 ;  /* 0x000000ffff227224 */ /* 0x000fc800078e0a23 */
[----:B------:R-:W-:Y:S01]  /*f520*/  @!P1 IMAD.MOV.U32 R35, RZ, RZ, R34 ;  /* 0x000000ffff239224 */ /* 0x000fe200078e0022 */
[----:B-1----:R-:W-:-:S10]  /*f530*/  DMUL R30, R2, UR4 ;  /* 0x00000004021e7c28 */ /* 0x002fd40008000000 */
[----:B------:R-:W1:Y:S02]  /*f540*/  F2F.F32.F64 R30, R30 ;  /* 0x0000001e001e7310 */ /* 0x000e640000301000 */
[----:B-1----:R-:W-:-:S07]  /*f550*/  FSEL R2, -R30, R30, !P0 ;  /* 0x0000001e1e027208 */ /* 0x002fce0004000100 */
.L_x_160:
[----:B------:R-:W-:Y:S05]  /*f560*/  BSYNC.RECONVERGENT B0 ;  /* 0x0000000000007941 */ /* 0x000fea0003800200 */
.L_x_159:
[----:B------:R-:W-:Y:S01]  /*f570*/  FMUL R3, R2, R2 ;  /* 0x0000000202037220 */ /* 0x000fe20000400000 */
[C---:B------:R-:W-:Y:S01]  /*f580*/  LOP3.LUT R30, R35.reuse, 0x1, RZ, 0xc0, !PT ;  /* 0x00000001231e7812 */ /* 0x040fe200078ec0ff */
[----:B------:R-:W-:Y:S01]  /*f590*/  BSSY.RECONVERGENT B4, `(.L_x_162) ;  /* 0x000001e000047945 */ /* 0x000fe20003800200 */
[----:B------:R-:W-:Y:S01]  /*f5a0*/  LOP3.LUT P1, RZ, R35, 0x2, RZ, 0xc0, !PT ;  /* 0x0000000223ff7812 */ /* 0x000fe2000782c0ff */
[----:B------:R-:W-:Y:S01]  /*f5b0*/  FFMA R0, R3, R0, -0.0013887860113754868507 ;  /* 0xbab607ed03007423 */ /* 0x000fe20000000000 */
[----:B------:R-:W-:Y:S01]  /*f5c0*/  ISETP.NE.U32.AND P0, PT, R30, 0x1, PT ;  /* 0x000000011e00780c */ /* 0x000fe20003f05070 */
[----:B------:R-:W-:Y:S01]  /*f5d0*/  FMUL R35, R16, R16 ;  /* 0x0000001010237220 */ /* 0x000fe20000400000 */
[----:B------:R-:W-:Y:S02]  /*f5e0*/  FSETP.GE.AND P3, PT, |R6|, 105615, PT ;  /* 0x47ce47800600780b */ /* 0x000fe40003f66200 */
[----:B------:R-:W-:Y:S02]  /*f5f0*/  FSEL R20, R20, 0.041666727513074874878, P0 ;  /* 0x3d2aaabb14147808 */ /* 0x000fe40000000000 */
[----:B------:R-:W-:-:S02]  /*f600*/  FSEL R0, R0, -0.00019574658654164522886, !P0 ;  /* 0xb94d415300007808 */ /* 0x000fc40004000000 */
[----:B------:R-:W-:-:S03]  /*f610*/  FSEL R31, -R32, -0.4999999701976776123, P0 ;  /* 0xbeffffff201f7808 */ /* 0x000fc60000000100 */
[C---:B------:R-:W-:Y:S01]  /*f620*/  FFMA R20, R3.reuse, R0, R20 ;  /* 0x0000000003147223 */ /* 0x040fe20000000014 */
[----:B------:R-:W-:Y:S02]  /*f630*/  FSEL R0, R2, 1, P0 ;  /* 0x3f80000002007808 */ /* 0x000fe40000000000 */
[----:B------:R-:W1:Y:S01]  /*f640*/  MUFU.RCP R2, R35 ;  /* 0x0000002300027308 */ /* 0x000e620000001000 */
[C---:B------:R-:W-:Y:S02]  /*f650*/  FFMA R20, R3.reuse, R20, R31 ;  /* 0x0000001403147223 */ /* 0x040fe4000000001f */
[----:B------:R-:W-:-:S04]  /*f660*/  FFMA R3, R3, R0, RZ ;  /* 0x0000000003037223 */ /* 0x000fc800000000ff */
[----:B------:R-:W-:-:S04]  /*f670*/  FFMA R0, R3, R20, R0 ;  /* 0x0000001403007223 */ /* 0x000fc80000000000 */
[----:B------:R-:W-:-:S04]  /*f680*/  @P1 FADD R0, RZ, -R0 ;  /* 0x80000000ff001221 */ /* 0x000fc80000000000 */
[----:B------:R-:W-:-:S04]  /*f690*/  FMUL R3, R0, R21 ;  /* 0x0000001500037220 */ /* 0x000fc80000400000 */
[----:B------:R-:W-:Y:S01]  /*f6a0*/  FFMA R0, R38, R19, -R3 ;  /* 0x0000001326007223 */ /* 0x000fe20000000803 */
[----:B-1----:R-:W-:-:S03]  /*f6b0*/  FFMA R3, -R35, R2, 1 ;  /* 0x3f80000023037423 */ /* 0x002fc60000000102 */
[----:B------:R-:W-:Y:S01]  /*f6c0*/  FMUL R0, R33, R0 ;  /* 0x0000000021007220 */ /* 0x000fe20000400000 */
[----:B------:R-:W-:-:S03]  /*f6d0*/  FFMA R3, R2, R3, R2 ;  /* 0x0000000302037223 */ /* 0x000fc60000000002 */
[----:B------:R-:W1:Y:S01]  /*f6e0*/  FCHK P0, R0, R35 ;  /* 0x0000002300007302 */ /* 0x000e620000000000 */
[----:B------:R-:W-:-:S04]  /*f6f0*/  FFMA R2, R0, R3, RZ ;  /* 0x0000000300027223 */ /* 0x000fc800000000ff */
[----:B------:R-:W-:-:S04]  /*f700*/  FFMA R20, -R35, R2, R0 ;  /* 0x0000000223147223 */ /* 0x000fc80000000100 */
[----:B------:R-:W-:Y:S01]  /*f710*/  FFMA R2, R3, R20, R2 ;  /* 0x0000001403027223 */ /* 0x000fe20000000002 */
[----:B-1----:R-:W-:Y:S06]  /*f720*/  @!P0 BRA `(.L_x_163) ;  /* 0x0000000000108947 */ /* 0x002fec0003800000 */
[----:B------:R-:W-:Y:S01]  /*f730*/  IMAD.MOV.U32 R3, RZ, RZ, R35 ;  /* 0x000000ffff037224 */ /* 0x000fe200078e0023 */
[----:B------:R-:W-:-:S07]  /*f740*/  MOV R20, 0xf760 ;  /* 0x0000f76000147802 */ /* 0x000fce0000000f00 */
[----:B0-----:R-:W-:Y:S05]  /*f750*/  CALL.REL.NOINC `($__internal_2_$__cuda_sm3x_div_rn_noftz_f32_slowpath) ;  /* 0x0000015c00ac7944 */ /* 0x001fea0003c00000 */
[----:B------:R-:W-:-:S07]  /*f760*/  IMAD.MOV.U32 R2, RZ, RZ, R0 ;  /* 0x000000ffff027224 */ /* 0x000fce00078e0000 */
.L_x_163:
[----:B------:R-:W-:Y:S05]  /*f770*/  BSYNC.RECONVERGENT B4 ;  /* 0x0000000000047941 */ /* 0x000fea0003800200 */
.L_x_162:
[----:B------:R-:W-:Y:S01]  /*f780*/  FADD R2, -R2, 1 ;  /* 0x3f80000002027421 */ /* 0x000fe20000000100 */
[----:B------:R-:W-:Y:S03]  /*f790*/  BSSY.RECONVERGENT B0, `(.L_x_164) ;  /* 0x000000c000007945 */ /* 0x000fe60003800200 */
[----:B------:R-:W-:Y:S01]  /*f7a0*/  VIADD R0, R2, 0xf3000000 ;  /* 0xf300000002007836 */ /* 0x000fe20000000000 */
[----:B------:R1:W2:Y:S04]  /*f7b0*/  MUFU.RSQ R3, R2 ;  /* 0x0000000200037308 */ /* 0x0002a80000001400 */
[----:B------:R-:W-:-:S13]  /*f7c0*/  ISETP.GT.U32.AND P0, PT, R0, 0x727fffff, PT ;  /* 0x727fffff0000780c */ /* 0x000fda0003f04070 */
[----:B-12---:R-:W-:Y:S05]  /*f7d0*/  @!P0 BRA `(.L_x_165) ;  /* 0x00000000000c8947 */ /* 0x006fea0003800000 */
[----:B------:R-:W-:-:S07]  /*f7e0*/  MOV R33, 0xf800 ;  /* 0x0000f80000217802 */ /* 0x000fce0000000f00 */
[----:B0-----:R-:W-:Y:S05]  /*f7f0*/  CALL.REL.NOINC `($__internal_1_$__cuda_sm20_sqrt_rn_f32_slowpath) ;  /* 0x0000015c00287944 */ /* 0x001fea0003c00000 */
[----:B------:R-:W-:Y:S05]  /*f800*/  BRA `(.L_x_166) ;  /* 0x0000000000107947 */ /* 0x000fea0003800000 */
.L_x_165:
[----:B------:R-:W-:Y:S01]  /*f810*/  FMUL.FTZ R30, R2, R3 ;  /* 0x00000003021e7220 */ /* 0x000fe20000410000 */
[----:B------:R-:W-:-:S03]  /*f820*/  FMUL.FTZ R0, R3, 0.5 ;  /* 0x3f00000003007820 */ /* 0x000fc60000410000 */
[----:B------:R-:W-:-:S04]  /*f830*/  FFMA R3, -R30, R30, R2 ;  /* 0x0000001e1e037223 */ /* 0x000fc80000000102 */
[----:B------:R-:W-:-:S07]  /*f840*/  FFMA R30, R3, R0, R30 ;  /* 0x00000000031e7223 */ /* 0x000fce000000001e */
.L_x_166:
[----:B------:R-:W-:Y:S05]  /*f850*/  BSYNC.RECONVERGENT B0 ;  /* 0x0000000000007941 */ /* 0x000fea0003800200 */
.L_x_164:
[----:B------:R-:W1:Y:S01]  /*f860*/  F2F.F64.F32 R30, R30 ;  /* 0x0000001e001e7310 */ /* 0x000e620000201800 */
[----:B------:R-:W-:Y:S01]  /*f870*/  IMAD.MOV.U32 R2, RZ, RZ, 0x1 ;  /* 0x00000001ff027424 */ /* 0x000fe200078e00ff */
[----:B------:R-:W-:Y:S01]  /*f880*/  FSETP.GEU.AND P1, PT, |R23|, 6.5827683646048100446e-37, PT ;  /* 0x036000001700780b */ /* 0x000fe20003f2e200 */
[----:B------:R-:W-:Y:S01]  /*f890*/  IMAD.MOV.U32 R34, RZ, RZ, RZ ;  /* 0x000000ffff227224 */ /* 0x000fe200078e00ff */
[----:B------:R-:W-:Y:S01]  /*f8a0*/  BSSY.RECONVERGENT B0, `(.L_x_167) ;  /* 0x0000014000007945 */ /* 0x000fe20003800200 */
[----:B------:R-:W-:-:S03]  /*f8b0*/  IMAD.MOV.U32 R35, RZ, RZ, R23 ;  /* 0x000000ffff237224 */ /* 0x000fc600078e0017 */
[----:B-1----:R-:W1:Y:S02]  /*f8c0*/  MUFU.RCP64H R3, R31 ;  /* 0x0000001f00037308 */ /* 0x002e640000001800 */
[----:B-1----:R-:W-:-:S08]  /*f8d0*/  DFMA R32, -R30, R2, 1 ;  /* 0x3ff000001e20742b */ /* 0x002fd00000000102 */
[----:B------:R-:W-:-:S08]  /*f8e0*/  DFMA R32, R32, R32, R32 ;  /* 0x000000202020722b */ /* 0x000fd00000000020 */
[----:B------:R-:W-:-:S08]  /*f8f0*/  DFMA R2, R2, R32, R2 ;  /* 0x000000200202722b */ /* 0x000fd00000000002 */
[----:B------:R-:W-:-:S08]  /*f900*/  DFMA R32, -R30, R2, 1 ;  /* 0x3ff000001e20742b */ /* 0x000fd00000000102 */
[----:B------:R-:W-:-:S08]  /*f910*/  DFMA R2, R2, R32, R2 ;  /* 0x000000200202722b */ /* 0x000fd00000000002 */
[----:B------:R-:W-:-:S08]  /*f920*/  DMUL R32, R2, R34 ;  /* 0x0000002202207228 */ /* 0x000fd00000000000 */
[----:B------:R-:W-:-:S08]  /*f930*/  DFMA R34, -R30, R32, R34 ;  /* 0x000000201e22722b */ /* 0x000fd00000000122 */
[----:B------:R-:W-:-:S10]  /*f940*/  DFMA R2, R2, R34, R32 ;  /* 0x000000220202722b */ /* 0x000fd40000000020 */
[----:B------:R-:W-:-:S05]  /*f950*/  FFMA R0, RZ, R31, R3 ;  /* 0x0000001fff007223 */ /* 0x000fca0000000003 */
[----:B------:R-:W-:-:S13]  /*f960*/  FSETP.GT.AND P0, PT, |R0|, 1.469367938527859385e-39, PT ;  /* 0x001000000000780b */ /* 0x000fda0003f04200 */
[----:B------:R-:W-:Y:S05]  /*f970*/  @P0 BRA P1, `(.L_x_168) ;  /* 0x0000000000180947 */ /* 0x000fea0000800000 */
[----:B------:R-:W-:Y:S01]  /*f980*/  MOV R2, R30 ;  /* 0x0000001e00027202 */ /* 0x000fe20000000f00 */
[----:B------:R-:W-:Y:S01]  /*f990*/  IMAD.MOV.U32 R3, RZ, RZ, R31 ;  /* 0x000000ffff037224 */ /* 0x000fe200078e001f */
[----:B------:R-:W-:Y:S01]  /*f9a0*/  MOV R42, 0xf9e0 ;  /* 0x0000f9e0002a7802 */ /* 0x000fe20000000f00 */
[----:B------:R-:W-:Y:S02]  /*f9b0*/  IMAD.MOV.U32 R31, RZ, RZ, R23 ;  /* 0x000000ffff1f7224 */ /* 0x000fe400078e0017 */
[----:B------:R-:W-:-:S07]  /*f9c0*/  IMAD.MOV.U32 R30, RZ, RZ, RZ ;  /* 0x000000ffff1e7224 */ /* 0x000fce00078e00ff */
[----:B0-----:R-:W-:Y:S05]  /*f9d0*/  CALL.REL.NOINC `($__internal_0_$__cuda_sm20_div_rn_f64_full) ;  /* 0x0000015400407944 */ /* 0x001fea0003c00000 */
.L_x_168:
[----:B------:R-:W-:Y:S05]  /*f9e0*/  BSYNC.RECONVERGENT B0 ;  /* 0x0000000000007941 */ /* 0x000fea0003800200 */
.L_x_167:
[----:B------:R-:W1:Y:S01]  /*f9f0*/  F2F.F32.F64 R3, R2 ;  /* 0x0000000200037310 */ /* 0x000e620000301000 */
[----:B------:R-:W-:Y:S01]  /*fa00*/  BSSY.RECONVERGENT B0, `(.L_x_169) ;  /* 0x0000038000007945 */ /* 0x000fe20003800200 */
[----:B------:R-:W-:Y:S02]  /*fa10*/  IMAD.MOV.U32 R23, RZ, RZ, R4 ;  /* 0x000000ffff177224 */ /* 0x000fe400078e0004 */
[----:B------:R-:W-:Y:S02]  /*fa20*/  IMAD.MOV.U32 R0, RZ, RZ, R5 ;  /* 0x000000ffff007224 */ /* 0x000fe400078e0005 */
[----:B-1----:R-:W-:Y:S01]  /*fa30*/  FMUL R22, R22, R3 ;  /* 0x0000000316167220 */ /* 0x002fe20000400000 */
        /* <DEDUP_REMOVED lines=10> */
.L_x_171:
        /* <DEDUP_REMOVED lines=42> */
.L_x_170:
[----:B------:R-:W-:Y:S05]  /*fd80*/  BSYNC.RECONVERGENT B0 ;  /* 0x0000000000007941 */ /* 0x000fea0003800200 */
.L_x_169:
[----:B------:R-:W-:Y:S01]  /*fd90*/  LOP3.LUT R20, R23, 0x1, RZ, 0xc0, !PT ;  /* 0x0000000117147812 */ /* 0x000fe200078ec0ff */
[----:B------:R-:W-:Y:S02]  /*fda0*/  IMAD.MOV.U32 R2, RZ, RZ, 0x37cbac00 ;  /* 0x37cbac00ff027424 */ /* 0x000fe400078e00ff */
[----:B------:R-:W-:Y:S01]  /*fdb0*/  FMUL R3, R0, R0 ;  /* 0x0000000000037220 */ /* 0x000fe20000400000 */
[----:B------:R-:W-:Y:S01]  /*fdc0*/  MOV R30, 0x3e2aaaa8 ;  /* 0x3e2aaaa8001e7802 */ /* 0x000fe20000000f00 */
[----:B------:R-:W1:Y:S01]  /*fdd0*/  MUFU.RCP R31, R16 ;  /* 0x00000010001f7308 */ /* 0x000e620000001000 */
[----:B------:R-:W-:Y:S01]  /*fde0*/  ISETP.NE.U32.AND P0, PT, R20, 0x1, PT ;  /* 0x000000011400780c */ /* 0x000fe20003f05070 */
[----:B------:R-:W-:Y:S01]  /*fdf0*/  FFMA R2, R3, R2, -0.0013887860113754868507 ;  /* 0xbab607ed03027423 */ /* 0x000fe20000000002 */
[----:B------:R-:W-:Y:S01]  /*fe00*/  IMAD.MOV.U32 R20, RZ, RZ, 0x3c0885e4 ;  /* 0x3c0885e4ff147424 */ /* 0x000fe200078e00ff */
[----:B------:R-:W-:Y:S01]  /*fe10*/  LOP3.LUT P1, RZ, R23, 0x2, RZ, 0xc0, !PT ;  /* 0x0000000217ff7812 */ /* 0x000fe2000782c0ff */
[----:B------:R-:W-:Y:S01]  /*fe20*/  BSSY.RECONVERGENT B4, `(.L_x_172) ;  /* 0x0000015000047945 */ /* 0x000fe20003800200 */
[----:B------:R-:W-:-:S02]  /*fe30*/  FSEL R23, -R30, -0.4999999701976776123, P0 ;  /* 0xbeffffff1e177808 */ /* 0x000fc40000000100 */
[----:B------:R-:W-:Y:S02]  /*fe40*/  FSEL R2, R2, -0.00019574658654164522886, !P0 ;  /* 0xb94d415302027808 */ /* 0x000fe40004000000 */
[----:B------:R-:W-:Y:S02]  /*fe50*/  FSEL R20, R20, 0.041666727513074874878, P0 ;  /* 0x3d2aaabb14147808 */ /* 0x000fe40000000000 */
[----:B------:R-:W-:-:S03]  /*fe60*/  FSEL R0, R0, 1, P0 ;  /* 0x3f80000000007808 */ /* 0x000fc60000000000 */
[----:B------:R-:W-:-:S04]  /*fe70*/  FFMA R2, R3, R2, R20 ;  /* 0x0000000203027223 */ /* 0x000fc80000000014 */
[C---:B------:R-:W-:Y:S01]  /*fe80*/  FFMA R2, R3.reuse, R2, R23 ;  /* 0x0000000203027223 */ /* 0x040fe20000000017 */
[----:B------:R-:W-:-:S04]  /*fe90*/  FFMA R3, R3, R0, RZ ;  /* 0x0000000003037223 */ /* 0x000fc800000000ff */
[----:B------:R-:W-:Y:S01]  /*fea0*/  FFMA R3, R3, R2, R0 ;  /* 0x0000000203037223 */ /* 0x000fe20000000000 */
[----:B-1----:R-:W-:-:S03]  /*feb0*/  FFMA R0, R31, -R16, 1 ;  /* 0x3f8000001f007423 */ /* 0x002fc60000000810 */
[----:B------:R-:W-:Y:S01]  /*fec0*/  @P1 FADD R3, RZ, -R3 ;  /* 0x80000003ff031221 */ /* 0x000fe20000000000 */
        /* <DEDUP_REMOVED lines=9> */
[----:B0-----:R-:W-:Y:S05]  /*ff60*/  CALL.REL.NOINC `($__internal_2_$__cuda_sm3x_div_rn_noftz_f32_slowpath) ;  /* 0x0000015400a87944 */ /* 0x001fea0003c00000 */
.L_x_173:
[----:B------:R-:W-:Y:S05]  /*ff70*/  BSYNC.RECONVERGENT B4 ;  /* 0x0000000000047941 */ /* 0x000fea0003800200 */
.L_x_172:
[----:B------:R-:W1:Y:S01]  /*ff80*/  S2R R20, SR_CgaCtaId ;  /* 0x0000000000147919 */ /* 0x000e620000008800 */
[----:B------:R-:W-:Y:S01]  /*ff90*/  MOV R3, 0x400 ;  /* 0x0000040000037802 */ /* 0x000fe20000000f00 */
[----:B------:R-:W-:Y:S01]  /*ffa0*/  FFMA R7, -R22, R0, R7 ;  /* 0x0000000016077223 */ /* 0x000fe20000000107 */
[----:B------:R-:W-:Y:S01]  /*ffb0*/  FSETP.GE.AND P0, PT, |R6|, 105615, PT ;  /* 0x47ce47800600780b */ /* 0x000fe20003f06200 */
[----:B------:R-:W2:Y:S01]  /*ffc0*/  S2R R2, SR_TID.X ;  /* 0x0000000000027919 */ /* 0x000ea20000002100 */
[----:B------:R-:W-:Y:S01]  /*ffd0*/  BSSY.RECONVERGENT B0, `(.L_x_174) ;  /* 0x000003a000007945 */ /* 0x000fe20003800200 */
[----:B------:R-:W-:Y:S02]  /*ffe0*/  IMAD.MOV.U32 R23, RZ, RZ, R4 ;  /* 0x000000ffff177224 */ /* 0x000fe400078e0004 */
[----:B------:R-:W-:Y:S01]  /*fff0*/  IMAD.MOV.U32 R0, RZ, RZ, R5 ;  /* 0x000000ffff007224 */ /* 0x000fe200078e0005 */
[----:B-1----:R-:W-:-:S05]  /*10000*/  LEA R3, R20, R3, 0x18 ;  /* 0x0000000314037211 */ /* 0x002fca00078ec0ff */
[----:B--2---:R-:W-:-:S05]  /*10010*/  IMAD R2, R2, 0x14, R3 ;  /* 0x0000001402027824 */ /* 0x004fca00078e0203 */
[----:B------:R1:W-:Y:S01]  /*10020*/  STS [R2], R7 ;  /* 0x0000000702007388 */ /* 0x0003e20000000800 */
[----:B------:R-:W-:Y:S05]  /*10030*/  @!P0 BRA `(.L_x_175) ;  /* 0x0000000000cc8947 */ /* 0x000fea0003800000 */
[----:B------:R-:W-:-:S13]  /*10040*/  FSETP.NEU.AND P0, PT, |R6|, +INF , PT ;  /* 0x7f8000000600780b */ /* 0x000fda0003f0d200 */
[----:B------:R-:W-:Y:S01]  /*10050*/  @!P0 FMUL R0, RZ, R6 ;  /* 0x00000006ff008220 */ /* 0x000fe20000400000 */
[----:B------:R-:W-:Y:S01]  /*10060*/  @!P0 IMAD.MOV.U32 R23, RZ, RZ, RZ ;  /* 0x000000ffff178224 */ /* 0x000fe200078e00ff */
[----:B------:R-:W-:Y:S06]  /*10070*/  @!P0 BRA `(.L_x_175) ;  /* 0x0000000000bc8947 */ /* 0x000fec0003800000 */
[----:B-1----:R-:W-:Y:S01]  /*10080*/  IMAD.SHL.U32 R2, R6, 0x100, RZ ;  /* 0x0000010006027824 */ /* 0x002fe200078e00ff */
[----:B------:R-:W-:Y:S01]  /*10090*/  UMOV UR4, URZ ;  /* 0x000000ff00047c82 */ /* 0x000fe20008000000 */
[----:B------:R-:W-:Y:S02]  /*100a0*/  IMAD.MOV.U32 R20, RZ, RZ, RZ ;  /* 0x000000ffff147224 */ /* 0x000fe400078e00ff */
[----:B------:R-:W-:Y:S01]  /*100b0*/  IMAD.MOV.U32 R0, RZ, RZ, RZ ;  /* 0x000000ffff007224 */ /* 0x000fe200078e00ff */
[----:B------:R-:W-:-:S07]  /*100c0*/  LOP3.LUT R33, R2, 0x80000000, RZ, 0xfc, !PT ;  /* 0x8000000002217812 */ /* 0x000fce00078efcff */
.L_x_176:
        /* <DEDUP_REMOVED lines=42> */
.L_x_175:
[----:B------:R-:W-:Y:S05]  /*10370*/  BSYNC.RECONVERGENT B0 ;  /* 0x0000000000007941 */ /* 0x000fea0003800200 */
.L_x_174:
[C---:B------:R-:W-:Y:S01]  /*10380*/  LOP3.LUT R20, R23.reuse, 0x1, RZ, 0xc0, !PT ;  /* 0x0000000117147812 */ /* 0x040fe200078ec0ff */
[----:B-1----:R-:W-:Y:S02]  /*10390*/  IMAD.MOV.U32 R2, RZ, RZ, 0x37cbac00 ;  /* 0x37cbac00ff027424 */ /* 0x002fe400078e00ff */
[----:B------:R-:W-:Y:S01]  /*103a0*/  FMUL R3, R0, R0 ;  /* 0x0000000000037220 */ /* 0x000fe20000400000 */
[----:B------:R-:W-:Y:S01]  /*103b0*/  VIADD R30, R23, 0x1 ;  /* 0x00000001171e7836 */ /* 0x000fe20000000000 */
[----:B------:R-:W-:Y:S01]  /*103c0*/  ISETP.NE.U32.AND P0, PT, R20, 0x1, PT ;  /* 0x000000011400780c */ /* 0x000fe20003f05070 */
[----:B------:R-:W-:Y:S02]  /*103d0*/  IMAD.MOV.U32 R20, RZ, RZ, 0x3c0885e4 ;  /* 0x3c0885e4ff147424 */ /* 0x000fe400078e00ff */
[----:B------:R-:W-:Y:S01]  /*103e0*/  FFMA R2, R3, R2, -0.0013887860113754868507 ;  /* 0xbab607ed03027423 */ /* 0x000fe20000000002 */
[----:B------:R-:W-:Y:S01]  /*103f0*/  MOV R23, 0x3e2aaaa8 ;  /* 0x3e2aaaa800177802 */ /* 0x000fe20000000f00 */
[----:B------:R-:W1:Y:S01]  /*10400*/  MUFU.RCP R31, R16 ;  /* 0x00000010001f7308 */ /* 0x000e620000001000 */
[----:B------:R-:W-:Y:S01]  /*10410*/  LOP3.LUT P1, RZ, R30, 0x2, RZ, 0xc0, !PT ;  /* 0x000000021eff7812 */ /* 0x000fe2000782c0ff */
[----:B------:R-:W-:Y:S01]  /*10420*/  BSSY.RECONVERGENT B4, `(.L_x_177) ;  /* 0x0000015000047945 */ /* 0x000fe20003800200 */
[----:B------:R-:W-:-:S02]  /*10430*/  FSEL R2, R2, -0.00019574658654164522886, P0 ;  /* 0xb94d415302027808 */ /* 0x000fc40000000000 */
[----:B------:R-:W-:Y:S02]  /*10440*/  FSEL R20, R20, 0.041666727513074874878, !P0 ;  /* 0x3d2aaabb14147808 */ /* 0x000fe40004000000 */
[----:B------:R-:W-:Y:S02]  /*10450*/  FSEL R23, -R23, -0.4999999701976776123, !P0 ;  /* 0xbeffffff17177808 */ /* 0x000fe40004000100 */
[----:B------:R-:W-:Y:S01]  /*10460*/  FSEL R0, R0, 1, !P0 ;  /* 0x3f80000000007808 */ /* 0x000fe20004000000 */
        /* <DEDUP_REMOVED lines=16> */
.L_x_178:
[----:B------:R-:W-:Y:S05]  /*10570*/  BSYNC.RECONVERGENT B4 ;  /* 0x0000000000047941 */ /* 0x000fea0003800200 */
.L_x_177:
[----:B------:R-:W1:Y:S01]  /*10580*/  S2R R20, SR_CgaCtaId ;  /* 0x0000000000147919 */ /* 0x000e620000008800 */
[----:B------:R-:W-:Y:S01]  /*10590*/  MOV R3, 0x400 ;  /* 0x0000040000037802 */ /* 0x000fe20000000f00 */
[----:B------:R-:W-:Y:S01]  /*105a0*/  FFMA R8, R22, R0, R8 ;  /* 0x0000000016087223 */ /* 0x000fe20000000008 */
[----:B------:R-:W-:Y:S01]  /*105b0*/  FSETP.GE.AND P0, PT, |R6|, 105615, PT ;  /* 0x47ce47800600780b */ /* 0x000fe20003f06200 */
[----:B------:R-:W2:Y:S01]  /*105c0*/  S2R R2, SR_TID.X ;  /* 0x0000000000027919 */ /* 0x000ea20000002100 */
[----:B------:R-:W-:Y:S01]  /*105d0*/  BSSY.RECONVERGENT B0, `(.L_x_179) ;  /* 0x000003a000007945 */ /* 0x000fe20003800200 */
[----:B------:R-:W-:Y:S01]  /*105e0*/  IMAD.MOV.U32 R0, RZ, RZ, R4 ;  /* 0x000000ffff007224 */ /* 0x000fe200078e0004 */
[----:B-1----:R-:W-:Y:S01]  /*105f0*/  LEA R3, R20, R3, 0x18 ;  /* 0x0000000314037211 */ /* 0x002fe200078ec0ff */
[----:B------:R-:W-:-:S04]  /*10600*/  IMAD.MOV.U32 R20, RZ, RZ, R5 ;  /* 0x000000ffff147224 */ /* 0x000fc800078e0005 */
[----:B--2---:R-:W-:-:S05]  /*10610*/  IMAD R3, R2, 0x14, R3 ;  /* 0x0000001402037824 */ /* 0x004fca00078e0203 */
[----:B------:R1:W-:Y:S01]  /*10620*/  STS [R3+0x4], R8 ;  /* 0x0000040803007388 */ /* 0x0003e20000000800 */
        /* <DEDUP_REMOVED lines=10> */
.L_x_181:
[----:B--2---:R-:W2:Y:S02]  /*106d0*/  LDC.64 R30, c[0x4][0x8] ;  /* 0x01000200ff1e7b82 */ /* 0x004ea40000000a00 */
[----:B--2---:R-:W-:-:S05]  /*106e0*/  IMAD.WIDE.U32 R30, R0, 0x4, R30 ;  /* 0x00000004001e7825 */ /* 0x004fca00078e001e */
[----:B------:R-:W1:Y:S01]  /*106f0*/  LDG.E.CONSTANT R2, desc[UR6][R30.64] ;  /* 0x000000061e027981 */ /* 0x000e62000c1e9900 */
[C---:B------:R-:W-:Y:S01]  /*10700*/  LEA R23, R0.reuse, R1, 0x2 ;  /* 0x0000000100177211 */ /* 0x040fe200078e10ff */
[----:B------:R-:W-:-:S05]  /*10710*/  VIADD R0, R0, 0x1 ;  /* 0x0000000100007836 */ /* 0x000fca0000000000 */
[----:B------:R-:W-:Y:S01]  /*10720*/  ISETP.NE.AND P0, PT, R0, 0x6, PT ;  /* 0x000000060000780c */ /* 0x000fe20003f05270 */
[----:B-1----:R-:W-:-:S03]  /*10730*/  IMAD.WIDE.U32 R2, R2, R33, RZ ;  /* 0x0000002102027225 */ /* 0x002fc600078e00ff */
        /* <DEDUP_REMOVED lines=35> */
.L_x_180:
[----:B------:R-:W-:Y:S05]  /*10970*/  BSYNC.RECONVERGENT B0 ;  /* 0x0000000000007941 */ /* 0x000fea0003800200 */
.L_x_179:
[----:B------:R-:W-:Y:S01]  /*10980*/  LOP3.LUT R23, R0, 0x1, RZ, 0xc0, !PT ;  /* 0x0000000100177812 */ /* 0x000fe200078ec0ff */
[----:B------:R-:W-:Y:S02]  /*10990*/  IMAD.MOV.U32 R30, RZ, RZ, 0x37cbac00 ;  /* 0x37cbac00ff1e7424 */ /* 0x000fe400078e00ff */
[----:B-1----:R-:W-:Y:S01]  /*109a0*/  FMUL R3, R20, R20 ;  /* 0x0000001414037220 */ /* 0x002fe20000400000 */
[----:B------:R-:W-:Y:S01]  /*109b0*/  VIADD R0, R0, 0x1 ;  /* 0x0000000100007836 */ /* 0x000fe20000000000 */
[----:B------:R-:W-:Y:S01]  /*109c0*/  ISETP.NE.U32.AND P0, PT, R23, 0x1, PT ;  /* 0x000000011700780c */ /* 0x000fe20003f05070 */
[----:B------:R-:W-:Y:S02]  /*109d0*/  IMAD.MOV.U32 R23, RZ, RZ, 0x3c0885e4 ;  /* 0x3c0885e4ff177424 */ /* 0x000fe400078e00ff */
[----:B------:R-:W-:Y:S01]  /*109e0*/  FFMA R2, R3, R30, -0.0013887860113754868507 ;  /* 0xbab607ed03027423 */ /* 0x000fe2000000001e */
[----:B------:R-:W-:Y:S01]  /*109f0*/  MOV R31, 0x3e2aaaa8 ;  /* 0x3e2aaaa8001f7802 */ /* 0x000fe20000000f00 */
[----:B------:R-:W-:Y:S01]  /*10a00*/  BSSY.RECONVERGENT B0, `(.L_x_182) ;  /* 0x0000040000007945 */ /* 0x000fe20003800200 */
[----:B------:R-:W-:-:S02]  /*10a10*/  LOP3.LUT P1, RZ, R0, 0x2, RZ, 0xc0, !PT ;  /* 0x0000000200ff7812 */ /* 0x000fc4000782c0ff */
[----:B------:R-:W-:Y:S02]  /*10a20*/  FSEL R2, R2, -0.00019574658654164522886, P0 ;  /* 0xb94d415302027808 */ /* 0x000fe40000000000 */
[----:B------:R-:W-:Y:S02]  /*10a30*/  FSEL R32, R23, 0.041666727513074874878, !P0 ;  /* 0x3d2aaabb17207808 */ /* 0x000fe40004000000 */
[----:B------:R-:W-:Y:S02]  /*10a40*/  FSEL R0, R20, 1, !P0 ;  /* 0x3f80000014007808 */ /* 0x000fe40004000000 */
[----:B------:R-:W-:Y:S01]  /*10a50*/  FSEL R35, -R31, -0.4999999701976776123, !P0 ;  /* 0xbeffffff1f237808 */ /* 0x000fe20004000100 */
[C---:B------:R-:W-:Y:S01]  /*10a60*/  FFMA R2, R3.reuse, R2, R32 ;  /* 0x0000000203027223 */ /* 0x040fe20000000020 */
[----:B------:R-:W-:Y:S01]  /*10a70*/  FSETP.GE.AND P0, PT, |R6|, 105615, PT ;  /* 0x47ce47800600780b */ /* 0x000fe20003f06200 */
[C---:B------:R-:W-:Y:S02]  /*10a80*/  FFMA R33, R3.reuse, R0, RZ ;  /* 0x0000000003217223 */ /* 0x040fe400000000ff */
[----:B------:R-:W-:-:S04]  /*10a90*/  FFMA R2, R3, R2, R35 ;  /* 0x0000000203027223 */ /* 0x000fc80000000023 */
[----:B------:R-:W-:-:S04]  /*10aa0*/  FFMA R32, R33, R2, R0 ;  /* 0x0000000221207223 */ /* 0x000fc80000000000 */
        /* <DEDUP_REMOVED lines=11> */
.L_x_184:
        /* <DEDUP_REMOVED lines=17> */
[----:B-1----:R-:W-:-:S05]  /*10c70*/  IMAD R33, R0, -0x4, R1 ;  /* 0xfffffffc00217824 */ /* 0x002fca00078e0201 */
        /* <DEDUP_REMOVED lines=19> */
[----:B------:R-:W-:-:S05]  /*10db0*/  IADD3 R0, PT, PT, -R4, RZ, RZ ;  /* 0x000000ff04007210 */ /* 0x000fca0007ffe1ff */
[----:B------:R-:W-:Y:S01]  /*10dc0*/  @!P1 IMAD.MOV.U32 R4, RZ, RZ, R0 ;  /* 0x000000ffff049224 */ /* 0x000fe200078e0000 */
[----:B-1----:R-:W-:-:S10]  /*10dd0*/  DMUL R34, R2, UR4 ;  /* 0x0000000402227c28 */ /* 0x002fd40008000000 */
[----:B------:R-:W1:Y:S02]  /*10de0*/  F2F.F32.F64 R34, R34 ;  /* 0x0000002200227310 */ /* 0x000e640000301000 */
[----:B-12---:R-:W-:-:S07]  /*10df0*/  FSEL R5, -R34, R34, !P0 ;  /* 0x0000002222057208 */ /* 0x006fce0004000100 */
.L_x_183:
[----:B------:R-:W-:Y:S05]  /*10e00*/  BSYNC.RECONVERGENT B0 ;  /* 0x0000000000007941 */ /* 0x000fea0003800200 */
.L_x_182:
[----:B------:R-:W-:Y:S01]  /*10e10*/  FMUL R0, R5, R5 ;  /* 0x0000000505007220 */ /* 0x000fe20000400000 */
[C---:B------:R-:W-:Y:S01]  /*10e20*/  LOP3.LUT R2, R4.reuse, 0x1, RZ, 0xc0, !PT ;  /* 0x0000000104027812 */ /* 0x040fe200078ec0ff */
[----:B------:R-:W-:Y:S01]  /*10e30*/  BSSY.RECONVERGENT B4, `(.L_x_185) ;  /* 0x000001d000047945 */ /* 0x000fe20003800200 */
[----:B------:R-:W-:Y:S01]  /*10e40*/  LOP3.LUT P1, RZ, R4, 0x2, RZ, 0xc0, !PT ;  /* 0x0000000204ff7812 */ /* 0x000fe2000782c0ff */
[----:B------:R-:W-:Y:S01]  /*10e50*/  FFMA R30, R0, R30, -0.0013887860113754868507 ;  /* 0xbab607ed001e7423 */ /* 0x000fe2000000001e */
[----:B------:R-:W-:-:S04]  /*10e60*/  ISETP.NE.U32.AND P0, PT, R2, 0x1, PT ;  /* 0x000000010200780c */ /* 0x000fc80003f05070 */
[----:B------:R-:W-:Y:S02]  /*10e70*/  FSEL R23, R23, 0.041666727513074874878, P0 ;  /* 0x3d2aaabb17177808 */ /* 0x000fe40000000000 */
[----:B------:R-:W-:Y:S02]  /*10e80*/  FSEL R3, R30, -0.00019574658654164522886, !P0 ;  /* 0xb94d41531e037808 */ /* 0x000fe40004000000 */
[----:B------:R-:W-:Y:S02]  /*10e90*/  FSEL R2, -R31, -0.4999999701976776123, P0 ;  /* 0xbeffffff1f027808 */ /* 0x000fe40000000100 */
[----:B------:R-:W-:Y:S01]  /*10ea0*/  FSEL R5, R5, 1, P0 ;  /* 0x3f80000005057808 */ /* 0x000fe20000000000 */
[----:B------:R-:W-:Y:S01]  /*10eb0*/  FFMA R3, R0, R3, R23 ;  /* 0x0000000300037223 */ /* 0x000fe20000000017 */
[----:B------:R-:W-:-:S03]  /*10ec0*/  FMUL R23, R16, R16 ;  /* 0x0000001010177220 */ /* 0x000fc60000400000 */
[C---:B------:R-:W-:Y:S01]  /*10ed0*/  FFMA R2, R0.reuse, R3, R2 ;  /* 0x0000000300027223 */ /* 0x040fe20000000002 */
[----:B------:R-:W-:Y:S01]  /*10ee0*/  FFMA R0, R0, R5, RZ ;  /* 0x0000000500007223 */ /* 0x000fe200000000ff */
[----:B------:R-:W1:Y:S03]  /*10ef0*/  MUFU.RCP R4, R23 ;  /* 0x0000001700047308 */ /* 0x000e660000001000 */
        /* <DEDUP_REMOVED lines=16> */
.L_x_186:
[----:B------:R-:W-:Y:S05]  /*11000*/  BSYNC.RECONVERGENT B4 ;  /* 0x0000000000047941 */ /* 0x000fea0003800200 */
.L_x_185:
[----:B------:R-:W1:Y:S01]  /*11010*/  S2R R5, SR_CgaCtaId ;  /* 0x0000000000057919 */ /* 0x000e620000008800 */
[----:B------:R-:W-:Y:S01]  /*11020*/  MOV R2, 0x400 ;  /* 0x0000040000027802 */ /* 0x000fe20000000f00 */
[----:B------:R-:W-:Y:S01]  /*11030*/  FADD R10, R10, -R3 ;  /* 0x800000030a0a7221 */ /* 0x000fe20000000000 */
[----:B------:R-:W2:Y:S02]  /*11040*/  S2R R0, SR_TID.X ;  /* 0x0000000000007919 */ /* 0x000ea40000002100 */
[----:B-1----:R-:W-:-:S05]  /*11050*/  LEA R5, R5, R2, 0x18 ;  /* 0x0000000205057211 */ /* 0x002fca00078ec0ff */
[----:B--2---:R-:W-:-:S05]  /*11060*/  IMAD R5, R0, 0x14, R5 ;  /* 0x0000001400057824 */ /* 0x004fca00078e0205 */
[----:B------:R3:W-:Y:S02]  /*11070*/  STS [R5+0xc], R10 ;  /* 0x00000c0a05007388 */ /* 0x0007e40000000800 */
.L_x_143:
[----:B------:R-:W-:Y:S05]  /*11080*/  BSYNC.RECONVERGENT B3 ;  /* 0x0000000000037941 */ /* 0x000fea0003800200 */
.L_x_142:
[----:B------:R-:W-:Y:S05]  /*11090*/  @P5 BRA `(.L_x_187) ;  /* 0xffffff5c00685947 */ /* 0x000fea000383ffff */
[----:B------:R-:W-:Y:S01]  /*110a0*/  IMAD.MOV.U32 R0, RZ, RZ, 0x3c638e47 ;  /* 0x3c638e47ff007424 */ /* 0x000fe200078e00ff */
[----:B------:R-:W4:Y:S01]  /*110b0*/  FCHK P0, R7, 71.99993133544921875 ;  /* 0x428ffff707007902 */ /* 0x000f220000000000 */
[----:B------:R-:W-:Y:S01]  /*110c0*/  IMAD.MOV.U32 R3, RZ, RZ, 0x428ffff7 ;  /* 0x428ffff7ff037424 */ /* 0x000fe200078e00ff */
[----:B------:R-:W-:Y:S03]  /*110d0*/  BSSY.RECONVERGENT B3, `(.L_x_188) ;  /* 0x000000c000037945 */ /* 0x000fe60003800200 */
[----:B------:R-:W-:-:S04]  /*110e0*/  FFMA R3, R0, -R3, 1 ;  /* 0x3f80000000037423 */ /* 0x000fc80000000803 */
[----:B------:R-:W-:-:S04]  /*110f0*/  FFMA R0, R3, R0, 0.013888902030885219574 ;  /* 0x3c638e4703007423 */ /* 0x000fc80000000000 */
[----:B------:R-:W-:-:S04]  /*11100*/  FFMA R2, R0, R7, RZ ;  /* 0x0000000700027223 */ /* 0x000fc800000000ff */
[----:B------:R-:W-:-:S04]  /*11110*/  FFMA R21, R2, -71.99993133544921875, R7 ;  /* 0xc28ffff702157823 */ /* 0x000fc80000000007 */
[----:B------:R-:W-:Y:S01]  /*11120*/  FFMA R21, R0, R21, R2 ;  /* 0x0000001500157223 */ /* 0x000fe20000000002 */
[----:B----4-:R-:W-:Y:S06]  /*11130*/  @!P0 BRA `(.L_x_189) ;  /* 0x0000000000148947 */ /* 0x010fec0003800000 */
[----:B------:R-:W-:Y:S01]  /*11140*/  IMAD.MOV.U32 R0, RZ, RZ, R7 ;  /* 0x000000ffff007224 */ /* 0x000fe200078e0007 */
[----:B------:R-:W-:Y:S01]  /*11150*/  MOV R20, 0x11180 ;  /* 0x0001118000147802 */ /* 0x000fe20000000f00 */
[----:B------:R-:W-:-:S07]  /*11160*/  IMAD.MOV.U32 R3, RZ, RZ, 0x428ffff7 ;  /* 0x428ffff7ff037424 */ /* 0x000fce00078e00ff */
[----:B0123--:R-:W-:Y:S05]  /*11170*/  CALL.REL.NOINC `($__internal_2_$__cuda_sm3x_div_rn_noftz_f32_slowpath) ;  /* 0x0000014400247944 */ /* 0x00ffea0003c00000 */
[----:B------:R-:W-:-:S07]  /*11180*/  IMAD.MOV.U32 R21, RZ, RZ, R0 ;  /* 0x000000ffff157224 */ /* 0x000fce00078e0000 */
.L_x_189:
[----:B------:R-:W-:Y:S05]  /*11190*/  BSYNC.RECONVERGENT B3 ;  /* 0x0000000000037941 */ /* 0x000fea0003800200 */
.L_x_188:
[----:B------:R-:W4:Y:S01]  /*111a0*/  S2R R3, SR_CgaCtaId ;  /* 0x0000000000037919 */ /* 0x000f220000008800 */
[----:B------:R-:W-:Y:S01]  /*111b0*/  MOV R0, 0x400 ;  /* 0x0000040000007802 */ /* 0x000fe20000000f00 */
[----:B------:R-:W5:Y:S01]  /*111c0*/  FCHK P0, R8, 71.99993133544921875 ;  /* 0x428ffff708007902 */ /* 0x000f620000000000 */
[----:B------:R-:W-:Y:S01]  /*111d0*/  MOV R19, 0x3c638e47 ;  /* 0x3c638e4700137802 */ /* 0x000fe20000000f00 */
[----:B------:R-:W3:Y:S01]  /*111e0*/  S2R R4, SR_TID.X ;  /* 0x0000000000047919 */ /* 0x000ee20000002100 */
[----:B------:R-:W-:Y:S01]  /*111f0*/  BSSY.RECONVERGENT B3, `(.L_x_190) ;  /* 0x0000010000037945 */ /* 0x000fe20003800200 */
[----:B----4-:R-:W-:Y:S01]  /*11200*/  LEA R3, R3, R0, 0x18 ;  /* 0x0000000003037211 */ /* 0x010fe200078ec0ff */
[----:B------:R-:W-:-:S04]  /*11210*/  IMAD.MOV.U32 R0, RZ, RZ, 0x428ffff7 ;  /* 0x428ffff7ff007424 */ /* 0x000fc800078e00ff */
[----:B---3--:R-:W-:Y:S02]  /*11220*/  IMAD R5, R4, 0x14, R3 ;  /* 0x0000001404057824 */ /* 0x008fe400078e0203 */
[----:B------:R-:W-:-:S03]  /*11230*/  FFMA R0, R19, -R0, 1 ;  /* 0x3f80000013007423 */ /* 0x000fc60000000800 */
[----:B------:R3:W-:Y:S01]  /*11240*/  STS [R5], R21 ;  /* 0x0000001505007388 */ /* 0x0007e20000000800 */
[----:B------:R-:W-:-:S04]  /*11250*/  FFMA R19, R0, R19, 0.013888902030885219574 ;  /* 0x3c638e4700137423 */ /* 0x000fc80000000013 */
[----:B------:R-:W-:-:S04]  /*11260*/  FFMA R3, R19, R8, RZ ;  /* 0x0000000813037223 */ /* 0x000fc800000000ff */
[----:B------:R-:W-:-:S04]  /*11270*/  FFMA R0, R3, -71.99993133544921875, R8 ;  /* 0xc28ffff703007823 */ /* 0x000fc80000000008 */
[----:B------:R-:W-:Y:S01]  /*11280*/  FFMA R19, R19, R0, R3 ;  /* 0x0000000013137223 */ /* 0x000fe20000000003 */
[----:B---3-5:R-:W-:Y:S06]  /*11290*/  @!P0 BRA `(.L_x_191) ;  /* 0x0000000000148947 */ /* 0x028fec0003800000 */
[----:B------:R-:W-:Y:S01]  /*112a0*/  IMAD.MOV.U32 R0, RZ, RZ, R8 ;  /* 0x000000ffff007224 */ /* 0x000fe200078e0008 */
[----:B------:R-:W-:Y:S01]  /*112b0*/  MOV R20, 0x112e0 ;  /* 0x000112e000147802 */ /* 0x000fe20000000f00 */
[----:B------:R-:W-:-:S07]  /*112c0*/  IMAD.MOV.U32 R3, RZ, RZ, 0x428ffff7 ;  /* 0x428ffff7ff037424 */ /* 0x000fce00078e00ff */
[----:B012---:R-:W-:Y:S05]  /*112d0*/  CALL.REL.NOINC `($__internal_2_$__cuda_sm3x_div_rn_noftz_f32_slowpath) ;  /* 0x0000014000cc7944 */ /* 0x007fea0003c00000 */
[----:B------:R-:W-:-:S07]  /*112e0*/  IMAD.MOV.U32 R19, RZ, RZ, R0 ;  /* 0x000000ffff137224 */ /* 0x000fce00078e0000 */
.L_x_191:
[----:B------:R-:W-:Y:S05]  /*112f0*/  BSYNC.RECONVERGENT B3 ;  /* 0x0000000000037941 */ /* 0x000fea0003800200 */
.L_x_190:
[----:B------:R-:W-:Y:S01]  /*11300*/  IMAD.MOV.U32 R0, RZ, RZ, 0x3c638e47 ;  /* 0x3c638e47ff007424 */ /* 0x000fe200078e00ff */
[----:B------:R3:W-:Y:S01]  /*11310*/  STS [R5+0x4], R19 ;  /* 0x0000041305007388 */ /* 0x0007e20000000800 */
[----:B------:R-:W-:Y:S01]  /*11320*/  IMAD.MOV.U32 R3, RZ, RZ, 0x428ffff7 ;  /* 0x428ffff7ff037424 */ /* 0x000fe200078e00ff */
[----:B------:R-:W4:Y:S01]  /*11330*/  FCHK P0, R9, 71.99993133544921875 ;  /* 0x428ffff709007902 */ /* 0x000f220000000000 */
[----:B------:R-:W-:Y:S02]  /*11340*/  BSSY.RECONVERGENT B3, `(.L_x_192) ;  /* 0x000000c000037945 */ /* 0x000fe40003800200 */
[----:B------:R-:W-:-:S04]  /*11350*/  FFMA R3, R0, -R3, 1 ;  /* 0x3f80000000037423 */ /* 0x000fc80000000803 */
[----:B------:R-:W-:-:S04]  /*11360*/  FFMA R0, R3, R0, 0.013888902030885219574 ;  /* 0x3c638e4703007423 */ /* 0x000fc80000000000 */
[----:B------:R-:W-:-:S04]  /*11370*/  FFMA R2, R0, R9, RZ ;  /* 0x0000000900027223 */ /* 0x000fc800000000ff */
[----:B------:R-:W-:-:S04]  /*11380*/  FFMA R17, R2, -71.99993133544921875, R9 ;  /* 0xc28ffff702117823 */ /* 0x000fc80000000009 */
[----:B------:R-:W-:Y:S01]  /*11390*/  FFMA R17, R0, R17, R2 ;  /* 0x0000001100117223 */ /* 0x000fe20000000002 */
[----:B---34-:R-:W-:Y:S06]  /*113a0*/  @!P0 BRA `(.L_x_193) ;  /* 0x0000000000148947 */ /* 0x018fec0003800000 */
[----:B------:R-:W-:Y:S01]  /*113b0*/  IMAD.MOV.U32 R0, RZ, RZ, R9 ;  /* 0x000000ffff007224 */ /* 0x000fe200078e0009 */
[----:B------:R-:W-:Y:S01]  /*113c0*/  MOV R20, 0x113f0 ;  /* 0x000113f000147802 */ /* 0x000fe20000000f00 */
[----:B------:R-:W-:-:S07]  /*113d0*/  IMAD.MOV.U32 R3, RZ, RZ, 0x428ffff7 ;  /* 0x428ffff7ff037424 */ /* 0x000fce00078e00ff */
[----:B012---:R-:W-:Y:S05]  /*113e0*/  CALL.REL.NOINC `($__internal_2_$__cuda_sm3x_div_rn_noftz_f32_slowpath) ;  /* 0x0000014000887944 */ /* 0x007fea0003c00000 */
[----:B------:R-:W-:-:S07]  /*113f0*/  MOV R17, R0 ;  /* 0x0000000000117202 */ /* 0x000fce0000000f00 */
.L_x_193:
[----:B------:R-:W-:Y:S05]  /*11400*/  BSYNC.RECONVERGENT B3 ;  /* 0x0000000000037941 */ /* 0x000fea0003800200 */
.L_x_192:
[----:B------:R-:W-:Y:S01]  /*11410*/  IMAD.MOV.U32 R3, RZ, RZ, 0x3c638e47 ;  /* 0x3c638e47ff037424 */ /* 0x000fe200078e00ff */
[----:B------:R3:W-:Y:S01]  /*11420*/  STS [R5+0x8], R17 ;  /* 0x0000081105007388 */ /* 0x0007e20000000800 */
[----:B------:R-:W-:Y:S01]  /*11430*/  IMAD.MOV.U32 R0, RZ, RZ, 0x428ffff7 ;  /* 0x428ffff7ff007424 */ /* 0x000fe200078e00ff */
[----:B------:R-:W4:Y:S01]  /*11440*/  FCHK P0, R10, 71.99993133544921875 ;  /* 0x428ffff70a007902 */ /* 0x000f220000000000 */
[----:B------:R-:W-:Y:S02]  /*11450*/  BSSY.RECONVERGENT B3, `(.L_x_194) ;  /* 0x000000c000037945 */ /* 0x000fe40003800200 */
[----:B------:R-:W-:-:S04]  /*11460*/  FFMA R0, R3, -R0, 1 ;  /* 0x3f80000003007423 */ /* 0x000fc80000000800 */
[----:B------:R-:W-:-:S04]  /*11470*/  FFMA R3, R0, R3, 0.013888902030885219574 ;  /* 0x3c638e4700037423 */ /* 0x000fc80000000003 */
[----:B-1----:R-:W-:-:S04]  /*11480*/  FFMA R7, R3, R10, RZ ;  /* 0x0000000a03077223 */ /* 0x002fc800000000ff */
[----:B------:R-:W-:-:S04]  /*11490*/  FFMA R16, R7, -71.99993133544921875, R10 ;  /* 0xc28ffff707107823 */ /* 0x000fc8000000000a */
[----:B------:R-:W-:Y:S01]  /*114a0*/  FFMA R16, R3, R16, R7 ;  /* 0x0000001003107223 */ /* 0x000fe20000000007 */
[----:B---34-:R-:W-:Y:S06]  /*114b0*/  @!P0 BRA `(.L_x_195) ;  /* 0x0000000000148947 */ /* 0x018fec0003800000 */
[----:B------:R-:W-:Y:S01]  /*114c0*/  IMAD.MOV.U32 R0, RZ, RZ, R10 ;  /* 0x000000ffff007224 */ /* 0x000fe200078e000a */
[----:B------:R-:W-:Y:S01]  /*114d0*/  MOV R20, 0x11500 ;  /* 0x0001150000147802 */ /* 0x000fe20000000f00 */
[----:B------:R-:W-:-:S07]  /*114e0*/  IMAD.MOV.U32 R3, RZ, RZ, 0x428ffff7 ;  /* 0x428ffff7ff037424 */ /* 0x000fce00078e00ff */
[----:B0-2---:R-:W-:Y:S05]  /*114f0*/  CALL.REL.NOINC `($__internal_2_$__cuda_sm3x_div_rn_noftz_f32_slowpath) ;  /* 0x0000014000447944 */ /* 0x005fea0003c00000 */
[----:B------:R-:W-:-:S07]  /*11500*/  IMAD.MOV.U32 R16, RZ, RZ, R0 ;  /* 0x000000ffff107224 */ /* 0x000fce00078e0000 */
.L_x_195:
[----:B------:R-:W-:Y:S05]  /*11510*/  BSYNC.RECONVERGENT B3 ;  /* 0x0000000000037941 */ /* 0x000fea0003800200 */
.L_x_194:
[----:B------:R-:W-:Y:S01]  /*11520*/  IMAD.MOV.U32 R0, RZ, RZ, 0x3c638e47 ;  /* 0x3c638e47ff007424 */ /* 0x000fe200078e00ff */
[----:B------:R1:W-:Y:S01]  /*11530*/  STS [R5+0xc], R16 ;  /* 0x00000c1005007388 */ /* 0x0003e20000000800 */
[----:B------:R-:W-:Y:S01]  /*11540*/  IMAD.MOV.U32 R3, RZ, RZ, 0x428ffff7 ;  /* 0x428ffff7ff037424 */ /* 0x000fe200078e00ff */
[----:B------:R-:W3:Y:S01]  /*11550*/  FCHK P0, R11, 71.99993133544921875 ;  /* 0x428ffff70b007902 */ /* 0x000ee20000000000 */
[----:B------:R-:W-:Y:S02]  /*11560*/  BSSY.RECONVERGENT B3, `(.L_x_196) ;  /* 0x000000b000037945 */ /* 0x000fe40003800200 */
[----:B------:R-:W-:-:S04]  /*11570*/  FFMA R3, R0, -R3, 1 ;  /* 0x3f80000000037423 */ /* 0x000fc80000000803 */
[----:B------:R-:W-:-:S04]  /*11580*/  FFMA R0, R3, R0, 0.013888902030885219574 ;  /* 0x3c638e4703007423 */ /* 0x000fc80000000000 */
[----:B------:R-:W-:-:S04]  /*11590*/  FFMA R2, R0, R11, RZ ;  /* 0x0000000b00027223 */ /* 0x000fc800000000ff */
[----:B------:R-:W-:-:S04]  /*115a0*/  FFMA R3, R2, -71.99993133544921875, R11 ;  /* 0xc28ffff702037823 */ /* 0x000fc8000000000b */
[----:B------:R-:W-:Y:S01]  /*115b0*/  FFMA R0, R0, R3, R2 ;  /* 0x0000000300007223 */ /* 0x000fe20000000002 */
[----:B-1-3--:R-:W-:Y:S06]  /*115c0*/  @!P0 BRA `(.L_x_197) ;  /* 0x0000000000108947 */ /* 0x00afec0003800000 */
[----:B------:R-:W-:Y:S01]  /*115d0*/  IMAD.MOV.U32 R0, RZ, RZ, R11 ;  /* 0x000000ffff007224 */ /* 0x000fe200078e000b */
[----:B------:R-:W-:Y:S02]  /*115e0*/  MOV R3, 0x428ffff7 ;  /* 0x428ffff700037802 */ /* 0x000fe40000000f00 */
[----:B------:R-:W-:-:S07]  /*115f0*/  MOV R20, 0x11610 ;  /* 0x0001161000147802 */ /* 0x000fce0000000f00 */
[----:B0-2---:R-:W-:Y:S05]  /*11600*/  CALL.REL.NOINC `($__internal_2_$__cuda_sm3x_div_rn_noftz_f32_slowpath) ;  /* 0x0000014000007944 */ /* 0x005fea0003c00000 */
.L_x_197:
[----:B------:R-:W-:Y:S05]  /*11610*/  BSYNC.RECONVERGENT B3 ;  /* 0x0000000000037941 */ /* 0x000fea0003800200 */
.L_x_196:
[----:B------:R-:W3:Y:S04]  /*11620*/  LDG.E R3, desc[UR6][R26.64] ;  /* 0x000000061a037981 */ /* 0x000ee8000c1e1900 */
[----:B------:R-:W4:Y:S04]  /*11630*/  LDG.E R2, desc[UR6][R26.64+0x4] ;  /* 0x000004061a027981 */ /* 0x000f28000c1e1900 */
[----:B------:R-:W5:Y:S04]  /*11640*/  LDG.E R6, desc[UR6][R26.64+0x8] ;  /* 0x000008061a067981 */ /* 0x000f68000c1e1900 */
[----:B------:R-:W2:Y:S04]  /*11650*/  LDG.E R7, desc[UR6][R26.64+0xc] ;  /* 0x00000c061a077981 */ /* 0x000ea8000c1e1900 */
[----:B------:R-:W0:Y:S04]  /*11660*/  LDG.E R9, desc[UR6][R26.64+0x10] ;  /* 0x000010061a097981 */ /* 0x000e28000c1e1900 */
[----:B------:R1:W-:Y:S01]  /*11670*/  STS [R5+0x10], R0 ;  /* 0x0000100005007388 */ /* 0x0003e20000000800 */
[C---:B---3--:R-:W-:Y:S01]  /*11680*/  FFMA R21, -R14.reuse, R21, R3 ;  /* 0x000000150e157223 */ /* 0x048fe20000000103 */
[----:B----4-:R-:W-:-:S04]  /*11690*/  FFMA R19, -R14, R19, R2 ;  /* 0x000000130e137223 */ /* 0x010fc80000000102 */
[----:B------:R1:W-:Y:S01]  /*116a0*/  STG.E desc[UR6][R26.64], R21 ;  /* 0x000000151a007986 */ /* 0x0003e2000c101906 */
[----:B-----5:R-:W-:-:S03]  /*116b0*/  FFMA R17, -R14, R17, R6 ;  /* 0x000000110e117223 */ /* 0x020fc60000000106 */
[----:B------:R1:W-:Y:S01]  /*116c0*/  STG.E desc[UR6][R26.64+0x4], R19 ;  /* 0x000004131a007986 */ /* 0x0003e2000c101906 */
[----:B--2---:R-:W-:-:S03]  /*116d0*/  FFMA R16, -R14, R16, R7 ;  /* 0x000000100e107223 */ /* 0x004fc60000000107 */
[----:B------:R1:W-:Y:S01]  /*116e0*/  STG.E desc[UR6][R26.64+0x8], R17 ;  /* 0x000008111a007986 */ /* 0x0003e2000c101906 */
[----:B0-----:R-:W-:-:S03]  /*116f0*/  FFMA R18, -R14, R0, R9 ;  /* 0x000000000e127223 */ /* 0x001fc60000000109 */
[----:B------:R1:W-:Y:S01]  /*11700*/  STG.E desc[UR6][R26.64+0xc], R16 ;  /* 0x00000c101a007986 */ /* 0x0003e2000c101906 */
[----:B------:R-:W-:-:S03]  /*11710*/  FSETP.GEU.AND P0, PT, R16, RZ, PT ;  /* 0x000000ff1000720b */ /* 0x000fc60003f0e000 */
[----:B------:R1:W-:Y:S10]  /*11720*/  STG.E desc[UR6][R26.64+0x10], R18 ;  /* 0x000010121a007986 */ /* 0x0003f4000c101906 */
[----:B------:R-:W-:Y:S05]  /*11730*/  @!P0 BRA `(.L_x_198) ;  /* 0x0000006c00888947 */ /* 0x000fea0003800000 */
[----:B------:R-:W-:-:S07]  /*11740*/  CS2R R22, SRZ ;  /* 0x0000000000167805 */ /* 0x000fce000001ff00 */
.L_x_268:
[----:B------:R-:W0:Y:S01]  /*11750*/  S2R R3, SR_CTAID.X ;  /* 0x0000000000037919 */ /* 0x000e220000002500 */
[----:B------:R-:W0:Y:S01]  /*11760*/  LDCU UR4, c[0x0][0x360] ;  /* 0x00006c00ff0477ac */ /* 0x000e220008000800 */
[----:B------:R-:W2:Y:S01]  /*11770*/  LDC.64 R6, c[0x0][0x380] ;  /* 0x0000e000ff067b82 */ /* 0x000ea20000000a00 */
[----:B0-----:R-:W-:-:S04]  /*11780*/  IMAD R3, R3, UR4, R4 ;  /* 0x0000000403037c24 */ /* 0x001fc8000f8e0204 */
[----:B------:R-:W-:-:S04]  /*11790*/  IMAD R3, R3, 0x4, R22 ;  /* 0x0000000403037824 */ /* 0x000fc800078e0216 */
[----:B------:R-:W-:-:S04]  /*117a0*/  IMAD R3, R3, 0x3, RZ ;  /* 0x0000000303037824 */ /* 0x000fc800078e02ff */
[----:B--2---:R-:W-:-:S05]  /*117b0*/  IMAD.WIDE R6, R3, 0x4, R6 ;  /* 0x0000000403067825 */ /* 0x004fca00078e0206 */
[----:B------:R-:W2:Y:S04]  /*117c0*/  LDG.E R9, desc[UR6][R6.64] ;  /* 0x0000000606097981 */ /* 0x000ea8000c1e1900 */
[----:B------:R-:W2:Y:S04]  /*117d0*/  LDG.E R10, desc[UR6][R6.64+0x4] ;  /* 0x00000406060a7981 */ /* 0x000ea8000c1e1900 */
[----:B------:R0:W5:Y:S01]  /*117e0*/  LDG.E R8, desc[UR6][R6.64+0x8] ;  /* 0x0000080606087981 */ /* 0x000162000c1e1900 */
[----:B------:R-:W-:Y:S01]  /*117f0*/  BSSY.RECONVERGENT B3, `(.L_x_199) ;  /* 0x000000f000037945 */ /* 0x000fe20003800200 */
[----:B--2---:R-:W-:-:S04]  /*11800*/  FSETP.GT.AND P3, PT, |R10|, |R9|, PT ;  /* 0x400000090a00720b */ /* 0x004fc80003f64200 */
[----:B------:R-:W-:Y:S02]  /*11810*/  FSEL R3, |R10|, |R9|, P3 ;  /* 0x400000090a037208 */ /* 0x000fe40001800200 */
[----:B-1----:R-:W-:Y:S02]  /*11820*/  FSEL R0, |R9|, |R10|, P3 ;  /* 0x4000000a09007208 */ /* 0x002fe40001800200 */
[----:B------:R-:W1:Y:S08]  /*11830*/  MUFU.RCP R2, R3 ;  /* 0x0000000300027308 */ /* 0x000e700000001000 */
[----:B------:R-:W2:Y:S01]  /*11840*/  FCHK P0, R0, R3 ;  /* 0x0000000300007302 */ /* 0x000ea20000000000 */
[----:B-1----:R-:W-:-:S04]  /*11850*/  FFMA R11, -R3, R2, 1 ;  /* 0x3f800000030b7423 */ /* 0x002fc80000000102 */
[----:B------:R-:W-:-:S04]  /*11860*/  FFMA R11, R2, R11, R2 ;  /* 0x0000000b020b7223 */ /* 0x000fc80000000002 */
[----:B------:R-:W-:-:S04]  /*11870*/  FFMA R2, R0, R11, RZ ;  /* 0x0000000b00027223 */ /* 0x000fc800000000ff */
[----:B------:R-:W-:-:S04]  /*11880*/  FFMA R12, -R3, R2, R0 ;  /* 0x00000002030c7223 */ /* 0x000fc80000000100 */
[----:B------:R-:W-:Y:S01]  /*11890*/  FFMA R2, R11, R12, R2 ;  /* 0x0000000c0b027223 */ /* 0x000fe20000000002 */
[----:B0-2---:R-:W-:Y:S06]  /*118a0*/  @!P0 BRA `(.L_x_200) ;  /* 0x00000000000c8947 */ /* 0x005fec0003800000 */
[----:B------:R-:W-:-:S07]  /*118b0*/  MOV R20, 0x118d0 ;  /* 0x000118d000147802 */ /* 0x000fce0000000f00 */
[----:B-----5:R-:W-:Y:S05]  /*118c0*/  CALL.REL.NOINC `($__internal_2_$__cuda_sm3x_div_rn_noftz_f32_slowpath) ;  /* 0x0000013c00507944 */ /* 0x020fea0003c00000 */
[----:B------:R-:W-:-:S07]  /*118d0*/  IMAD.MOV.U32 R2, RZ, RZ, R0 ;  /* 0x000000ffff027224 */ /* 0x000fce00078e0000 */
.L_x_200:
[----:B------:R-:W-:Y:S05]  /*118e0*/  BSYNC.RECONVERGENT B3 ;  /* 0x0000000000037941 */ /* 0x000fea0003800200 */
.L_x_199:
        /* <DEDUP_REMOVED lines=22> */
[----:B------:R-:W-:Y:S01]  /*11a50*/  @!P2 FSEL R11, R0, 0.78539818525314331055, !P0 ;  /* 0x3f490fdb000ba808 */ /* 0x000fe20004000000 */
[----:B------:R-:W-:Y:S01]  /*11a60*/  FADD R7, |R9|, |R10| ;  /* 0x4000000a09077221 */ /* 0x000fe20000000200 */
[----:B------:R-:W-:-:S04]  /*11a70*/  @!P1 FSEL R11, RZ, 3.1415927410125732422, P0 ;  /* 0x40490fdbff0b9808 */ /* 0x000fc80000000000 */
[----:B------:R-:W-:Y:S02]  /*11a80*/  FSETP.NAN.AND P0, PT, R7, R7, PT ;  /* 0x000000070700720b */ /* 0x000fe40003f08000 */
[----:B------:R-:W-:-:S04]  /*11a90*/  LOP3.LUT R0, R11, 0x80000000, R10, 0xb8, !PT ;  /* 0x800000000b007812 */ /* 0x000fc800078eb80a */
[----:B------:R-:W-:-:S04]  /*11aa0*/  FSEL R7, R7, R0, P0 ;  /* 0x0000000007077208 */ /* 0x000fc80000000000 */
[C---:B------:R-:W-:Y:S01]  /*11ab0*/  FSETP.GE.AND P0, PT, |R7|.reuse, 105615, PT ;  /* 0x47ce47800700780b */ /* 0x040fe20003f06200 */
[----:B------:R-:W-:-:S06]  /*11ac0*/  FMUL R0, R7, 0.63661974668502807617 ;  /* 0x3f22f98307007820 */ /* 0x000fcc0000400000 */
[----:B------:R-:W0:Y:S02]  /*11ad0*/  F2I.NTZ R0, R0 ;  /* 0x0000000000007305 */ /* 0x000e240000203100 */
[----:B0-----:R-:W-:Y:S01]  /*11ae0*/  I2FP.F32.S32 R2, R0 ;  /* 0x0000000000027245 */ /* 0x001fe20000201400 */
        /* <DEDUP_REMOVED lines=15> */
.L_x_203:
[----:B0-----:R-:W0:Y:S02]  /*11be0*/  LDC.64 R24, c[0x4][0x8] ;  /* 0x01000200ff187b82 */ /* 0x001e240000000a00 */
[----:B0-----:R-:W-:-:S05]  /*11bf0*/  IMAD.WIDE.U32 R24, R0, 0x4, R24 ;  /* 0x0000000400187825 */ /* 0x001fca00078e0018 */
        /* <DEDUP_REMOVED lines=9> */
[----:B0-----:R-:W-:Y:S01]  /*11c90*/  SHF.R.U32.HI R6, RZ, 0x17, R7 ;  /* 0x00000017ff067819 */ /* 0x001fe20000011607 */
        /* <DEDUP_REMOVED lines=29> */
[----:B01----:R-:W-:-:S07]  /*11e70*/  FSEL R2, -R30, R30, !P2 ;  /* 0x0000001e1e027208 */ /* 0x003fce0005000100 */
.L_x_202:
[----:B------:R-:W-:Y:S05]  /*11e80*/  BSYNC.RECONVERGENT B0 ;  /* 0x0000000000007941 */ /* 0x000fea0003800200 */
.L_x_201:
[----:B------:R-:W-:Y:S01]  /*11e90*/  MOV R24, 0x37cbac00 ;  /* 0x37cbac0000187802 */ /* 0x000fe20000000f00 */
        /* <DEDUP_REMOVED lines=30> */
.L_x_206:
        /* <DEDUP_REMOVED lines=36> */
[----:B------:R-:W0:Y:S01]  /*122c0*/  I2F.F64.S64 R2, R2 ;  /* 0x0000000200027312 */ /* 0x000e220000301c00 */
[----:B------:R-:W-:-:S04]  /*122d0*/  IMAD.MOV R0, RZ, RZ, -R6 ;  /* 0x000000ffff007224 */ /* 0x000fc800078e0a06 */
[----:B------:R-:W-:Y:S01]  /*122e0*/  @!P2 IMAD.MOV.U32 R6, RZ, RZ, R0 ;  /* 0x000000ffff06a224 */ /* 0x000fe200078e0000 */
[----:B0-----:R-:W-:-:S10]  /*122f0*/  DMUL R32, R2, UR4 ;  /* 0x0000000402207c28 */ /* 0x001fd40008000000 */
[----:B------:R-:W0:Y:S02]  /*12300*/  F2F.F32.F64 R32, R32 ;  /* 0x0000002000207310 */ /* 0x000e240000301000 */
[----:B0-----:R-:W-:-:S07]  /*12310*/  FSEL R0, -R32, R32, !P1 ;  /* 0x0000002020007208 */ /* 0x001fce0004800100 */
.L_x_205:
[----:B------:R-:W-:Y:S05]  /*12320*/  BSYNC.RECONVERGENT B0 ;  /* 0x0000000000007941 */ /* 0x000fea0003800200 */
.L_x_204:
        /* <DEDUP_REMOVED lines=17> */
[----:B------:R-:W-:-:S03]  /*12440*/  IMAD.MOV.U32 R0, RZ, RZ, R11 ;  /* 0x000000ffff007224 */ /* 0x000fc600078e000b */
        /* <DEDUP_REMOVED lines=11> */
.L_x_209:
        /* <DEDUP_REMOVED lines=37> */
[----:B------:R-:W-:-:S05]  /*12750*/  IMAD.MOV R0, RZ, RZ, -R6 ;  /* 0x000000ffff007224 */ /* 0x000fca00078e0a06 */
[----:B------:R-:W-:Y:S01]  /*12760*/  @!P1 MOV R6, R0 ;  /* 0x0000000000069202 */ /* 0x000fe20000000f00 */
[----:B0-----:R-:W-:-:S10]  /*12770*/  DMUL R32, R2, UR4 ;  /* 0x0000000402207c28 */ /* 0x001fd40008000000 */
[----:B------:R-:W0:Y:S02]  /*12780*/  F2F.F32.F64 R32, R32 ;  /* 0x0000002000207310 */ /* 0x000e240000301000 */
[----:B0-----:R-:W-:-:S07]  /*12790*/  FSEL R0, -R32, R32, !P0 ;  /* 0x0000002020007208 */ /* 0x001fce0004000100 */
.L_x_208:
[----:B------:R-:W-:Y:S05]  /*127a0*/  BSYNC.RECONVERGENT B0 ;  /* 0x0000000000007941 */ /* 0x000fea0003800200 */
.L_x_207:
        /* <DEDUP_REMOVED lines=15> */
[----:B------:R-:W-:-:S03]  /*128a0*/  IMAD.MOV.U32 R31, RZ, RZ, 0x3f800000 ;  /* 0x3f800000ff1f7424 */ /* 0x000fc600078e00ff */
        /* <DEDUP_REMOVED lines=21> */
[----:B------:R-:W0:Y:S01]  /*12a00*/  MUFU.RCP R20, R20 ;  /* 0x0000001400147308 */ /* 0x000e220000001000 */
[----:B------:R-:W-:Y:S01]  /*12a10*/  FFMA R2, R2, 1.1920928955078125e-07, R3 ;  /* 0x3400000002027823 */ /* 0x000fe20000000003 */
[----:B------:R-:W-:-:S13]  /*12a20*/  FSETP.NEU.AND P0, PT, R0, RZ, P0 ;  /* 0x000000ff0000720b */ /* 0x000fda000070d000 */
[----:B------:R-:W-:Y:S01]  /*12a30*/  @!P0 FADD R0, R0, R0 ;  /* 0x0000000000008221 */ /* 0x000fe20000000000 */
[----:B0-----:R-:W-:-:S04]  /*12a40*/  FMUL R31, R20, R31 ;  /* 0x0000001f141f7220 */ /* 0x001fc80000400000 */
        /* <DEDUP_REMOVED lines=21> */
[----:B------:R-:W0:Y:S01]  /*12ba0*/  FRND R6, R3 ;  /* 0x0000000300067307 */ /* 0x000e220000201000 */
[----:B------:R-:W-:Y:S01]  /*12bb0*/  FADD R35, R32, -R35 ;  /* 0x8000002320237221 */ /* 0x000fe20000000000 */
[----:B------:R-:W-:Y:S01]  /*12bc0*/  FFMA R2, R2, 2, -R3 ;  /* 0x4000000002027823 */ /* 0x000fe20000000803 */
[----:B------:R-:W-:-:S03]  /*12bd0*/  FSETP.GT.AND P3, PT, |R3|, 152, PT ;  /* 0x431800000300780b */ /* 0x000fc60003f64200 */
[----:B------:R-:W-:Y:S01]  /*12be0*/  FFMA R35, R35, 2, R2 ;  /* 0x4000000023237823 */ /* 0x000fe20000000002 */
[----:B0-----:R-:W-:Y:S01]  /*12bf0*/  FADD R2, R3, -R6 ;  /* 0x8000000603027221 */ /* 0x001fe20000000000 */
[----:B------:R-:W-:-:S03]  /*12c00*/  FSETP.GT.AND P2, PT, R6, RZ, PT ;  /* 0x000000ff0600720b */ /* 0x000fc60003f44000 */
[----:B------:R-:W-:Y:S01]  /*12c10*/  FADD R2, R2, R35 ;  /* 0x0000002302027221 */ /* 0x000fe20000000000 */
[----:B------:R-:W-:Y:S02]  /*12c20*/  SEL R6, RZ, 0x83000000, P2 ;  /* 0x83000000ff067807 */ /* 0x000fe40001000000 */
[----:B------:R-:W-:Y:S01]  /*12c30*/  FSETP.GEU.AND P2, PT, R3, RZ, PT ;  /* 0x000000ff0300720b */ /* 0x000fe20003f4e000 */
[----:B------:R-:W-:Y:S02]  /*12c40*/  FFMA R31, R2, R31, 0.0013391353422775864601 ;  /* 0x3aaf85ed021f7423 */ /* 0x000fe4000000001f */
[----:B------:R-:W-:Y:S02]  /*12c50*/  VIADD R20, R6, 0x7f000000 ;  /* 0x7f00000006147836 */ /* 0x000fe40000000000 */
[C---:B------:R-:W-:Y:S02]  /*12c60*/  FFMA R33, R2.reuse, R31, 0.0096188392490148544312 ;  /* 0x3c1d985602217423 */ /* 0x040fe4000000001f */
[----:B------:R-:W0:Y:S02]  /*12c70*/  F2I.NTZ R31, R3 ;  /* 0x00000003001f7305 */ /* 0x000e240000203100 */
[----:B------:R-:W-:-:S04]  /*12c80*/  FFMA R33, R2, R33, 0.055503588169813156128 ;  /* 0x3d6357bb02217423 */ /* 0x000fc80000000021 */
[----:B------:R-:W-:-:S04]  /*12c90*/  FFMA R33, R2, R33, 0.24022644758224487305 ;  /* 0x3e75fdec02217423 */ /* 0x000fc80000000021 */
[----:B------:R-:W-:-:S04]  /*12ca0*/  FFMA R33, R2, R33, 0.69314718246459960938 ;  /* 0x3f31721802217423 */ /* 0x000fc80000000021 */
[----:B------:R-:W-:Y:S01]  /*12cb0*/  FFMA R33, R2, R33, 1 ;  /* 0x3f80000002217423 */ /* 0x000fe20000000021 */
[----:B0-----:R-:W-:Y:S01]  /*12cc0*/  IMAD R6, R31, 0x800000, -R6 ;  /* 0x008000001f067824 */ /* 0x001fe200078e0a06 */
[----:B------:R-:W-:Y:S02]  /*12cd0*/  FSEL R31, RZ, +INF , !P2 ;  /* 0x7f800000ff1f7808 */ /* 0x000fe40005000000 */
[----:B------:R-:W-:-:S04]  /*12ce0*/  FMUL R33, R20, R33 ;  /* 0x0000002114217220 */ /* 0x000fc80000400000 */
[----:B------:R-:W-:Y:S01]  /*12cf0*/  @!P3 FMUL R31, R6, R33 ;  /* 0x00000021061fb220 */ /* 0x000fe20000400000 */
[----:B------:R-:W-:-:S07]  /*12d00*/  @!P0 LOP3.LUT R31, R0, 0x7fffffff, RZ, 0xc0, !PT ;  /* 0x7fffffff001f8812 */ /* 0x000fce00078ec0ff */
.L_x_211:
[----:B------:R-:W-:Y:S05]  /*12d10*/  BSYNC.RECONVERGENT B0 ;  /* 0x0000000000007941 */ /* 0x000fea0003800200 */
.L_x_210:
[----:B------:R-:W-:Y:S01]  /*12d20*/  BSSY.RECONVERGENT B0, `(.L_x_212) ;  /* 0x0000037000007945 */ /* 0x000fe20003800200 */
[----:B------:R-:W-:Y:S01]  /*12d30*/  MOV R6, R12 ;  /* 0x0000000c00067202 */ /* 0x000fe20000000f00 */
[----:B------:R-:W-:Y:S02]  /*12d40*/  IMAD.MOV.U32 R0, RZ, RZ, R11 ;  /* 0x000000ffff007224 */ /* 0x000fe400078e000b */
        /* <DEDUP_REMOVED lines=10> */
.L_x_214:
        /* <DEDUP_REMOVED lines=28> */
[C---:B------:R-:W-:Y:S02]  /*12fb0*/  SHF.L.W.U32.HI R6, R3.reuse, 0x2, R0 ;  /* 0x0000000203067819 */ /* 0x040fe40000010e00 */
[----:B------:R-:W-:Y:S02]  /*12fc0*/  SHF.L.U32 R3, R3, 0x2, RZ ;  /* 0x0000000203037819 */ /* 0x000fe400000006ff */
[----:B------:R-:W-:-:S02]  /*12fd0*/  SHF.R.S32.HI R20, RZ, 0x1f, R6 ;  /* 0x0000001fff147819 */ /* 0x000fc40000011406 */
[----:B------:R-:W-:Y:S02]  /*12fe0*/  LOP3.LUT R0, R6, R7, RZ, 0x3c, !PT ;  /* 0x0000000706007212 */ /* 0x000fe400078e3cff */
[C---:B------:R-:W-:Y:S02]  /*12ff0*/  LOP3.LUT R2, R20.reuse, R3, RZ, 0x3c, !PT ;  /* 0x0000000314027212 */ /* 0x040fe400078e3cff */
[----:B------:R-:W-:Y:S02]  /*13000*/  LOP3.LUT R3, R20, R6, RZ, 0x3c, !PT ;  /* 0x0000000614037212 */ /* 0x000fe400078e3cff */
[----:B------:R-:W-:Y:S02]  /*13010*/  LEA.HI R6, R6, R35, RZ, 0x1 ;  /* 0x0000002306067211 */ /* 0x000fe400078f08ff */
[----:B------:R-:W-:Y:S02]  /*13020*/  ISETP.GE.AND P0, PT, R0, RZ, PT ;  /* 0x000000ff0000720c */ /* 0x000fe40003f06270 */
[----:B------:R-:W0:Y:S01]  /*13030*/  I2F.F64.S64 R2, R2 ;  /* 0x0000000200027312 */ /* 0x000e220000301c00 */
[----:B------:R-:W-:-:S04]  /*13040*/  IMAD.MOV R0, RZ, RZ, -R6 ;  /* 0x000000ffff007224 */ /* 0x000fc800078e0a06 */
[----:B------:R-:W-:Y:S01]  /*13050*/  @!P1 IMAD.MOV.U32 R6, RZ, RZ, R0 ;  /* 0x000000ffff069224 */ /* 0x000fe200078e0000 */
[----:B0-----:R-:W-:-:S10]  /*13060*/  DMUL R32, R2, UR4 ;  /* 0x0000000402207c28 */ /* 0x001fd40008000000 */
[----:B------:R-:W0:Y:S02]  /*13070*/  F2F.F32.F64 R32, R32 ;  /* 0x0000002000207310 */ /* 0x000e240000301000 */
[----:B0-----:R-:W-:-:S07]  /*13080*/  FSEL R0, -R32, R32, !P0 ;  /* 0x0000002020007208 */ /* 0x001fce0004000100 */
.L_x_213:
[----:B------:R-:W-:Y:S05]  /*13090*/  BSYNC.RECONVERGENT B0 ;  /* 0x0000000000007941 */ /* 0x000fea0003800200 */
.L_x_212:
[----:B------:R-:W-:Y:S01]  /*130a0*/  FMUL R3, R0, R0 ;  /* 0x0000000000037220 */ /* 0x000fe20000400000 */
[C---:B------:R-:W-:Y:S01]  /*130b0*/  LOP3.LUT R20, R6.reuse, 0x1, RZ, 0xc0, !PT ;  /* 0x0000000106147812 */ /* 0x040fe200078ec0ff */
[----:B------:R-:W-:Y:S01]  /*130c0*/  IMAD.MOV.U32 R32, RZ, RZ, 0x3d2aaabb ;  /* 0x3d2aaabbff207424 */ /* 0x000fe200078e00ff */
[----:B------:R-:W-:Y:S01]  /*130d0*/  LOP3.LUT P1, RZ, R6, 0x2, RZ, 0xc0, !PT ;  /* 0x0000000206ff7812 */ /* 0x000fe2000782c0ff */
[----:B------:R-:W-:Y:S01]  /*130e0*/  FFMA R2, R3, R24, -0.0013887860113754868507 ;  /* 0xbab607ed03027423 */ /* 0x000fe20000000018 */
[----:B------:R-:W-:Y:S01]  /*130f0*/  ISETP.NE.U32.AND P0, PT, R20, 0x1, PT ;  /* 0x000000011400780c */ /* 0x000fe20003f05070 */
[----:B------:R-:W-:Y:S01]  /*13100*/  IMAD.MOV.U32 R33, RZ, RZ, 0x3effffff ;  /* 0x3effffffff217424 */ /* 0x000fe200078e00ff */
[----:B------:R-:W-:Y:S01]  /*13110*/  BSSY.RECONVERGENT B0, `(.L_x_215) ;  /* 0x0000050000007945 */ /* 0x000fe20003800200 */
[----:B------:R-:W-:Y:S01]  /*13120*/  IMAD.MOV.U32 R6, RZ, RZ, 0x3f800000 ;  /* 0x3f800000ff067424 */ /* 0x000fe200078e00ff */
[----:B------:R-:W-:Y:S02]  /*13130*/  FSEL R2, R2, -0.00019574658654164522886, !P0 ;  /* 0xb94d415302027808 */ /* 0x000fe40004000000 */
[----:B------:R-:W-:-:S02]  /*13140*/  FSEL R20, R32, 0.0083327032625675201416, !P0 ;  /* 0x3c0885e420147808 */ /* 0x000fc40004000000 */
[----:B------:R-:W-:Y:S02]  /*13150*/  FSEL R0, R0, 1, P0 ;  /* 0x3f80000000007808 */ /* 0x000fe40000000000 */
[----:B------:R-:W-:Y:S01]  /*13160*/  FSEL R37, -R33, -0.16666662693023681641, !P0 ;  /* 0xbe2aaaa821257808 */ /* 0x000fe20004000100 */
[C---:B------:R-:W-:Y:S02]  /*13170*/  FFMA R2, R3.reuse, R2, R20 ;  /* 0x0000000203027223 */ /* 0x040fe40000000014 */
[C---:B------:R-:W-:Y:S02]  /*13180*/  FFMA R35, R3.reuse, R0, RZ ;  /* 0x0000000003237223 */ /* 0x040fe400000000ff */
[----:B------:R-:W-:-:S04]  /*13190*/  FFMA R2, R3, R2, R37 ;  /* 0x0000000203027223 */ /* 0x000fc80000000025 */
[----:B------:R-:W-:Y:S01]  /*131a0*/  FFMA R2, R35, R2, R0 ;  /* 0x0000000223027223 */ /* 0x000fe20000000000 */
[----:B------:R-:W-:-:S03]  /*131b0*/  FMUL R0, R16, R16 ;  /* 0x0000001010007220 */ /* 0x000fc60000400000 */
        /* <DEDUP_REMOVED lines=10> */
[----:B------:R-:W-:Y:S02]  /*13260*/  FSEL R3, R3, |R2|, !P0 ;  /* 0x4000000203037208 */ /* 0x000fe40004000000 */
[----:B------:R-:W-:Y:S02]  /*13270*/  FSEL R20, RZ, -24, P0 ;  /* 0xc1c00000ff147808 */ /* 0x000fe40000000000 */
[----:B------:R-:W-:Y:S01]  /*13280*/  FSETP.NEU.AND P0, PT, |R2|, +INF , PT ;  /* 0x7f8000000200780b */ /* 0x000fe20003f0d200 */
[----:B------:R-:W-:-:S03]  /*13290*/  VIADD R6, R3, 0xc0cafb0d ;  /* 0xc0cafb0d03067836 */ /* 0x000fc60000000000 */
[----:B------:R-:W-:Y:S02]  /*132a0*/  FSETP.NEU.AND P0, PT, R2, RZ, P0 ;  /* 0x000000ff0200720b */ /* 0x000fe4000070d000 */
[----:B------:R-:W-:-:S05]  /*132b0*/  LOP3.LUT R6, R6, 0xff800000, RZ, 0xc0, !PT ;  /* 0xff80000006067812 */ /* 0x000fca00078ec0ff */
[----:B------:R-:W-:-:S04]  /*132c0*/  IMAD.IADD R3, R3, 0x1, -R6 ;  /* 0x0000000103037824 */ /* 0x000fc800078e0a06 */
[C---:B------:R-:W-:Y:S01]  /*132d0*/  FADD R36, R3.reuse, 1 ;  /* 0x3f80000003247421 */ /* 0x040fe20000000000 */
[----:B------:R-:W-:Y:S01]  /*132e0*/  FADD R37, R3, -1 ;  /* 0xbf80000003257421 */ /* 0x000fe20000000000 */
[----:B------:R-:W-:Y:S01]  /*132f0*/  I2FP.F32.S32 R3, R6 ;  /* 0x0000000600037245 */ /* 0x000fe20000201400 */
[----:B------:R-:W-:Y:S02]  /*13300*/  @!P0 FADD R2, R2, R2 ;  /* 0x0000000202028221 */ /* 0x000fe40000000000 */
[----:B------:R-:W-:Y:S01]  /*13310*/  FADD R35, R37, R37 ;  /* 0x0000002525237221 */ /* 0x000fe20000000000 */
[----:B------:R-:W0:Y:S03]  /*13320*/  MUFU.RCP R36, R36 ;  /* 0x0000002400247308 */ /* 0x000e260000001000 */
[----:B0-----:R-:W-:Y:S01]  /*13330*/  FMUL R6, R36, R35 ;  /* 0x0000002324067220 */ /* 0x001fe20000400000 */
[----:B------:R-:W-:-:S03]  /*13340*/  FFMA R35, R3, 1.1920928955078125e-07, R20 ;  /* 0x3400000003237823 */ /* 0x000fc60000000014 */
        /* <DEDUP_REMOVED lines=20> */
[----:B------:R-:W0:Y:S01]  /*13490*/  FRND R36, R35 ;  /* 0x0000002300247307 */ /* 0x000e220000201000 */
[----:B------:R-:W-:Y:S01]  /*134a0*/  FADD R3, R20, -R3 ;  /* 0x8000000314037221 */ /* 0x000fe20000000000 */
[----:B------:R-:W-:Y:S01]  /*134b0*/  FFMA R6, R6, 2, -R35 ;  /* 0x4000000006067823 */ /* 0x000fe20000000823 */
[----:B------:R-:W-:Y:S02]  /*134c0*/  MOV R20, 0x391fcb8e ;  /* 0x391fcb8e00147802 */ /* 0x000fe40000000f00 */
[----:B------:R-:W-:Y:S01]  /*134d0*/  FSETP.GT.AND P2, PT, |R35|, 152, PT ;  /* 0x431800002300780b */ /* 0x000fe20003f44200 */
[----:B------:R-:W-:Y:S02]  /*134e0*/  FFMA R6, R3, 2, R6 ;  /* 0x4000000003067823 */ /* 0x000fe40000000006 */
[----:B------:R-:W1:Y:S01]  /*134f0*/  F2I.NTZ R37, R35 ;  /* 0x0000002300257305 */ /* 0x000e620000203100 */
[----:B0-----:R-:W-:Y:S01]  /*13500*/  FADD R3, R35, -R36 ;  /* 0x8000002423037221 */ /* 0x001fe20000000000 */
        /* <DEDUP_REMOVED lines=8> */
[C---:B------:R-:W-:Y:S02]  /*13590*/  FFMA R36, R3.reuse, R20, 0.69314718246459960938 ;  /* 0x3f31721803247423 */ /* 0x040fe40000000014 */
[----:B------:R-:W-:Y:S02]  /*135a0*/  VIADD R20, R6, 0x7f000000 ;  /* 0x7f00000006147836 */ /* 0x000fe40000000000 */
[----:B------:R-:W-:Y:S01]  /*135b0*/  FFMA R3, R3, R36, 1 ;  /* 0x3f80000003037423 */ /* 0x000fe20000000024 */
[----:B-1----:R-:W-:Y:S01]  /*135c0*/  IMAD R37, R37, 0x800000, -R6 ;  /* 0x0080000025257824 */ /* 0x002fe200078e0a06 */
[----:B------:R-:W-:-:S02]  /*135d0*/  FSEL R6, RZ, +INF , !P1 ;  /* 0x7f800000ff067808 */ /* 0x000fc40004800000 */
[----:B------:R-:W-:-:S04]  /*135e0*/  FMUL R20, R20, R3 ;  /* 0x0000000314147220 */ /* 0x000fc80000400000 */
[----:B------:R-:W-:Y:S01]  /*135f0*/  @!P2 FMUL R6, R37, R20 ;  /* 0x000000142506a220 */ /* 0x000fe20000400000 */
[----:B------:R-:W-:-:S07]  /*13600*/  @!P0 LOP3.LUT R6, R2, 0x7fffffff, RZ, 0xc0, !PT ;  /* 0x7fffffff02068812 */ /* 0x000fce00078ec0ff */
.L_x_216:
[----:B------:R-:W-:Y:S05]  /*13610*/  BSYNC.RECONVERGENT B0 ;  /* 0x0000000000007941 */ /* 0x000fea0003800200 */
.L_x_215:
        /* <DEDUP_REMOVED lines=18> */
.L_x_221:
[----:B0-----:R-:W0:Y:S02]  /*13740*/  LDC.64 R2, c[0x4][0x8] ;  /* 0x01000200ff027b82 */ /* 0x001e240000000a00 */
[----:B0-----:R-:W-:-:S05]  /*13750*/  IMAD.WIDE.U32 R36, R0, 0x4, R2 ;  /* 0x0000000400247825 */ /* 0x001fca00078e0002 */
        /* <DEDUP_REMOVED lines=40> */
.L_x_220:
[----:B------:R-:W-:Y:S05]  /*139e0*/  BSYNC.RECONVERGENT B0 ;  /* 0x0000000000007941 */ /* 0x000fea0003800200 */
.L_x_219:
        /* <DEDUP_REMOVED lines=26> */
.L_x_224:
        /* <DEDUP_REMOVED lines=41> */
[----:B01----:R-:W-:-:S07]  /*13e20*/  FSEL R11, -R36, R36, !P0 ;  /* 0x00000024240b7208 */ /* 0x003fce0004000100 */
.L_x_223:
[----:B------:R-:W-:Y:S05]  /*13e30*/  BSYNC.RECONVERGENT B0 ;  /* 0x0000000000007941 */ /* 0x000fea0003800200 */
.L_x_222:
        /* <DEDUP_REMOVED lines=11> */
[C---:B------:R-:W-:Y:S01]  /*13ef0*/  FFMA R3, R0.reuse, R3, R7 ;  /* 0x0000000300037223 */ /* 0x040fe20000000007 */
[----:B------:R-:W-:Y:S01]  /*13f00*/  FADD R7, -R19, R30 ;  /* 0x0000001e13077221 */ /* 0x000fe20000000100 */
        /* <DEDUP_REMOVED lines=8> */
[----:B------:R-:W0:Y:S08]  /*13f90*/  MUFU.RCP R2, R3 ;  /* 0x0000000300027308 */ /* 0x000e300000001000 */
[----:B------:R-:W1:Y:S01]  /*13fa0*/  FCHK P0, R0, R3 ;  /* 0x0000000300007302 */ /* 0x000e620000000000 */
[----:B0-----:R-:W-:-:S04]  /*13fb0*/  FFMA R11, -R3, R2, 1 ;  /* 0x3f800000030b7423 */ /* 0x001fc80000000102 */
[----:B------:R-:W-:-:S04]  /*13fc0*/  FFMA R11, R2, R11, R2 ;  /* 0x0000000b020b7223 */ /* 0x000fc80000000002 */
[----:B------:R-:W-:-:S04]  /*13fd0*/  FFMA R2, R0, R11, RZ ;  /* 0x0000000b00027223 */ /* 0x000fc800000000ff */
[----:B------:R-:W-:-:S04]  /*13fe0*/  FFMA R12, -R3, R2, R0 ;  /* 0x00000002030c7223 */ /* 0x000fc80000000100 */
[----:B------:R-:W-:Y:S01]  /*13ff0*/  FFMA R2, R11, R12, R2 ;  /* 0x0000000c0b027223 */ /* 0x000fe20000000002 */
[----:B-1----:R-:W-:Y:S06]  /*14000*/  @!P0 BRA `(.L_x_226) ;  /* 0x00000000000c8947 */ /* 0x002fec0003800000 */
[----:B------:R-:W-:-:S07]  /*14010*/  MOV R20, 0x14030 ;  /* 0x0001403000147802 */ /* 0x000fce0000000f00 */
[----:B-----5:R-:W-:Y:S05]  /*14020*/  CALL.REL.NOINC `($__internal_2_$__cuda_sm3x_div_rn_noftz_f32_slowpath) ;  /* 0x0000011400787944 */ /* 0x020fea0003c00000 */
[----:B------:R-:W-:-:S07]  /*14030*/  IMAD.MOV.U32 R2, RZ, RZ, R0 ;  /* 0x000000ffff027224 */ /* 0x000fce00078e0000 */
.L_x_226:
[----:B------:R-:W-:Y:S05]  /*14040*/  BSYNC.RECONVERGENT B4 ;  /* 0x0000000000047941 */ /* 0x000fea0003800200 */
.L_x_225:
[----:B------:R-:W-:Y:S01]  /*14050*/  MOV R11, 0x3b33710b ;  /* 0x3b33710b000b7802 */ /* 0x000fe20000000f00 */
[----:B------:R-:W-:Y:S01]  /*14060*/  FMUL R0, R2, R2 ;  /* 0x0000000202007220 */ /* 0x000fe20000400000 */
[----:B------:R-:W-:Y:S01]  /*14070*/  IMAD.MOV.U32 R12, RZ, RZ, 0x3f6ee581 ;  /* 0x3f6ee581ff0c7424 */ /* 0x000fe200078e00ff */
[----:B------:R-:W-:Y:S02]  /*14080*/  ISETP.GE.AND P0, PT, R6, RZ, PT ;  /* 0x000000ff0600720c */ /* 0x000fe40003f06270 */
        /* <DEDUP_REMOVED lines=22> */
[----:B------:R-:W-:-:S05]  /*141f0*/  FSEL R7, R6, R7, P0 ;  /* 0x0000000706077208 */ /* 0x000fca0000000000 */
[----:B------:R-:W-:Y:S01]  /*14200*/  FADD R0, -R7, -RZ ;  /* 0x800000ff07007221 */ /* 0x000fe20000000100 */
[----:B------:R-:W-:Y:S06]  /*14210*/  BRA `(.L_x_227) ;  /* 0x0000002800ec7947 */ /* 0x000fec0003800000 */
.L_x_218:
        /* <DEDUP_REMOVED lines=14> */
.L_x_230:
        /* <DEDUP_REMOVED lines=42> */
.L_x_229:
[----:B------:R-:W-:Y:S05]  /*145a0*/  BSYNC.RECONVERGENT B0 ;  /* 0x0000000000007941 */ /* 0x000fea0003800200 */
.L_x_228:
        /* <DEDUP_REMOVED lines=10> */
[C---:B------:R-:W-:Y:S01]  /*14650*/  FFMA R2, R3.reuse, R2, R6 ;  /* 0x0000000203027223 */ /* 0x040fe20000000006 */
[----:B------:R-:W-:Y:S01]  /*14660*/  FSEL R33, -R30, -0.4999999701976776123, !P0 ;  /* 0xbeffffff1e217808 */ /* 0x000fe20004000100 */
[----:B------:R-:W-:Y:S02]  /*14670*/  IMAD.MOV.U32 R6, RZ, RZ, R12 ;  /* 0x000000ffff067224 */ /* 0x000fe400078e000c */
[----:B------:R-:W-:-:S02]  /*14680*/  FFMA R31, R3, R0, RZ ;  /* 0x00000000031f7223 */ /* 0x000fc400000000ff */
[----:B------:R-:W-:-:S04]  /*14690*/  FFMA R2, R3, R2, R33 ;  /* 0x0000000203027223 */ /* 0x000fc80000000021 */
[----:B------:R-:W-:Y:S01]  /*146a0*/  FFMA R36, R31, R2, R0 ;  /* 0x000000021f247223 */ /* 0x000fe20000000000 */
[----:B------:R-:W-:-:S03]  /*146b0*/  IMAD.MOV.U32 R0, RZ, RZ, R11 ;  /* 0x000000ffff007224 */ /* 0x000fc600078e000b */
[----:B------:R-:W-:Y:S01]  /*146c0*/  @P1 FADD R36, RZ, -R36 ;  /* 0x80000024ff241221 */ /* 0x000fe20000000000 */
        /* <DEDUP_REMOVED lines=10> */
.L_x_233:
        /* <DEDUP_REMOVED lines=42> */
.L_x_232:
[----:B------:R-:W-:Y:S05]  /*14a10*/  BSYNC.RECONVERGENT B0 ;  /* 0x0000000000007941 */ /* 0x000fea0003800200 */
.L_x_231:
[----:B------:R-:W-:Y:S01]  /*14a20*/  FMUL R3, R0, R0 ;  /* 0x0000000000037220 */ /* 0x000fe20000400000 */
[C---:B------:R-:W-:Y:S01]  /*14a30*/  LOP3.LUT R2, R6.reuse, 0x1, RZ, 0xc0, !PT ;  /* 0x0000000106027812 */ /* 0x040fe200078ec0ff */
[----:B------:R-:W0:Y:S01]  /*14a40*/  MUFU.RCP R31, R16 ;  /* 0x00000010001f7308 */ /* 0x000e220000001000 */
        /* <DEDUP_REMOVED lines=8> */
[----:B------:R-:W-:-:S04]  /*14ad0*/  FFMA R2, R3, R24, R2 ;  /* 0x0000001803027223 */ /* 0x000fc80000000002 */
[C---:B------:R-:W-:Y:S01]  /*14ae0*/  FFMA R2, R3.reuse, R2, R25 ;  /* 0x0000000203027223 */ /* 0x040fe20000000019 */
[----:B------:R-:W-:-:S04]  /*14af0*/  FFMA R3, R3, R0, RZ ;  /* 0x0000000003037223 */ /* 0x000fc800000000ff */
[----:B------:R-:W-:Y:S01]  /*14b00*/  FFMA R0, R3, R2, R0 ;  /* 0x0000000203007223 */ /* 0x000fe20000000000 */
[----:B0-----:R-:W-:-:S03]  /*14b10*/  FFMA R2, -R16, R31, 1 ;  /* 0x3f80000010027423 */ /* 0x001fc6000000011f */
[----:B------:R-:W-:-:S04]  /*14b20*/  @P1 FADD R0, RZ, -R0 ;  /* 0x80000000ff001221 */ /* 0x000fc80000000000 */
[----:B------:R-:W-:-:S04]  /*14b30*/  FMUL R0, R21, R0 ;  /* 0x0000000015007220 */ /* 0x000fc80000400000 */
[----:B------:R-:W-:Y:S01]  /*14b40*/  FFMA R25, R19, R36, -R0 ;  /* 0x0000002413197223 */ /* 0x000fe20000000800 */
[----:B------:R-:W-:-:S03]  /*14b50*/  FFMA R0, R31, R2, R31 ;  /* 0x000000021f007223 */ /* 0x000fc6000000001f */
[----:B------:R-:W0:Y:S01]  /*14b60*/  FCHK P0, R25, R16 ;  /* 0x0000001019007302 */ /* 0x000e220000000000 */
[----:B------:R-:W-:-:S04]  /*14b70*/  FFMA R3, R0, R25, RZ ;  /* 0x0000001900037223 */ /* 0x000fc800000000ff */
[----:B------:R-:W-:-:S04]  /*14b80*/  FFMA R2, -R16, R3, R25 ;  /* 0x0000000310027223 */ /* 0x000fc80000000119 */
[----:B------:R-:W-:Y:S01]  /*14b90*/  FFMA R0, R0, R2, R3 ;  /* 0x0000000200007223 */ /* 0x000fe20000000003 */
[----:B0-----:R-:W-:Y:S06]  /*14ba0*/  @!P0 BRA `(.L_x_235) ;  /* 0x0000000000108947 */ /* 0x001fec0003800000 */
[----:B------:R-:W-:Y:S01]  /*14bb0*/  IMAD.MOV.U32 R0, RZ, RZ, R25 ;  /* 0x000000ffff007224 */ /* 0x000fe200078e0019 */
[----:B------:R-:W-:Y:S01]  /*14bc0*/  MOV R20, 0x14bf0 ;  /* 0x00014bf000147802 */ /* 0x000fe20000000f00 */
[----:B------:R-:W-:-:S07]  /*14bd0*/  IMAD.MOV.U32 R3, RZ, RZ, R16 ;  /* 0x000000ffff037224 */ /* 0x000fce00078e0010 */
[----:B-----5:R-:W-:Y:S05]  /*14be0*/  CALL.REL.NOINC `($__internal_2_$__cuda_sm3x_div_rn_noftz_f32_slowpath) ;  /* 0x0000010800887944 */ /* 0x020fea0003c00000 */
.L_x_235:
[----:B------:R-:W-:Y:S05]  /*14bf0*/  BSYNC.RECONVERGENT B4 ;  /* 0x0000000000047941 */ /* 0x000fea0003800200 */
.L_x_234:
[----:B------:R-:W-:Y:S01]  /*14c00*/  IMAD.MOV.U32 R3, RZ, RZ, 0x3f000000 ;  /* 0x3f000000ff037424 */ /* 0x000fe200078e00ff */
[C---:B------:R-:W-:Y:S01]  /*14c10*/  FSETP.NEU.AND P1, PT, |R0|.reuse, 1, PT ;  /* 0x3f8000000000780b */ /* 0x040fe20003f2d200 */
[----:B------:R-:W-:Y:S01]  /*14c20*/  IMAD.MOV.U32 R25, RZ, RZ, 0x3d4dd2f7 ;  /* 0x3d4dd2f7ff197424 */ /* 0x000fe200078e00ff */
[C---:B------:R-:W-:Y:S01]  /*14c30*/  FSETP.GT.AND P0, PT, |R0|.reuse, 0.56000000238418579102, PT ;  /* 0x3f0f5c290000780b */ /* 0x040fe20003f04200 */
[----:B------:R-:W-:Y:S01]  /*14c40*/  FFMA R2, |R0|, -R3, 0.5 ;  /* 0x3f00000000027423 */ /* 0x000fe20000000a03 */
[----:B------:R-:W-:Y:S03]  /*14c50*/  BSSY.RECONVERGENT B0, `(.L_x_236) ;  /* 0x000004c000007945 */ /* 0x000fe60003800200 */
[----:B------:R-:W0:Y:S02]  /*14c60*/  MUFU.RSQ R3, R2 ;  /* 0x0000000200037308 */ /* 0x000e240000001400 */
[----:B0-----:R-:W-:Y:S01]  /*14c70*/  FMUL R6, R2, R3 ;  /* 0x0000000302067220 */ /* 0x001fe20000400000 */
[----:B------:R-:W-:-:S04]  /*14c80*/  FMUL R3, R3, -0.5 ;  /* 0xbf00000003037820 */ /* 0x000fc80000400000 */
[----:B------:R-:W-:-:S04]  /*14c90*/  FFMA R3, R6, R3, 0.5 ;  /* 0x3f00000006037423 */ /* 0x000fc80000000003 */
        /* <DEDUP_REMOVED lines=16> */
[----:B------:R-:W-:Y:S01]  /*14da0*/  FSEL R0, R0, R3, !P0 ;  /* 0x0000000300007208 */ /* 0x000fe20004000000 */
[----:B------:R-:W-:-:S04]  /*14db0*/  IMAD.MOV.U32 R3, RZ, RZ, R11 ;  /* 0x000000ffff037224 */ /* 0x000fc800078e000b */
[----:B------:R-:W-:Y:S01]  /*14dc0*/  FADD R6, -R7, R0 ;  /* 0x0000000007067221 */ /* 0x000fe20000000100 */
        /* <DEDUP_REMOVED lines=10> */
.L_x_238:
        /* <DEDUP_REMOVED lines=34> */
[----:B------:R-:W0:Y:S01]  /*15090*/  I2F.F64.S64 R30, R30 ;  /* 0x0000001e001e7312 */ /* 0x000e220000301c00 */
[----:B------:R-:W-:Y:S02]  /*150a0*/  LEA.HI R2, R2, R3, RZ, 0x1 ;  /* 0x0000000302027211 */ /* 0x000fe400078f08ff */
[----:B------:R-:W-:-:S03]  /*150b0*/  ISETP.GE.AND P0, PT, R0, RZ, PT ;  /* 0x000000ff0000720c */ /* 0x000fc60003f06270 */
[----:B------:R-:W-:-:S04]  /*150c0*/  IMAD.MOV R0, RZ, RZ, -R2 ;  /* 0x000000ffff007224 */ /* 0x000fc800078e0a02 */
[----:B------:R-:W-:Y:S01]  /*150d0*/  @!P1 IMAD.MOV.U32 R2, RZ, RZ, R0 ;  /* 0x000000ffff029224 */ /* 0x000fe200078e0000 */
[----:B0-----:R-:W-:-:S10]  /*150e0*/  DMUL R24, R30, UR4 ;  /* 0x000000041e187c28 */ /* 0x001fd40008000000 */
[----:B------:R-:W0:Y:S02]  /*150f0*/  F2F.F32.F64 R24, R24 ;  /* 0x0000001800187310 */ /* 0x000e240000301000 */
[----:B0-----:R-:W-:-:S07]  /*15100*/  FSEL R3, -R24, R24, !P0 ;  /* 0x0000001818037208 */ /* 0x001fce0004000100 */
.L_x_237:
[----:B------:R-:W-:Y:S05]  /*15110*/  BSYNC.RECONVERGENT B0 ;  /* 0x0000000000007941 */ /* 0x000fea0003800200 */
.L_x_236:
        /* <DEDUP_REMOVED lines=29> */
.L_x_241:
[----:B0-----:R-:W0:Y:S02]  /*152f0*/  LDC.64 R2, c[0x4][0x8] ;  /* 0x01000200ff027b82 */ /* 0x001e240000000a00 */
[----:B0-----:R-:W-:-:S05]  /*15300*/  IMAD.WIDE.U32 R34, R0, 0x4, R2 ;  /* 0x0000000400227825 */ /* 0x001fca00078e0002 */
        /* <DEDUP_REMOVED lines=40> */
.L_x_240:
[----:B------:R-:W-:Y:S05]  /*15590*/  BSYNC.RECONVERGENT B0 ;  /* 0x0000000000007941 */ /* 0x000fea0003800200 */
.L_x_239:
[C---:B------:R-:W-:Y:S01]  /*155a0*/  LOP3.LUT R0, R12.reuse, 0x1, RZ, 0xc0, !PT ;  /* 0x000000010c007812 */ /* 0x040fe200078ec0ff */
        /* <DEDUP_REMOVED lines=10> */
[----:B------:R-:W0:Y:S02]  /*15650*/  MUFU.RCP R25, R16 ;  /* 0x0000001000197308 */ /* 0x000e240000001000 */
[C---:B------:R-:W-:Y:S01]  /*15660*/  FFMA R3, R2.reuse, R0, R3 ;  /* 0x0000000002037223 */ /* 0x040fe20000000003 */
[----:B------:R-:W-:-:S04]  /*15670*/  FFMA R0, R2, R11, RZ ;  /* 0x0000000b02007223 */ /* 0x000fc800000000ff */
[----:B------:R-:W-:-:S04]  /*15680*/  FFMA R0, R0, R3, R11 ;  /* 0x0000000300007223 */ /* 0x000fc8000000000b */
[----:B------:R-:W-:-:S04]  /*15690*/  @P0 FADD R0, RZ, -R0 ;  /* 0x80000000ff000221 */ /* 0x000fc80000000000 */
[----:B------:R-:W-:Y:S01]  /*156a0*/  FMUL R0, R21, R0 ;  /* 0x0000000015007220 */ /* 0x000fe20000400000 */
[----:B0-----:R-:W-:-:S03]  /*156b0*/  FFMA R2, -R16, R25, 1 ;  /* 0x3f80000010027423 */ /* 0x001fc60000000119 */
        /* <DEDUP_REMOVED lines=11> */
.L_x_243:
[----:B------:R-:W-:Y:S05]  /*15770*/  BSYNC.RECONVERGENT B4 ;  /* 0x0000000000047941 */ /* 0x000fea0003800200 */
.L_x_242:
[----:B------:R-:W-:Y:S01]  /*15780*/  IMAD.MOV.U32 R3, RZ, RZ, 0x3f000000 ;  /* 0x3f000000ff037424 */ /* 0x000fe200078e00ff */
[C---:B------:R-:W-:Y:S01]  /*15790*/  FSETP.NEU.AND P1, PT, |R0|.reuse, 1, PT ;  /* 0x3f8000000000780b */ /* 0x040fe20003f2d200 */
[----:B------:R-:W-:Y:S01]  /*157a0*/  F2F.F64.F32 R30, R7 ;  /* 0x00000007001e7310 */ /* 0x000fe20000201800 */
[C---:B------:R-:W-:Y:S01]  /*157b0*/  FSETP.GT.AND P0, PT, |R0|.reuse, 0.56000000238418579102, PT ;  /* 0x3f0f5c290000780b */ /* 0x040fe20003f04200 */
[----:B------:R-:W-:Y:S01]  /*157c0*/  FFMA R2, |R0|, -R3, 0.5 ;  /* 0x3f00000000027423 */ /* 0x000fe20000000a03 */
[----:B------:R-:W-:Y:S01]  /*157d0*/  MOV R25, 0x3fd774eb ;  /* 0x3fd774eb00197802 */ /* 0x000fe20000000f00 */
[----:B------:R-:W-:Y:S01]  /*157e0*/  IMAD.MOV.U32 R24, RZ, RZ, 0x54442d18 ;  /* 0x54442d18ff187424 */ /* 0x000fe200078e00ff */
[----:B------:R-:W-:Y:S01]  /*157f0*/  BSSY.RECONVERGENT B0, `(.L_x_244) ;  /* 0x0000058000007945 */ /* 0x000fe20003800200 */
[----:B------:R-:W-:Y:S02]  /*15800*/  FADD R34, -R6, -RZ ;  /* 0x800000ff06227221 */ /* 0x000fe40000000100 */
[----:B------:R-:W0:Y:S02]  /*15810*/  MUFU.RSQ R3, R2 ;  /* 0x0000000200037308 */ /* 0x000e240000001400 */
[----:B0-----:R-:W-:Y:S01]  /*15820*/  FMUL R11, R2, R3 ;  /* 0x00000003020b7220 */ /* 0x001fe20000400000 */
[----:B------:R-:W-:-:S04]  /*15830*/  FMUL R12, R3, -0.5 ;  /* 0xbf000000030c7820 */ /* 0x000fc80000400000 */
[----:B------:R-:W-:-:S04]  /*15840*/  FFMA R12, R11, R12, 0.5 ;  /* 0x3f0000000b0c7423 */ /* 0x000fc8000000000c */
[----:B------:R-:W-:-:S05]  /*15850*/  FFMA R12, R11, R12, R11 ;  /* 0x0000000c0b0c7223 */ /* 0x000fca000000000b */
[----:B------:R-:W-:Y:S01]  /*15860*/  FSEL R3, R12, RZ, P1 ;  /* 0x000000ff0c037208 */ /* 0x000fe20000800000 */
[----:B------:R-:W-:-:S03]  /*15870*/  IMAD.MOV.U32 R12, RZ, RZ, 0x3d4dd2f7 ;  /* 0x3d4dd2f7ff0c7424 */ /* 0x000fc600078e00ff */
        /* <DEDUP_REMOVED lines=8> */
[----:B------:R-:W-:Y:S01]  /*15900*/  FFMA R3, R3, R2, R3 ;  /* 0x0000000203037223 */ /* 0x000fe20000000003 */
[----:B------:R-:W0:Y:S03]  /*15910*/  F2I.NTZ R32, R11 ;  /* 0x0000000b00207305 */ /* 0x000e260000203100 */
[----:B------:R-:W-:-:S04]  /*15920*/  FMUL R2, R3, -2 ;  /* 0xc000000003027820 */ /* 0x000fc80000400000 */
[----:B------:R-:W-:Y:S01]  /*15930*/  @P0 FFMA R3, R25, 0.93318945169448852539, R2 ;  /* 0x3f6ee58119030823 */ /* 0x000fe20000000002 */
[----:B------:R-:W-:-:S04]  /*15940*/  IMAD.MOV.U32 R25, RZ, RZ, 0x400921fb ;  /* 0x400921fbff197424 */ /* 0x000fc800078e00ff */
[CC--:B------:R-:W-:Y:S02]  /*15950*/  FSETP.NAN.AND P0, PT, R3.reuse, R3.reuse, PT ;  /* 0x000000030300720b */ /* 0x0c0fe40003f08000 */
[----:B------:R-:W-:Y:S01]  /*15960*/  LOP3.LUT R0, R3, 0x80000000, R0, 0xb8, !PT ;  /* 0x8000000003007812 */ /* 0x000fe200078eb800 */
[----:B0-----:R-:W-:Y:S01]  /*15970*/  IMAD.MOV.U32 R37, RZ, RZ, R32 ;  /* 0x000000ffff257224 */ /* 0x001fe200078e0020 */
[----:B------:R-:W-:Y:S02]  /*15980*/  I2FP.F32.S32 R33, R32 ;  /* 0x0000002000217245 */ /* 0x000fe40000201400 */
[----:B------:R-:W-:Y:S02]  /*15990*/  FSEL R0, R0, R3, !P0 ;  /* 0x0000000300007208 */ /* 0x000fe40004000000 */
[----:B------:R-:W-:Y:S01]  /*159a0*/  FSETP.GE.AND P0, PT, |R6|, 105615, PT ;  /* 0x47ce47800600780b */ /* 0x000fe20003f06200 */
[C---:B------:R-:W-:Y:S01]  /*159b0*/  FFMA R12, R33.reuse, -1.5707962512969970703, -R6 ;  /* 0xbfc90fda210c7823 */ /* 0x040fe20000000806 */
[----:B------:R0:W1:Y:S03]  /*159c0*/  F2F.F64.F32 R2, R0 ;  /* 0x0000000000027310 */ /* 0x0000660000201800 */
[----:B------:R-:W-:-:S04]  /*159d0*/  FFMA R12, R33, -7.5497894158615963534e-08, R12 ;  /* 0xb3a22168210c7823 */ /* 0x000fc8000000000c */
[----:B------:R-:W-:-:S04]  /*159e0*/  FFMA R36, R33, -5.3903029534742383927e-15, R12 ;  /* 0xa7c234c521247823 */ /* 0x000fc8000000000c */
[----:B0-----:R-:W-:Y:S01]  /*159f0*/  IMAD.MOV.U32 R0, RZ, RZ, R36 ;  /* 0x000000ffff007224 */ /* 0x001fe200078e0024 */
[----:B-1----:R-:W-:-:S08]  /*15a00*/  DADD R2, -R2, R24 ;  /* 0x0000000002027229 */ /* 0x002fd00000000118 */
[----:B------:R-:W-:-:S06]  /*15a10*/  DADD R2, R2, -R30 ;  /* 0x0000000002027229 */ /* 0x000fcc000000081e */
[----:B------:R0:W1:Y:S01]  /*15a20*/  F2F.F32.F64 R11, R2 ;  /* 0x00000002000b7310 */ /* 0x0000620000301000 */
[----:B------:R-:W-:Y:S05]  /*15a30*/  @!P0 BRA `(.L_x_245) ;  /* 0x0000000000cc8947 */ /* 0x000fea0003800000 */
[----:B------:R-:W-:-:S13]  /*15a40*/  FSETP.NEU.AND P0, PT, |R6|, +INF , PT ;  /* 0x7f8000000600780b */ /* 0x000fda0003f0d200 */
[----:B------:R-:W-:Y:S01]  /*15a50*/  @!P0 FMUL R0, RZ, -R6 ;  /* 0x80000006ff008220 */ /* 0x000fe20000400000 */
[----:B------:R-:W-:Y:S01]  /*15a60*/  @!P0 IMAD.MOV.U32 R32, RZ, RZ, RZ ;  /* 0x000000ffff208224 */ /* 0x000fe200078e00ff */
[----:B------:R-:W-:Y:S06]  /*15a70*/  @!P0 BRA `(.L_x_245) ;  /* 0x0000000000bc8947 */ /* 0x000fec0003800000 */
[----:B0-----:R-:W-:Y:S01]  /*15a80*/  IMAD.SHL.U32 R2, R34, 0x100, RZ ;  /* 0x0000010022027824 */ /* 0x001fe200078e00ff */
[----:B------:R-:W-:Y:S01]  /*15a90*/  UMOV UR4, URZ ;  /* 0x000000ff00047c82 */ /* 0x000fe20008000000 */
[----:B------:R-:W-:Y:S02]  /*15aa0*/  IMAD.MOV.U32 R20, RZ, RZ, RZ ;  /* 0x000000ffff147224 */ /* 0x000fe400078e00ff */
[----:B------:R-:W-:Y:S01]  /*15ab0*/  IMAD.MOV.U32 R0, RZ, RZ, RZ ;  /* 0x000000ffff007224 */ /* 0x000fe200078e00ff */
[----:B------:R-:W-:-:S07]  /*15ac0*/  LOP3.LUT R33, R2, 0x80000000, RZ, 0xfc, !PT ;  /* 0x8000000002217812 */ /* 0x000fce00078efcff */
.L_x_246:
        /* <DEDUP_REMOVED lines=33> */
[----:B------:R-:W-:Y:S01]  /*15ce0*/  LOP3.LUT R3, R12, R7, RZ, 0x3c, !PT ;  /* 0x000000070c037212 */ /* 0x000fe200078e3cff */
[----:B------:R-:W-:Y:S01]  /*15cf0*/  IMAD.MOV R0, RZ, RZ, -R32 ;  /* 0x000000ffff007224 */ /* 0x000fe200078e0a20 */
[----:B------:R-:W-:-:S03]  /*15d00*/  LOP3.LUT R12, R7, R34, RZ, 0x3c, !PT ;  /* 0x00000022070c7212 */ /* 0x000fc600078e3cff */
[----:B------:R-:W-:Y:S01]  /*15d10*/  @!P0 IMAD.MOV.U32 R32, RZ, RZ, R0 ;  /* 0x000000ffff208224 */ /* 0x000fe200078e0000 */
[----:B------:R-:W0:Y:S01]  /*15d20*/  I2F.F64.S64 R2, R2 ;  /* 0x0000000200027312 */ /* 0x000e220000301c00 */
[----:B------:R-:W-:Y:S01]  /*15d30*/  ISETP.GE.AND P1, PT, R12, RZ, PT ;  /* 0x000000ff0c00720c */ /* 0x000fe20003f26270 */
[----:B0-----:R-:W-:-:S10]  /*15d40*/  DMUL R30, R2, UR4 ;  /* 0x00000004021e7c28 */ /* 0x001fd40008000000 */
[----:B------:R-:W0:Y:S02]  /*15d50*/  F2F.F32.F64 R30, R30 ;  /* 0x0000001e001e7310 */ /* 0x000e240000301000 */
[----:B0-2---:R-:W-:-:S07]  /*15d60*/  FSEL R0, -R30, R30, !P1 ;  /* 0x0000001e1e007208 */ /* 0x005fce0004800100 */
.L_x_245:
[----:B------:R-:W-:Y:S05]  /*15d70*/  BSYNC.RECONVERGENT B0 ;  /* 0x0000000000007941 */ /* 0x000fea0003800200 */
.L_x_244:
[----:B------:R-:W-:Y:S01]  /*15d80*/  LOP3.LUT R7, R32, 0x1, RZ, 0xc0, !PT ;  /* 0x0000000120077812 */ /* 0x000fe200078ec0ff */
[----:B------:R-:W-:Y:S02]  /*15d90*/  IMAD.MOV.U32 R20, RZ, RZ, 0x37cbac00 ;  /* 0x37cbac00ff147424 */ /* 0x000fe400078e00ff */
[----:B0-----:R-:W-:Y:S01]  /*15da0*/  FMUL R3, R0, R0 ;  /* 0x0000000000037220 */ /* 0x001fe20000400000 */
[----:B------:R-:W-:Y:S01]  /*15db0*/  IMAD.MOV.U32 R30, RZ, RZ, 0x3c0885e4 ;  /* 0x3c0885e4ff1e7424 */ /* 0x000fe200078e00ff */
[----:B------:R-:W-:Y:S01]  /*15dc0*/  ISETP.NE.U32.AND P0, PT, R7, 0x1, PT ;  /* 0x000000010700780c */ /* 0x000fe20003f05070 */
[----:B------:R-:W-:Y:S02]  /*15dd0*/  VIADD R7, R32, 0x1 ;  /* 0x0000000120077836 */ /* 0x000fe40000000000 */
[----:B------:R-:W-:Y:S01]  /*15de0*/  FFMA R2, R3, R20, -0.0013887860113754868507 ;  /* 0xbab607ed03027423 */ /* 0x000fe20000000014 */
[----:B------:R-:W-:Y:S01]  /*15df0*/  MOV R31, 0x3e2aaaa8 ;  /* 0x3e2aaaa8001f7802 */ /* 0x000fe20000000f00 */
[----:B------:R-:W-:Y:S01]  /*15e00*/  BSSY.RECONVERGENT B0, `(.L_x_247) ;  /* 0x0000040000007945 */ /* 0x000fe20003800200 */
[----:B------:R-:W-:-:S02]  /*15e10*/  FSEL R12, R30, 0.041666727513074874878, !P0 ;  /* 0x3d2aaabb1e0c7808 */ /* 0x000fc40004000000 */
[----:B------:R-:W-:Y:S02]  /*15e20*/  FSEL R2, R2, -0.00019574658654164522886, P0 ;  /* 0xb94d415302027808 */ /* 0x000fe40000000000 */
[----:B------:R-:W-:Y:S02]  /*15e30*/  LOP3.LUT P1, RZ, R7, 0x2, RZ, 0xc0, !PT ;  /* 0x0000000207ff7812 */ /* 0x000fe4000782c0ff */
[----:B------:R-:W-:Y:S01]  /*15e40*/  FSEL R0, R0, 1, !P0 ;  /* 0x3f80000000007808 */ /* 0x000fe20004000000 */
[----:B------:R-:W-:Y:S01]  /*15e50*/  FFMA R2, R3, R2, R12 ;  /* 0x0000000203027223 */ /* 0x000fe2000000000c */
[----:B------:R-:W-:Y:S02]  /*15e60*/  FSEL R7, -R31, -0.4999999701976776123, !P0 ;  /* 0xbeffffff1f077808 */ /* 0x000fe40004000100 */
[----:B------:R-:W-:Y:S01]  /*15e70*/  FSETP.GE.AND P0, PT, |R6|, 105615, PT ;  /* 0x47ce47800600780b */ /* 0x000fe20003f06200 */
[C---:B------:R-:W-:Y:S02]  /*15e80*/  FFMA R35, R3.reuse, R0, RZ ;  /* 0x0000000003237223 */ /* 0x040fe400000000ff */
[----:B------:R-:W-:-:S04]  /*15e90*/  FFMA R2, R3, R2, R7 ;  /* 0x0000000203027223 */ /* 0x000fc80000000007 */
[----:B------:R-:W-:-:S04]  /*15ea0*/  FFMA R35, R35, R2, R0 ;  /* 0x0000000223237223 */ /* 0x000fc80000000000 */
[----:B------:R-:W-:Y:S02]  /*15eb0*/  @P1 FADD R35, RZ, -R35 ;  /* 0x80000023ff231221 */ /* 0x000fe40000000000 */
[----:B------:R-:W-:Y:S05]  /*15ec0*/  @!P0 BRA `(.L_x_248) ;  /* 0x0000000000cc8947 */ /* 0x000fea0003800000 */
        /* <DEDUP_REMOVED lines=9> */
.L_x_249:
        /* <DEDUP_REMOVED lines=31> */
[----:B------:R-:W-:Y:S02]  /*16150*/  LEA.HI R37, R7, R0, RZ, 0x1 ;  /* 0x0000000007257211 */ /* 0x000fe400078f08ff */
[C---:B------:R-:W-:Y:S02]  /*16160*/  LOP3.LUT R2, R12.reuse, R3, RZ, 0x3c, !PT ;  /* 0x000000030c027212 */ /* 0x040fe400078e3cff */
[----:B------:R-:W-:-:S02]  /*16170*/  LOP3.LUT R3, R12, R7, RZ, 0x3c, !PT ;  /* 0x000000070c037212 */ /* 0x000fc400078e3cff */
[----:B------:R-:W-:Y:S02]  /*16180*/  LOP3.LUT R34, R7, R34, RZ, 0x3c, !PT ;  /* 0x0000002207227212 */ /* 0x000fe400078e3cff */
[----:B------:R-:W-:Y:S02]  /*16190*/  IADD3 R0, PT, PT, -R37, RZ, RZ ;  /* 0x000000ff25007210 */ /* 0x000fe40007ffe1ff */
[----:B------:R-:W0:Y:S01]  /*161a0*/  I2F.F64.S64 R2, R2 ;  /* 0x0000000200027312 */ /* 0x000e220000301c00 */
[----:B------:R-:W-:Y:S02]  /*161b0*/  ISETP.GE.AND P0, PT, R34, RZ, PT ;  /* 0x000000ff2200720c */ /* 0x000fe40003f06270 */
[----:B------:R-:W-:Y:S01]  /*161c0*/  @!P1 IMAD.MOV.U32 R37, RZ, RZ, R0 ;  /* 0x000000ffff259224 */ /* 0x000fe200078e0000 */
[----:B0-----:R-:W-:-:S10]  /*161d0*/  DMUL R32, R2, UR4 ;  /* 0x0000000402207c28 */ /* 0x001fd40008000000 */
[----:B------:R-:W0:Y:S02]  /*161e0*/  F2F.F32.F64 R32, R32 ;  /* 0x0000002000207310 */ /* 0x000e240000301000 */
[----:B0-----:R-:W-:-:S07]  /*161f0*/  FSEL R36, -R32, R32, !P0 ;  /* 0x0000002020247208 */ /* 0x001fce0004000100 */
.L_x_248:
[----:B------:R-:W-:Y:S05]  /*16200*/  BSYNC.RECONVERGENT B0 ;  /* 0x0000000000007941 */ /* 0x000fea0003800200 */
.L_x_247:
[----:B-1----:R-:W-:Y:S01]  /*16210*/  FMUL R7, R11, -0.63661974668502807617 ;  /* 0xbf22f9830b077820 */ /* 0x002fe20000400000 */
[----:B------:R-:W-:Y:S01]  /*16220*/  FMUL R3, R36, R36 ;  /* 0x0000002424037220 */ /* 0x000fe20000400000 */
[C---:B------:R-:W-:Y:S01]  /*16230*/  LOP3.LUT R2, R37.reuse, 0x1, RZ, 0xc0, !PT ;  /* 0x0000000125027812 */ /* 0x040fe200078ec0ff */
[----:B------:R-:W-:Y:S01]  /*16240*/  BSSY.RECONVERGENT B0, `(.L_x_250) ;  /* 0x000004e000007945 */ /* 0x000fe20003800200 */
[----:B------:R-:W-:Y:S01]  /*16250*/  LOP3.LUT P1, RZ, R37, 0x2, RZ, 0xc0, !PT ;  /* 0x0000000225ff7812 */ /* 0x000fe2000782c0ff */
[----:B------:R-:W-:Y:S01]  /*16260*/  FFMA R0, R3, R20, -0.0013887860113754868507 ;  /* 0xbab607ed03007423 */ /* 0x000fe20000000014 */
[----:B------:R-:W0:Y:S01]  /*16270*/  F2I.NTZ R7, R7 ;  /* 0x0000000700077305 */ /* 0x000e220000203100 */
[----:B------:R-:W-:-:S04]  /*16280*/  ISETP.NE.U32.AND P0, PT, R2, 0x1, PT ;  /* 0x000000010200780c */ /* 0x000fc80003f05070 */
[----:B------:R-:W-:Y:S02]  /*16290*/  FSEL R0, R0, -0.00019574658654164522886, !P0 ;  /* 0xb94d415300007808 */ /* 0x000fe40004000000 */
[----:B------:R-:W-:Y:S02]  /*162a0*/  FSEL R2, R30, 0.041666727513074874878, P0 ;  /* 0x3d2aaabb1e027808 */ /* 0x000fe40000000000 */
[----:B------:R-:W-:-:S03]  /*162b0*/  FSEL R33, -R31, -0.4999999701976776123, P0 ;  /* 0xbeffffff1f217808 */ /* 0x000fc60000000100 */
[----:B------:R-:W-:Y:S01]  /*162c0*/  FFMA R2, R3, R0, R2 ;  /* 0x0000000003027223 */ /* 0x000fe20000000002 */
[----:B------:R-:W-:Y:S01]  /*162d0*/  FSEL R0, R36, 1, P0 ;  /* 0x3f80000024007808 */ /* 0x000fe20000000000 */
[----:B------:R-:W-:Y:S01]  /*162e0*/  FADD R36, -R11, -RZ ;  /* 0x800000ff0b247221 */ /* 0x000fe20000000100 */
[----:B0-----:R-:W-:Y:S01]  /*162f0*/  I2FP.F32.S32 R38, R7 ;  /* 0x0000000700267245 */ /* 0x001fe20000201400 */
[----:B------:R-:W-:Y:S01]  /*16300*/  FFMA R2, R3, R2, R33 ;  /* 0x0000000203027223 */ /* 0x000fe20000000021 */
[----:B------:R-:W-:Y:S01]  /*16310*/  FSETP.GE.AND P0, PT, |R11|, 105615, PT ;  /* 0x47ce47800b00780b */ /* 0x000fe20003f06200 */
[----:B------:R-:W-:Y:S01]  /*16320*/  FFMA R3, R3, R0, RZ ;  /* 0x0000000003037223 */ /* 0x000fe200000000ff */
[----:B------:R-:W-:Y:S02]  /*16330*/  IMAD.MOV.U32 R37, RZ, RZ, R7 ;  /* 0x000000ffff257224 */ /* 0x000fe400078e0007 */
[----:B------:R-:W-:Y:S01]  /*16340*/  FFMA R33, R38, -1.5707962512969970703, -R11 ;  /* 0xbfc90fda26217823 */ /* 0x000fe2000000080b */
[----:B------:R-:W-:Y:S01]  /*16350*/  FFMA R0, R3, R2, R0 ;  /* 0x0000000203007223 */ /* 0x000fe20000000000 */
[----:B------:R-:W-:-:S02]  /*16360*/  FADD R3, R19, -R10 ;  /* 0x8000000a13037221 */ /* 0x000fc40000000000 */
[C---:B------:R-:W-:Y:S01]  /*16370*/  FFMA R33, R38.reuse, -7.5497894158615963534e-08, R33 ;  /* 0xb3a2216826217823 */ /* 0x040fe20000000021 */
[----:B------:R-:W-:Y:S01]  /*16380*/  FADD R2, R21, -R9 ;  /* 0x8000000915027221 */ /* 0x000fe20000000000 */
[----:B------:R-:W-:Y:S02]  /*16390*/  @P1 FADD R0, RZ, -R0 ;  /* 0x80000000ff001221 */ /* 0x000fe40000000000 */
[----:B------:R-:W-:Y:S02]  /*163a0*/  FFMA R38, R38, -5.3903029534742383927e-15, R33 ;  /* 0xa7c234c526267823 */ /* 0x000fe40000000021 */
[----:B------:R-:W-:Y:S02]  /*163b0*/  FMUL R34, R0, R3 ;  /* 0x0000000300227220 */ /* 0x000fe40000400000 */
[----:B------:R-:W-:Y:S02]  /*163c0*/  IMAD.MOV.U32 R0, RZ, RZ, R38 ;  /* 0x000000ffff007224 */ /* 0x000fe400078e0026 */
        /* <DEDUP_REMOVED lines=11> */
.L_x_252:
[----:B0-----:R-:W0:Y:S02]  /*16480*/  LDC.64 R2, c[0x4][0x8] ;  /* 0x01000200ff027b82 */ /* 0x001e240000000a00 */
[----:B0-----:R-:W-:-:S06]  /*16490*/  IMAD.WIDE.U32 R2, R0, 0x4, R2 ;  /* 0x0000000400027825 */ /* 0x001fcc00078e0002 */
        /* <DEDUP_REMOVED lines=18> */
[----:B0-----:R-:W3:Y:S01]  /*165c0*/  @P0 LDL R7, [R32+0x10] ;  /* 0x0000100020070983 */ /* 0x001ee20000100800 */
[----:B------:R-:W-:Y:S01]  /*165d0*/  @P0 LOP3.LUT R2, R2, 0x1f, RZ, 0xc0, !PT ;  /* 0x0000001f02020812 */ /* 0x000fe200078ec0ff */
        /* <DEDUP_REMOVED lines=13> */
[----:B------:R-:W0:Y:S01]  /*166b0*/  I2F.F64.S64 R2, R2 ;  /* 0x0000000200027312 */ /* 0x000e220000301c00 */
[----:B------:R-:W-:Y:S02]  /*166c0*/  ISETP.GE.AND P1, PT, R12, RZ, PT ;  /* 0x000000ff0c00720c */ /* 0x000fe40003f26270 */
[----:B------:R-:W-:-:S04]  /*166d0*/  IMAD.MOV R0, RZ, RZ, -R7 ;  /* 0x000000ffff007224 */ /* 0x000fc800078e0a07 */
[----:B------:R-:W-:Y:S01]  /*166e0*/  @!P0 IMAD.MOV.U32 R7, RZ, RZ, R0 ;  /* 0x000000ffff078224 */ /* 0x000fe200078e0000 */
[----:B0-----:R-:W-:-:S10]  /*166f0*/  DMUL R32, R2, UR4 ;  /* 0x0000000402207c28 */ /* 0x001fd40008000000 */
[----:B------:R-:W0:Y:S02]  /*16700*/  F2F.F32.F64 R32, R32 ;  /* 0x0000002000207310 */ /* 0x000e240000301000 */
[----:B01----:R-:W-:-:S07]  /*16710*/  FSEL R0, -R32, R32, !P1 ;  /* 0x0000002020007208 */ /* 0x003fce0004800100 */
.L_x_251:
[----:B------:R-:W-:Y:S05]  /*16720*/  BSYNC.RECONVERGENT B0 ;  /* 0x0000000000007941 */ /* 0x000fea0003800200 */
.L_x_250:
[----:B------:R-:W-:Y:S01]  /*16730*/  FMUL R3, R0, R0 ;  /* 0x0000000000037220 */ /* 0x000fe20000400000 */
[C---:B------:R-:W-:Y:S01]  /*16740*/  LOP3.LUT R12, R7.reuse, 0x1, RZ, 0xc0, !PT ;  /* 0x00000001070c7812 */ /* 0x040fe200078ec0ff */
[----:B------:R-:W-:Y:S02]  /*16750*/  VIADD R7, R7, 0x1 ;  /* 0x0000000107077836 */ /* 0x000fe40000000000 */
[----:B------:R-:W-:Y:S01]  /*16760*/  FADD R39, R21, -R9 ;  /* 0x8000000915277221 */ /* 0x000fe20000000000 */
        /* <DEDUP_REMOVED lines=8> */
[----:B------:R-:W-:Y:S01]  /*167f0*/  FFMA R2, R3, R2, R12 ;  /* 0x0000000203027223 */ /* 0x000fe2000000000c */
[----:B------:R-:W-:Y:S01]  /*16800*/  FSETP.GE.AND P0, PT, |R11|, 105615, PT ;  /* 0x47ce47800b00780b */ /* 0x000fe20003f06200 */
[C---:B------:R-:W-:Y:S02]  /*16810*/  FFMA R7, R3.reuse, R0, RZ ;  /* 0x0000000003077223 */ /* 0x040fe400000000ff */
[----:B------:R-:W-:-:S04]  /*16820*/  FFMA R2, R3, R2, R33 ;  /* 0x0000000203027223 */ /* 0x000fc80000000021 */
        /* <DEDUP_REMOVED lines=13> */
.L_x_255:
[----:B0-----:R-:W0:Y:S02]  /*16900*/  LDC.64 R2, c[0x4][0x8] ;  /* 0x01000200ff027b82 */ /* 0x001e240000000a00 */
[----:B0-----:R-:W-:-:S06]  /*16910*/  IMAD.WIDE.U32 R2, R0, 0x4, R2 ;  /* 0x0000000400027825 */ /* 0x001fcc00078e0002 */
        /* <DEDUP_REMOVED lines=29> */
[C---:B------:R-:W-:Y:S02]  /*16af0*/  LEA.HI R37, R7.reuse, R0, RZ, 0x1 ;  /* 0x0000000007257211 */ /* 0x040fe400078f08ff */
        /* <DEDUP_REMOVED lines=9> */
[----:B01----:R-:W-:-:S07]  /*16b90*/  FSEL R38, -R32, R32, !P0 ;  /* 0x0000002020267208 */ /* 0x003fce0004000100 */
.L_x_254:
[----:B------:R-:W-:Y:S05]  /*16ba0*/  BSYNC.RECONVERGENT B0 ;  /* 0x0000000000007941 */ /* 0x000fea0003800200 */
.L_x_253:
[----:B------:R-:W-:Y:S01]  /*16bb0*/  FMUL R3, R38, R38 ;  /* 0x0000002626037220 */ /* 0x000fe20000400000 */
[----:B------:R-:W-:Y:S01]  /*16bc0*/  LOP3.LUT R0, R37, 0x1, RZ, 0xc0, !PT ;  /* 0x0000000125007812 */ /* 0x000fe200078ec0ff */
[----:B------:R-:W-:Y:S01]  /*16bd0*/  FADD R2, R19, -R10 ;  /* 0x8000000a13027221 */ /* 0x000fe20000000000 */
[----:B------:R-:W-:Y:S01]  /*16be0*/  LOP3.LUT P1, RZ, R37, 0x2, RZ, 0xc0, !PT ;  /* 0x0000000225ff7812 */ /* 0x000fe2000782c0ff */
[----:B------:R-:W-:Y:S01]  /*16bf0*/  FFMA R20, R3, R20, -0.0013887860113754868507 ;  /* 0xbab607ed03147423 */ /* 0x000fe20000000014 */
[----:B------:R-:W-:Y:S01]  /*16c00*/  ISETP.NE.U32.AND P0, PT, R0, 0x1, PT ;  /* 0x000000010000780c */ /* 0x000fe20003f05070 */
[----:B------:R-:W-:Y:S01]  /*16c10*/  UMOV UR4, 0x54442d18 ;  /* 0x54442d1800047882 */ /* 0x000fe20000000000 */
[----:B------:R-:W-:Y:S01]  /*16c20*/  UMOV UR5, 0x400921fb ;  /* 0x400921fb00057882 */ /* 0x000fe20000000000 */
[----:B------:R-:W-:Y:S02]  /*16c30*/  PLOP3.LUT P2, PT, PT, PT, PT, 0x8, 0x80 ;  /* 0x000000000080781c */ /* 0x000fe40003f4e170 */
[----:B------:R-:W-:-:S02]  /*16c40*/  FSEL R30, R30, 0.041666727513074874878, P0 ;  /* 0x3d2aaabb1e1e7808 */ /* 0x000fc40000000000 */
[----:B------:R-:W-:Y:S02]  /*16c50*/  FSEL R20, R20, -0.00019574658654164522886, !P0 ;  /* 0xb94d415314147808 */ /* 0x000fe40004000000 */
[----:B------:R-:W-:Y:S02]  /*16c60*/  FSEL R0, R38, 1, P0 ;  /* 0x3f80000026007808 */ /* 0x000fe40000000000 */
[----:B------:R-:W-:Y:S01]  /*16c70*/  FSEL R31, -R31, -0.4999999701976776123, P0 ;  /* 0xbeffffff1f1f7808 */ /* 0x000fe20000000100 */
[C---:B------:R-:W-:Y:S02]  /*16c80*/  FFMA R20, R3.reuse, R20, R30 ;  /* 0x0000001403147223 */ /* 0x040fe4000000001e */
[C---:B------:R-:W-:Y:S02]  /*16c90*/  FFMA R7, R3.reuse, R0, RZ ;  /* 0x0000000003077223 */ /* 0x040fe400000000ff */
[----:B------:R-:W-:-:S04]  /*16ca0*/  FFMA R20, R3, R20, R31 ;  /* 0x0000001403147223 */ /* 0x000fc8000000001f */
[----:B------:R-:W-:-:S04]  /*16cb0*/  FFMA R0, R7, R20, R0 ;  /* 0x0000001407007223 */ /* 0x000fc80000000000 */
[----:B------:R-:W-:-:S04]  /*16cc0*/  @P1 FADD R0, RZ, -R0 ;  /* 0x80000000ff001221 */ /* 0x000fc80000000000 */
[----:B------:R-:W-:-:S05]  /*16cd0*/  FFMA R39, R2, R0, R39 ;  /* 0x0000000002277223 */ /* 0x000fca0000000027 */
[----:B------:R-:W-:-:S04]  /*16ce0*/  FSETP.GEU.AND P0, PT, R34, R39, PT ;  /* 0x000000272200720b */ /* 0x000fc80003f0e000 */
[----:B------:R-:W-:-:S04]  /*16cf0*/  FSEL R11, R6, R11, !P0 ;  /* 0x0000000b060b7208 */ /* 0x000fc80004000000 */
[----:B------:R-:W0:Y:S02]  /*16d00*/  F2F.F64.F32 R2, R11 ;  /* 0x0000000b00027310 */ /* 0x000e240000201800 */
[----:B0-----:R-:W-:-:S14]  /*16d10*/  DSETP.GEU.AND P1, PT, R2, -UR4, PT ;  /* 0x8000000402007e2a */ /* 0x001fdc000bf2e000 */
[----:B------:R-:W-:Y:S01]  /*16d20*/  @P1 DSETP.GT.AND P0, PT, R2, R24, PT ;  /* 0x000000180200122a */ /* 0x000fe20003f04000 */
[----:B------:R-:W-:Y:S01]  /*16d30*/  @P1 IMAD.MOV.U32 R6, RZ, RZ, 0x54442d18 ;  /* 0x54442d18ff061424 */ /* 0x000fe200078e00ff */
[----:B------:R-:W-:Y:S01]  /*16d40*/  @!P1 MOV R24, 0x54442d18 ;  /* 0x54442d1800189802 */ /* 0x000fe20000000f00 */
[----:B------:R-:W-:Y:S02]  /*16d50*/  @P1 IMAD.MOV.U32 R7, RZ, RZ, 0x401921fb ;  /* 0x401921fbff071424 */ /* 0x000fe400078e00ff */
[----:B------:R-:W-:Y:S01]  /*16d60*/  @!P1 IMAD.MOV.U32 R25, RZ, RZ, 0x401921fb ;  /* 0x401921fbff199424 */ /* 0x000fe200078e00ff */
[----:B------:R-:W-:-:S03]  /*16d70*/  @P1 PLOP3.LUT P2, PT, P0, PT, PT, 0x80, 0x8 ;  /* 0x000000000008181c */ /* 0x000fc6000074f070 */
[C---:B------:R-:W-:Y:S02]  /*16d80*/  @P1 DADD R6, R2.reuse, -R6 ;  /* 0x0000000002061229 */ /* 0x040fe40000000806 */
[----:B------:R-:W-:-:S06]  /*16d90*/  @!P1 DADD R2, R2, R24 ;  /* 0x0000000002029229 */ /* 0x000fcc0000000018 */
[----:B------:R-:W-:Y:S08]  /*16da0*/  @!P1 F2F.F32.F64 R0, R2 ;  /* 0x0000000200009310 */ /* 0x000ff00000301000 */
[----:B------:R-:W0:Y:S02]  /*16db0*/  @P2 F2F.F32.F64 R11, R6 ;  /* 0x00000006000b2310 */ /* 0x000e240000301000 */
[----:B0-----:R-:W-:-:S07]  /*16dc0*/  @P1 IMAD.MOV.U32 R0, RZ, RZ, R11 ;  /* 0x000000ffff001224 */ /* 0x001fce00078e000b */
.L_x_227:
[----:B------:R-:W-:Y:S05]  /*16dd0*/  BSYNC.RECONVERGENT B3 ;  /* 0x0000000000037941 */ /* 0x000fea0003800200 */
.L_x_217:
[----:B------:R-:W0:Y:S01]  /*16de0*/  F2F.F64.F32 R2, R0 ;  /* 0x0000000000027310 */ /* 0x000e220000201800 */
[----:B-----5:R-:W-:Y:S01]  /*16df0*/  FADD R11, -R17, R8 ;  /* 0x00000008110b7221 */ /* 0x020fe20000000100 */
[----:B------:R-:W-:Y:S01]  /*16e00*/  UMOV UR4, 0x54442d18 ;  /* 0x54442d1800047882 */ /* 0x000fe20000000000 */
[----:B------:R-:W-:Y:S01]  /*16e10*/  UMOV UR5, 0x401921fb ;  /* 0x401921fb00057882 */ /* 0x000fe20000000000 */
[----:B------:R-:W-:Y:S04]  /*16e20*/  BSSY.RECONVERGENT B0, `(.L_x_256) ;  /* 0x000004e000007945 */ /* 0x000fe80003800200 */
[----:B------:R-:W-:Y:S01]  /*16e30*/  F2F.F64.F32 R30, R18 ;  /* 0x00000012001e7310 */ /* 0x000fe20000201800 */
[----:B0-----:R-:W-:-:S07]  /*16e40*/  DADD R24, R2, -UR4 ;  /* 0x8000000402187e29 */ /* 0x001fce0008000000 */
[----:B------:R-:W0:Y:S01]  /*16e50*/  F2F.F64.F32 R6, R11 ;  /* 0x0000000b00067310 */ /* 0x000e220000201800 */
[----:B------:R-:W-:Y:S02]  /*16e60*/  DADD R32, RZ, R2 ;  /* 0x00000000ff207229 */ /* 0x000fe40000000002 */
[----:B0-----:R-:W-:-:S06]  /*16e70*/  DFMA R24, -R24, R30, R6 ;  /* 0x0000001e1818722b */ /* 0x001fcc0000000106 */
[----:B------:R-:W-:-:S04]  /*16e80*/  DFMA R32, R30, -R32, R6 ;  /* 0x800000201e20722b */ /* 0x000fc80000000006 */
[----:B------:R-:W0:Y:S08]  /*16e90*/  F2F.F32.F64 R24, R24 ;  /* 0x0000001800187310 */ /* 0x000e300000301000 */
[----:B------:R-:W1:Y:S01]  /*16ea0*/  F2F.F32.F64 R33, R32 ;  /* 0x0000002000217310 */ /* 0x000e620000301000 */
[----:B0-----:R-:W-:-:S04]  /*16eb0*/  FSETP.GT.AND P0, PT, |R11|, |R24|, PT ;  /* 0x400000180b00720b */ /* 0x001fc80003f04200 */
[----:B------:R-:W-:-:S04]  /*16ec0*/  FSEL R0, |R24|, |R11|, P0 ;  /* 0x4000000b18007208 */ /* 0x000fc80000000200 */
[----:B-1----:R-:W-:-:S04]  /*16ed0*/  FSETP.LEU.AND P0, PT, R0, |R33|, P0 ;  /* 0x400000210000720b */ /* 0x002fc8000070b000 */
[----:B------:R-:W-:-:S04]  /*16ee0*/  SEL R0, RZ, 0xffffffff, !P0 ;  /* 0xffffffffff007807 */ /* 0x000fc80004000000 */
[----:B------:R-:W0:Y:S02]  /*16ef0*/  I2F.F64 R6, R0 ;  /* 0x0000000000067312 */ /* 0x000e240000201c00 */
[----:B0-----:R-:W-:-:S06]  /*16f00*/  DFMA R6, R6, UR4, R2 ;  /* 0x0000000406067c2b */ /* 0x001fcc0008000002 */
[----:B------:R-:W0:Y:S02]  /*16f10*/  F2F.F32.F64 R11, R6 ;  /* 0x00000006000b7310 */ /* 0x000e240000301000 */
[C---:B0-----:R-:W-:Y:S01]  /*16f20*/  FMUL R2, R11.reuse, -0.63661974668502807617 ;  /* 0xbf22f9830b027820 */ /* 0x041fe20000400000 */
[C---:B------:R-:W-:Y:S01]  /*16f30*/  FSETP.GE.AND P0, PT, |R11|.reuse, 105615, PT ;  /* 0x47ce47800b00780b */ /* 0x040fe20003f06200 */
[----:B------:R-:W-:-:S04]  /*16f40*/  FADD R25, -R11, -RZ ;  /* 0x800000ff0b197221 */ /* 0x000fc80000000100 */
[----:B------:R-:W0:Y:S02]  /*16f50*/  F2I.NTZ R2, R2 ;  /* 0x0000000200027305 */ /* 0x000e240000203100 */
[----:B0-----:R-:W-:Y:S01]  /*16f60*/  I2FP.F32.S32 R20, R2 ;  /* 0x0000000200147245 */ /* 0x001fe20000201400 */
        /* <DEDUP_REMOVED lines=15> */
.L_x_258:
        /* <DEDUP_REMOVED lines=30> */
[C---:B0-----:R-:W-:Y:S02]  /*17240*/  LOP3.LUT R30, R6.reuse, R3, RZ, 0x3c, !PT ;  /* 0x00000003061e7212 */ /* 0x041fe400078e3cff */
        /* <DEDUP_REMOVED lines=10> */
[----:B01----:R-:W-:-:S07]  /*172f0*/  FSEL R0, -R6, R6, !P2 ;  /* 0x0000000606007208 */ /* 0x003fce0005000100 */
.L_x_257:
[----:B------:R-:W-:Y:S05]  /*17300*/  BSYNC.RECONVERGENT B0 ;  /* 0x0000000000007941 */ /* 0x000fea0003800200 */
.L_x_256:
[----:B------:R-:W-:Y:S02]  /*17310*/  IMAD.MOV.U32 R24, RZ, RZ, 0x37cbac00 ;  /* 0x37cbac00ff187424 */ /* 0x000fe400078e00ff */
[----:B------:R-:W-:Y:S01]  /*17320*/  FMUL R3, R0, R0 ;  /* 0x0000000000037220 */ /* 0x000fe20000400000 */
[C---:B------:R-:W-:Y:S01]  /*17330*/  LOP3.LUT R7, R2.reuse, 0x1, RZ, 0xc0, !PT ;  /* 0x0000000102077812 */ /* 0x040fe200078ec0ff */
[----:B------:R-:W-:Y:S01]  /*17340*/  IMAD.MOV.U32 R32, RZ, RZ, 0x3c0885e4 ;  /* 0x3c0885e4ff207424 */ /* 0x000fe200078e00ff */
[----:B------:R-:W-:Y:S01]  /*17350*/  MOV R33, 0x3e2aaaa8 ;  /* 0x3e2aaaa800217802 */ /* 0x000fe20000000f00 */
[----:B------:R-:W-:Y:S01]  /*17360*/  FFMA R6, R3, R24, -0.0013887860113754868507 ;  /* 0xbab607ed03067423 */ /* 0x000fe20000000018 */
[----:B------:R-:W-:Y:S01]  /*17370*/  ISETP.NE.U32.AND P1, PT, R7, 0x1, PT ;  /* 0x000000010700780c */ /* 0x000fe20003f25070 */
[----:B------:R-:W-:Y:S01]  /*17380*/  VIADD R7, R2, 0x1 ;  /* 0x0000000102077836 */ /* 0x000fe20000000000 */
[----:B------:R-:W-:Y:S02]  /*17390*/  BSSY.RECONVERGENT B0, `(.L_x_259) ;  /* 0x0000042000007945 */ /* 0x000fe40003800200 */
[----:B------:R-:W-:-:S02]  /*173a0*/  FSEL R6, R6, -0.00019574658654164522886, P1 ;  /* 0xb94d415306067808 */ /* 0x000fc40000800000 */
[----:B------:R-:W-:Y:S02]  /*173b0*/  FSEL R2, R32, 0.041666727513074874878, !P1 ;  /* 0x3d2aaabb20027808 */ /* 0x000fe40004800000 */
[----:B------:R-:W-:Y:S02]  /*173c0*/  LOP3.LUT P2, RZ, R7, 0x2, RZ, 0xc0, !PT ;  /* 0x0000000207ff7812 */ /* 0x000fe4000784c0ff */
[----:B------:R-:W-:Y:S01]  /*173d0*/  FSEL R0, R0, 1, !P1 ;  /* 0x3f80000000007808 */ /* 0x000fe20004800000 */
[----:B------:R-:W-:Y:S01]  /*173e0*/  FFMA R2, R3, R6, R2 ;  /* 0x0000000603027223 */ /* 0x000fe20000000002 */
[----:B------:R-:W-:Y:S01]  /*173f0*/  FSEL R31, -R33, -0.4999999701976776123, !P1 ;  /* 0xbeffffff211f7808 */ /* 0x000fe20004800100 */
[----:B------:R-:W-:Y:S02]  /*17400*/  IMAD.MOV.U32 R6, RZ, RZ, R12 ;  /* 0x000000ffff067224 */ /* 0x000fe400078e000c */
        /* <DEDUP_REMOVED lines=16> */
.L_x_261:
        /* <DEDUP_REMOVED lines=17> */
[----:B0-----:R-:W-:-:S05]  /*17620*/  IMAD R31, R0, -0x4, R1 ;  /* 0xfffffffc001f7824 */ /* 0x001fca00078e0201 */
        /* <DEDUP_REMOVED lines=22> */
[----:B------:R-:W0:Y:S02]  /*17790*/  F2F.F32.F64 R30, R30 ;  /* 0x0000001e001e7310 */ /* 0x000e240000301000 */
[----:B0-----:R-:W-:-:S07]  /*177a0*/  FSEL R2, -R30, R30, !P0 ;  /* 0x0000001e1e027208 */ /* 0x001fce0004000100 */
.L_x_260:
[----:B------:R-:W-:Y:S05]  /*177b0*/  BSYNC.RECONVERGENT B0 ;  /* 0x0000000000007941 */ /* 0x000fea0003800200 */
.L_x_259:
[----:B------:R-:W-:Y:S01]  /*177c0*/  FMUL R3, R2, R2 ;  /* 0x0000000202037220 */ /* 0x000fe20000400000 */
[C---:B------:R-:W-:Y:S01]  /*177d0*/  LOP3.LUT R7, R6.reuse, 0x1, RZ, 0xc0, !PT ;  /* 0x0000000106077812 */ /* 0x040fe200078ec0ff */
[----:B------:R-:W-:Y:S01]  /*177e0*/  FADD R34, -R9, R34 ;  /* 0x0000002209227221 */ /* 0x000fe20000000100 */
[----:B------:R-:W-:Y:S01]  /*177f0*/  BSSY.RECONVERGENT B0, `(.L_x_262) ;  /* 0x0000048000007945 */ /* 0x000fe20003800200 */
        /* <DEDUP_REMOVED lines=8> */
[----:B------:R-:W-:Y:S02]  /*17880*/  FSEL R31, -R33, -0.4999999701976776123, !P0 ;  /* 0xbeffffff211f7808 */ /* 0x000fe40004000100 */
[----:B------:R-:W-:Y:S01]  /*17890*/  FSETP.GE.AND P0, PT, |R11|, 105615, PT ;  /* 0x47ce47800b00780b */ /* 0x000fe20003f06200 */
[----:B------:R-:W-:-:S02]  /*178a0*/  FFMA R7, R3, R0, RZ ;  /* 0x0000000003077223 */ /* 0x000fc400000000ff */
        /* <DEDUP_REMOVED lines=18> */
.L_x_264:
        /* <DEDUP_REMOVED lines=42> */
.L_x_263:
[----:B------:R-:W-:Y:S05]  /*17c70*/  BSYNC.RECONVERGENT B0 ;  /* 0x0000000000007941 */ /* 0x000fea0003800200 */
.L_x_262:
        /* <DEDUP_REMOVED lines=26> */
.L_x_267:
        /* <DEDUP_REMOVED lines=40> */
[----:B------:R-:W0:Y:S02]  /*180a0*/  F2F.F32.F64 R30, R30 ;  /* 0x0000001e001e7310 */ /* 0x000e240000301000 */
[----:B0-----:R-:W-:-:S07]  /*180b0*/  FSEL R20, -R30, R30, !P0 ;  /* 0x0000001e1e147208 */ /* 0x001fce0004000100 */
.L_x_266:
[----:B------:R-:W-:Y:S05]  /*180c0*/  BSYNC.RECONVERGENT B0 ;  /* 0x0000000000007941 */ /* 0x000fea0003800200 */
.L_x_265:
[----:B------:R-:W-:Y:S01]  /*180d0*/  FMUL R3, R20, R20 ;  /* 0x0000001414037220 */ /* 0x000fe20000400000 */
[----:B------:R-:W-:Y:S01]  /*180e0*/  LOP3.LUT R0, R12, 0x1, RZ, 0xc0, !PT ;  /* 0x000000010c007812 */ /* 0x000fe200078ec0ff */
[----:B------:R-:W-:Y:S01]  /*180f0*/  FADD R7, -R10, R7 ;  /* 0x000000070a077221 */ /* 0x000fe20000000100 */
[----:B------:R-:W-:Y:S01]  /*18100*/  LOP3.LUT P1, RZ, R12, 0x2, RZ, 0xc0, !PT ;  /* 0x000000020cff7812 */ /* 0x000fe2000782c0ff */
[----:B------:R-:W-:Y:S01]  /*18110*/  FFMA R24, R3, R24, -0.0013887860113754868507 ;  /* 0xbab607ed03187423 */ /* 0x000fe20000000018 */
[----:B------:R-:W-:Y:S01]  /*18120*/  ISETP.NE.U32.AND P0, PT, R0, 0x1, PT ;  /* 0x000000010000780c */ /* 0x000fe20003f05070 */
[----:B------:R-:W-:Y:S01]  /*18130*/  FFMA R11, R18, R11, R17 ;  /* 0x0000000b120b7223 */ /* 0x000fe20000000011 */
[----:B------:R-:W-:Y:S02]  /*18140*/  IADD3 R22, PT, PT, R22, 0x1, RZ ;  /* 0x0000000116167810 */ /* 0x000fe40007ffe0ff */
[----:B------:R-:W-:Y:S01]  /*18150*/  FSEL R32, R32, 0.041666727513074874878, P0 ;  /* 0x3d2aaabb20207808 */ /* 0x000fe20000000000 */
[----:B------:R-:W-:Y:S01]  /*18160*/  FADD R11, -R8, R11 ;  /* 0x0000000b080b7221 */ /* 0x000fe20000000100 */
[----:B------:R-:W-:-:S02]  /*18170*/  FSEL R24, R24, -0.00019574658654164522886, !P0 ;  /* 0xb94d415318187808 */ /* 0x000fc40004000000 */
[----:B------:R-:W-:Y:S02]  /*18180*/  FSEL R20, R20, 1, P0 ;  /* 0x3f80000014147808 */ /* 0x000fe40000000000 */
[----:B------:R-:W-:Y:S01]  /*18190*/  FSEL R33, -R33, -0.4999999701976776123, P0 ;  /* 0xbeffffff21217808 */ /* 0x000fe20000000100 */
[C---:B------:R-:W-:Y:S01]  /*181a0*/  FFMA R24, R3.reuse, R24, R32 ;  /* 0x0000001803187223 */ /* 0x040fe20000000020 */
[----:B------:R-:W-:Y:S01]  /*181b0*/  ISETP.NE.AND P0, PT, R22, 0x4, PT ;  /* 0x000000041600780c */ /* 0x000fe20003f05270 */
        /* <DEDUP_REMOVED lines=9> */
[----:B------:R-:W-:Y:S06]  /*18250*/  @P0 BRA `(.L_x_268) ;  /* 0xffffff94003c0947 */ /* 0x000fec000383ffff */
[----:B------:R-:W-:Y:S01]  /*18260*/  IMAD.MOV.U32 R0, RZ, RZ, 0x3c638e47 ;  /* 0x3c638e47ff007424 */ /* 0x000fe200078e00ff */
[----:B------:R-:W0:Y:S01]  /*18270*/  FCHK P0, R23, 71.99993133544921875 ;  /* 0x428ffff717007902 */ /* 0x000e220000000000 */
[----:B------:R-:W-:Y:S01]  /*18280*/  IMAD.MOV.U32 R3, RZ, RZ, 0x428ffff7 ;  /* 0x428ffff7ff037424 */ /* 0x000fe200078e00ff */
[----:B------:R-:W-:Y:S03]  /*18290*/  BSSY.RECONVERGENT B3, `(.L_x_269) ;  /* 0x000000b000037945 */ /* 0x000fe60003800200 */
[----:B------:R-:W-:-:S04]  /*182a0*/  FFMA R3, R0, -R3, 1 ;  /* 0x3f80000000037423 */ /* 0x000fc80000000803 */
[----:B------:R-:W-:-:S04]  /*182b0*/  FFMA R0, R3, R0, 0.013888902030885219574 ;  /* 0x3c638e4703007423 */ /* 0x000fc80000000000 */
[----:B------:R-:W-:-:S04]  /*182c0*/  FFMA R2, R0, R23, RZ ;  /* 0x0000001700027223 */ /* 0x000fc800000000ff */
[----:B------:R-:W-:-:S04]  /*182d0*/  FFMA R3, R2, -71.99993133544921875, R23 ;  /* 0xc28ffff702037823 */ /* 0x000fc80000000017 */
[----:B------:R-:W-:Y:S01]  /*182e0*/  FFMA R0, R0, R3, R2 ;  /* 0x0000000300007223 */ /* 0x000fe20000000002 */
[----:B0-----:R-:W-:Y:S06]  /*182f0*/  @!P0 BRA `(.L_x_270) ;  /* 0x0000000000108947 */ /* 0x001fec0003800000 */
[----:B------:R-:W-:Y:S01]  /*18300*/  IMAD.MOV.U32 R0, RZ, RZ, R23 ;  /* 0x000000ffff007224 */ /* 0x000fe200078e0017 */
[----:B------:R-:W-:Y:S01]  /*18310*/  MOV R20, 0x18340 ;  /* 0x0001834000147802 */ /* 0x000fe20000000f00 */
[----:B------:R-:W-:-:S07]  /*18320*/  IMAD.MOV.U32 R3, RZ, RZ, 0x428ffff7 ;  /* 0x428ffff7ff037424 */ /* 0x000fce00078e00ff */
[----:B------:R-:W-:Y:S05]  /*18330*/  CALL.REL.NOINC `($__internal_2_$__cuda_sm3x_div_rn_noftz_f32_slowpath) ;  /* 0x000000d000b47944 */ /* 0x000fea0003c00000 */
.L_x_270:
[----:B------:R-:W-:Y:S05]  /*18340*/  BSYNC.RECONVERGENT B3 ;  /* 0x0000000000037941 */ /* 0x000fea0003800200 */
.L_x_269:
[----:B------:R-:W-:Y:S01]  /*18350*/  FSETP.GT.AND P0, PT, R0, R15, PT ;  /* 0x0000000f0000720b */ /* 0x000fe20003f04000 */
[----:B------:R-:W-:-:S12]  /*18360*/  BSSY.RECONVERGENT B0, `(.L_x_271) ;  /* 0x000001c000007945 */ /* 0x000fd80003800200 */
[----:B------:R-:W-:Y:S05]  /*18370*/  @!P0 BRA `(.L_x_272) ;  /* 0x0000000000688947 */ /* 0x000fea0003800000 */
[----:B------:R-:W0:Y:S01]  /*18380*/  MUFU.RCP64H R3, 2.718280792236328125 ;  /* 0x4005bf0a00037908 */ /* 0x000e220000001800 */
[----:B------:R-:W-:Y:S01]  /*18390*/  IMAD.MOV.U32 R8, RZ, RZ, -0x74eba897 ;  /* 0x8b145769ff087424 */ /* 0x000fe200078e00ff */
[----:B------:R-:W-:Y:S01]  /*183a0*/  BSSY.RECONVERGENT B1, `(.L_x_273) ;  /* 0x0000016000017945 */ /* 0x000fe20003800200 */
[----:B------:R-:W-:Y:S02]  /*183b0*/  IMAD.MOV.U32 R9, RZ, RZ, 0x4005bf0a ;  /* 0x4005bf0aff097424 */ /* 0x000fe400078e00ff */
[----:B------:R-:W-:-:S03]  /*183c0*/  IMAD.MOV.U32 R2, RZ, RZ, 0x1 ;  /* 0x00000001ff027424 */ /* 0x000fc600078e00ff */
[----:B------:R-:W1:Y:S03]  /*183d0*/  F2F.F64.F32 R10, R14 ;  /* 0x0000000e000a7310 */ /* 0x000e660000201800 */
[----:B0-----:R-:W-:Y:S01]  /*183e0*/  DFMA R6, R2, -R8, 1 ;  /* 0x3ff000000206742b */ /* 0x001fe20000000808 */
[----:B-1----:R-:W-:-:S07]  /*183f0*/  FSETP.GEU.AND P1, PT, |R11|, 6.5827683646048100446e-37, PT ;  /* 0x036000000b00780b */ /* 0x002fce0003f2e200 */
[----:B------:R-:W-:-:S08]  /*18400*/  DFMA R6, R6, R6, R6 ;  /* 0x000000060606722b */ /* 0x000fd00000000006 */
[----:B------:R-:W-:-:S08]  /*18410*/  DFMA R6, R2, R6, R2 ;  /* 0x000000060206722b */ /* 0x000fd00000000002 */
[----:B------:R-:W-:-:S08]  /*18420*/  DFMA R2, R6, -R8, 1 ;  /* 0x3ff000000602742b */ /* 0x000fd00000000808 */
[----:B------:R-:W-:-:S08]  /*18430*/  DFMA R2, R6, R2, R6 ;  /* 0x000000020602722b */ /* 0x000fd00000000006 */
[----:B------:R-:W-:-:S08]  /*18440*/  DMUL R6, R10, R2 ;  /* 0x000000020a067228 */ /* 0x000fd00000000000 */
[----:B------:R-:W-:-:S08]  /*18450*/  DFMA R8, R6, -R8, R10 ;  /* 0x800000080608722b */ /* 0x000fd0000000000a */
[----:B------:R-:W-:-:S10]  /*18460*/  DFMA R2, R2, R8, R6 ;  /* 0x000000080202722b */ /* 0x000fd40000000006 */
[----:B------:R-:W-:-:S05]  /*18470*/  FFMA R0, RZ, 2.0897850990295410156, R3 ;  /* 0x4005bf0aff007823 */ /* 0x000fca0000000003 */
[----:B------:R-:W-:-:S13]  /*18480*/  FSETP.GT.AND P0, PT, |R0|, 1.469367938527859385e-39, PT ;  /* 0x001000000000780b */ /* 0x000fda0003f04200 */
[----:B------:R-:W-:Y:S05]  /*18490*/  @P0 BRA P1, `(.L_x_274) ;  /* 0x0000000000180947 */ /* 0x000fea0000800000 */
[----:B------:R-:W-:Y:S01]  /*184a0*/  IMAD.MOV.U32 R30, RZ, RZ, R10 ;  /* 0x000000ffff1e7224 */ /* 0x000fe200078e000a */
[----:B------:R-:W-:Y:S01]  /*184b0*/  MOV R31, R11 ;  /* 0x0000000b001f7202 */ /* 0x000fe20000000f00 */
[----:B------:R-:W-:Y:S01]  /*184c0*/  IMAD.MOV.U32 R2, RZ, RZ, -0x74eba897 ;  /* 0x8b145769ff027424 */ /* 0x000fe200078e00ff */
[----:B------:R-:W-:Y:S01]  /*184d0*/  MOV R42, 0x18500 ;  /* 0x00018500002a7802 */ /* 0x000fe20000000f00 */
[----:B------:R-:W-:-:S07]  /*184e0*/  IMAD.MOV.U32 R3, RZ, RZ, 0x4005bf0a ;  /* 0x4005bf0aff037424 */ /* 0x000fce00078e00ff */
[----:B------:R-:W-:Y:S05]  /*184f0*/  CALL.REL.NOINC `($__internal_0_$__cuda_sm20_div_rn_f64_full) ;  /* 0x000000c800787944 */ /* 0x000fea0003c00000 */
.L_x_274:
[----:B------:R-:W-:Y:S05]  /*18500*/  BSYNC.RECONVERGENT B1 ;  /* 0x0000000000017941 */ /* 0x000fea0003800200 */
.L_x_273:
[----:B------:R0:W1:Y:S02]  /*18510*/  F2F.F32.F64 R14, R2 ;  /* 0x00000002000e7310 */ /* 0x0000640000301000 */
.L_x_272:
[----:B------:R-:W-:Y:S05]  /*18520*/  BSYNC.RECONVERGENT B0 ;  /* 0x0000000000007941 */ /* 0x000fea0003800200 */
.L_x_271:
[----:B------:R-:W-:-:S05]  /*18530*/  VIADD R13, R13, 0x1 ;  /* 0x000000010d0d7836 */ /* 0x000fca0000000000 */
[----:B------:R-:W-:-:S13]  /*18540*/  ISETP.NE.AND P0, PT, R13, 0x186a0, PT ;  /* 0x000186a00d00780c */ /* 0x000fda0003f05270 */
[----:B------:R-:W-:Y:S05]  /*18550*/  @P0 BRA `(.L_x_275) ;  /* 0xfffffee800100947 */ /* 0x000fea000383ffff */
.L_x_198:
[----:B------:R-:W-:Y:S05]  /*18560*/  BSYNC.RECONVERGENT B2 ;  /* 0x0000000000027941 */ /* 0x000fea0003800200 */
.L_x_72:
[----:B------:R-:W2:Y:S01]  /*18570*/  S2R R25, SR_CTAID.X ;  /* 0x0000000000197919 */ /* 0x000ea20000002500 */
[----:B------:R-:W2:Y:S01]  /*18580*/  LDCU UR4, c[0x0][0x360] ;  /* 0x00006c00ff0477ac */ /* 0x000ea20008000800 */
[----:B------:R3:W4:Y:S01]  /*18590*/  F2F.F64.F32 R30, R18 ;  /* 0x00000012001e7310 */ /* 0x0007220000201800 */
[----:B------:R-:W-:Y:S01]  /*185a0*/  FMUL R9, R16, R16 ;  /* 0x0000001010097220 */ /* 0x000fe20000400000 */
[----:B------:R-:W-:Y:S02]  /*185b0*/  IMAD.MOV.U32 R22, RZ, RZ, RZ ;  /* 0x000000ffff167224 */ /* 0x000fe400078e00ff */
[----:B--2---:R-:W-:-:S04]  /*185c0*/  IMAD R25, R25, UR4, R4 ;  /* 0x0000000419197c24 */ /* 0x004fc8000f8e0204 */
[----:B---34-:R-:W-:-:S07]  /*185d0*/  IMAD R25, R25, 0xc, RZ ;  /* 0x0000000c19197824 */ /* 0x018fce00078e02ff */
.L_x_333:
[----:B------:R-:W2:Y:S01]  /*185e0*/  LDC.64 R32, c[0x0][0x380] ;  /* 0x0000e000ff207b82 */ /* 0x000ea20000000a00 */
[----:B0-----:R-:W-:-:S04]  /*185f0*/  IMAD R3, R22, 0x3, R25 ;  /* 0x0000000316037824 */ /* 0x001fc800078e0219 */
        /* <DEDUP_REMOVED lines=19> */
.L_x_277:
[----:B------:R-:W-:Y:S05]  /*18730*/  BSYNC.RECONVERGENT B2 ;  /* 0x0000000000027941 */ /* 0x000fea0003800200 */
.L_x_276:
        /* <DEDUP_REMOVED lines=30> */
[----:B------:R-:W0:Y:S02]  /*18920*/  F2I.NTZ R0, R0 ;  /* 0x0000000000007305 */ /* 0x000e240000203100 */
[-C--:B0-----:R-:W-:Y:S02]  /*18930*/  I2FP.F32.S32 R5, R0.reuse ;  /* 0x0000000000057245 */ /* 0x081fe40000201400 */
[----:B------:R-:W-:-:S03]  /*18940*/  MOV R18, R0 ;  /* 0x0000000000127202 */ /* 0x000fc60000000f00 */
        /* <DEDUP_REMOVED lines=14> */
.L_x_280:
        /* <DEDUP_REMOVED lines=13> */
[C---:B0-----:R-:W-:Y:S02]  /*18b00*/  LOP3.LUT R0, R11.reuse, 0xe0, RZ, 0xc0, !PT ;  /* 0x000000e00b007812 */ /* 0x041fe400078ec0ff */
        /* <DEDUP_REMOVED lines=13> */
[C---:B------:R-:W-:Y:S02]  /*18be0*/  SHF.L.W.U32.HI R11, R3.reuse, 0x2, R0 ;  /* 0x00000002030b7819 */ /* 0x040fe40000010e00 */
[----:B------:R-:W-:Y:S02]  /*18bf0*/  SHF.L.U32 R3, R3, 0x2, RZ ;  /* 0x0000000203037819 */ /* 0x000fe400000006ff */
[----:B------:R-:W-:-:S02]  /*18c00*/  SHF.R.S32.HI R2, RZ, 0x1f, R11 ;  /* 0x0000001fff027819 */ /* 0x000fc4000001140b */
[----:B------:R-:W-:Y:S02]  /*18c10*/  SHF.R.U32.HI R0, RZ, 0x1e, R0 ;  /* 0x0000001eff007819 */ /* 0x000fe40000011600 */
[C---:B------:R-:W-:Y:S02]  /*18c20*/  LOP3.LUT R32, R2.reuse, R3, RZ, 0x3c, !PT ;  /* 0x0000000302207212 */ /* 0x040fe400078e3cff */
[----:B------:R-:W-:Y:S02]  /*18c30*/  LOP3.LUT R33, R2, R11, RZ, 0x3c, !PT ;  /* 0x0000000b02217212 */ /* 0x000fe400078e3cff */
[C---:B------:R-:W-:Y:S02]  /*18c40*/  LEA.HI R0, R11.reuse, R0, RZ, 0x1 ;  /* 0x000000000b007211 */ /* 0x040fe400078f08ff */
[----:B-1----:R-:W-:Y:S02]  /*18c50*/  LOP3.LUT R20, R11, R6, RZ, 0x3c, !PT ;  /* 0x000000060b147212 */ /* 0x002fe400078e3cff */
[----:B------:R-:W0:Y:S01]  /*18c60*/  I2F.F64.S64 R32, R32 ;  /* 0x0000002000207312 */ /* 0x000e220000301c00 */
[----:B------:R-:W-:Y:S01]  /*18c70*/  IMAD.MOV R11, RZ, RZ, -R0 ;  /* 0x000000ffff0b7224 */ /* 0x000fe200078e0a00 */
[----:B------:R-:W-:-:S03]  /*18c80*/  ISETP.GE.AND P1, PT, R20, RZ, PT ;  /* 0x000000ff1400720c */ /* 0x000fc60003f26270 */
[----:B------:R-:W-:Y:S01]  /*18c90*/  @!P0 IMAD.MOV.U32 R0, RZ, RZ, R11 ;  /* 0x000000ffff008224 */ /* 0x000fe200078e000b */
[----:B0-----:R-:W-:-:S10]  /*18ca0*/  DMUL R2, R32, UR4 ;  /* 0x0000000420027c28 */ /* 0x001fd40008000000 */
[----:B------:R-:W0:Y:S02]  /*18cb0*/  F2F.F32.F64 R2, R2 ;  /* 0x0000000200027310 */ /* 0x000e240000301000 */
[----:B0-----:R-:W-:-:S07]  /*18cc0*/  FSEL R32, -R2, R2, !P1 ;  /* 0x0000000202207208 */ /* 0x001fce0004800100 */
.L_x_279:
[----:B------:R-:W-:Y:S05]  /*18cd0*/  BSYNC.RECONVERGENT B0 ;  /* 0x0000000000007941 */ /* 0x000fea0003800200 */
.L_x_278:
        /* <DEDUP_REMOVED lines=10> */
[----:B------:R-:W-:Y:S01]  /*18d80*/  FSEL R33, R20, 0.041666727513074874878, !P0 ;  /* 0x3d2aaabb14217808 */ /* 0x000fe20004000000 */
[----:B------:R-:W-:Y:S01]  /*18d90*/  IMAD.MOV.U32 R35, RZ, RZ, R18 ;  /* 0x000000ffff237224 */ /* 0x000fe200078e0012 */
[----:B------:R-:W-:-:S02]  /*18da0*/  FSEL R3, R3, -0.00019574658654164522886, P0 ;  /* 0xb94d415303037808 */ /* 0x000fc40000000000 */
[----:B------:R-:W-:Y:S02]  /*18db0*/  FSEL R0, R32, 1, !P0 ;  /* 0x3f80000020007808 */ /* 0x000fe40004000000 */
[----:B------:R-:W-:Y:S01]  /*18dc0*/  FSEL R32, -R24, -0.4999999701976776123, !P0 ;  /* 0xbeffffff18207808 */ /* 0x000fe20004000100 */
[----:B------:R-:W-:Y:S01]  /*18dd0*/  FFMA R33, R2, R3, R33 ;  /* 0x0000000302217223 */ /* 0x000fe20000000021 */
[----:B------:R-:W-:Y:S01]  /*18de0*/  FSETP.GE.AND P0, PT, |R6|, 105615, PT ;  /* 0x47ce47800600780b */ /* 0x000fe20003f06200 */
[C---:B------:R-:W-:Y:S02]  /*18df0*/  FFMA R3, R2.reuse, R0, RZ ;  /* 0x0000000002037223 */ /* 0x040fe400000000ff */
[----:B------:R-:W-:-:S04]  /*18e00*/  FFMA R32, R2, R33, R32 ;  /* 0x0000002102207223 */ /* 0x000fc80000000020 */
        /* <DEDUP_REMOVED lines=13> */
.L_x_283:
        /* <DEDUP_REMOVED lines=31> */
[----:B0-----:R-:W-:Y:S02]  /*190d0*/  LOP3.LUT R34, R35, R6, RZ, 0x3c, !PT ;  /* 0x0000000623227212 */ /* 0x001fe400078e3cff */
[C---:B------:R-:W-:Y:S02]  /*190e0*/  LOP3.LUT R2, R32.reuse, R3, RZ, 0x3c, !PT ;  /* 0x0000000320027212 */ /* 0x040fe400078e3cff */
[----:B------:R-:W-:-:S02]  /*190f0*/  LOP3.LUT R3, R32, R35, RZ, 0x3c, !PT ;  /* 0x0000002320037212 */ /* 0x000fc400078e3cff */
[----:B------:R-:W-:Y:S02]  /*19100*/  LEA.HI R35, R35, R0, RZ, 0x1 ;  /* 0x0000000023237211 */ /* 0x000fe400078f08ff */
[----:B------:R-:W-:Y:S02]  /*19110*/  ISETP.GE.AND P0, PT, R34, RZ, PT ;  /* 0x000000ff2200720c */ /* 0x000fe40003f06270 */
[----:B------:R-:W0:Y:S01]  /*19120*/  I2F.F64.S64 R2, R2 ;  /* 0x0000000200027312 */ /* 0x000e220000301c00 */
[----:B------:R-:W-:-:S05]  /*19130*/  IMAD.MOV R0, RZ, RZ, -R35 ;  /* 0x000000ffff007224 */ /* 0x000fca00078e0a23 */
[----:B------:R-:W-:Y:S01]  /*19140*/  @!P1 MOV R35, R0 ;  /* 0x0000000000239202 */ /* 0x000fe20000000f00 */
[----:B0-----:R-:W-:-:S10]  /*19150*/  DMUL R32, R2, UR4 ;  /* 0x0000000402207c28 */ /* 0x001fd40008000000 */
[----:B------:R-:W0:Y:S02]  /*19160*/  F2F.F32.F64 R32, R32 ;  /* 0x0000002000207310 */ /* 0x000e240000301000 */
[----:B0-----:R-:W-:-:S07]  /*19170*/  FSEL R0, -R32, R32, !P0 ;  /* 0x0000002020007208 */ /* 0x001fce0004000100 */
.L_x_282:
[----:B------:R-:W-:Y:S05]  /*19180*/  BSYNC.RECONVERGENT B0 ;  /* 0x0000000000007941 */ /* 0x000fea0003800200 */
.L_x_281:
        /* <DEDUP_REMOVED lines=11> */
[----:B------:R-:W-:Y:S01]  /*19240*/  FFMA R33, R2, R3, R33 ;  /* 0x0000000302217223 */ /* 0x000fe20000000021 */
[----:B------:R-:W-:Y:S01]  /*19250*/  FSETP.GE.AND P0, PT, |R6|, 105615, PT ;  /* 0x47ce47800600780b */ /* 0x000fe20003f06200 */
[C---:B------:R-:W-:Y:S02]  /*19260*/  FFMA R3, R2.reuse, R0, RZ ;  /* 0x0000000002037223 */ /* 0x040fe400000000ff */
[----:B------:R-:W-:Y:S01]  /*19270*/  FFMA R32, R2, R33, R32 ;  /* 0x0000002102207223 */ /* 0x000fe20000000020 */
[----:B------:R-:W-:-:S03]  /*19280*/  IMAD.MOV.U32 R2, RZ, RZ, R5 ;  /* 0x000000ffff027224 */ /* 0x000fc600078e0005 */
[----:B------:R-:W-:-:S04]  /*19290*/  FFMA R0, R3, R32, R0 ;  /* 0x0000002003007223 */ /* 0x000fc80000000000 */
        /* <DEDUP_REMOVED lines=13> */
.L_x_286:
        /* <DEDUP_REMOVED lines=14> */
[----:B------:R-:W-:Y:S02]  /*19450*/  LOP3.LUT P0, RZ, R32, 0x1f, RZ, 0xc0, !PT ;  /* 0x0000001f20ff7812 */ /* 0x000fe4000780c0ff */
[----:B------:R-:W-:-:S04]  /*19460*/  IADD3 R2, PT, PT, R2, -0x80, RZ ;  /* 0xffffff8002027810 */ /* 0x000fc80007ffe0ff */
        /* <DEDUP_REMOVED lines=26> */
.L_x_285:
[----:B------:R-:W-:Y:S05]  /*19610*/  BSYNC.RECONVERGENT B0 ;  /* 0x0000000000007941 */ /* 0x000fea0003800200 */
.L_x_284:
[----:B------:R-:W-:Y:S01]  /*19620*/  FMUL R3, R2, R2 ;  /* 0x0000000202037220 */ /* 0x000fe20000400000 */
[----:B------:R-:W-:Y:S01]  /*19630*/  LOP3.LUT R33, R35, 0x1, RZ, 0xc0, !PT ;  /* 0x0000000123217812 */ /* 0x000fe200078ec0ff */
[----:B------:R-:W-:Y:S01]  /*19640*/  BSSY.RECONVERGENT B0, `(.L_x_287) ;  /* 0x0000054000007945 */ /* 0x000fe20003800200 */
[----:B------:R-:W-:Y:S02]  /*19650*/  IMAD.MOV.U32 R37, RZ, RZ, 0x3f800000 ;  /* 0x3f800000ff257424 */ /* 0x000fe400078e00ff */
        /* <DEDUP_REMOVED lines=39> */
[C---:B------:R-:W-:Y:S01]  /*198d0*/  FMUL R36, R35.reuse, R35 ;  /* 0x0000002323247220 */ /* 0x040fe20000400000 */
        /* <DEDUP_REMOVED lines=35> */
[----:B------:R-:W-:Y:S01]  /*19b10*/  VIADD R34, R32, 0x7f000000 ;  /* 0x7f00000020227836 */ /* 0x000fe20000000000 */
[----:B------:R-:W-:Y:S01]  /*19b20*/  FSEL R37, RZ, +INF , !P2 ;  /* 0x7f800000ff257808 */ /* 0x000fe20005000000 */
[----:B------:R-:W-:Y:S01]  /*19b30*/  FFMA R3, R3, R36, 1 ;  /* 0x3f80000003037423 */ /* 0x000fe20000000024 */
[----:B-1----:R-:W-:-:S03]  /*19b40*/  IMAD R35, R35, 0x800000, -R32 ;  /* 0x0080000023237824 */ /* 0x002fc600078e0a20 */
[----:B------:R-:W-:-:S04]  /*19b50*/  FMUL R34, R34, R3 ;  /* 0x0000000322227220 */ /* 0x000fc80000400000 */
[----:B------:R-:W-:Y:S01]  /*19b60*/  @!P3 FMUL R37, R35, R34 ;  /* 0x000000222325b220 */ /* 0x000fe20000400000 */
[----:B------:R-:W-:-:S07]  /*19b70*/  @!P0 LOP3.LUT R37, R2, 0x7fffffff, RZ, 0xc0, !PT ;  /* 0x7fffffff02258812 */ /* 0x000fce00078ec0ff */
.L_x_288:
[----:B------:R-:W-:Y:S05]  /*19b80*/  BSYNC.RECONVERGENT B0 ;  /* 0x0000000000007941 */ /* 0x000fea0003800200 */
.L_x_287:
        /* <DEDUP_REMOVED lines=13> */
.L_x_291:
[----:B0-----:R-:W0:Y:S02]  /*19c60*/  LDC.64 R2, c[0x4][0x8] ;  /* 0x01000200ff027b82 */ /* 0x001e240000000a00 */
[----:B0-----:R-:W-:-:S06]  /*19c70*/  IMAD.WIDE.U32 R2, R34, 0x4, R2 ;  /* 0x0000000422027825 */ /* 0x001fcc00078e0002 */
        /* <DEDUP_REMOVED lines=40> */
.L_x_290:
[----:B------:R-:W-:Y:S05]  /*19f00*/  BSYNC.RECONVERGENT B0 ;  /* 0x0000000000007941 */ /* 0x000fea0003800200 */
.L_x_289:
        /* <DEDUP_REMOVED lines=16> */
[----:B------:R-:W-:-:S03]  /*1a010*/  IMAD.MOV.U32 R34, RZ, RZ, 0x3f800000 ;  /* 0x3f800000ff227424 */ /* 0x000fc600078e00ff */
        /* <DEDUP_REMOVED lines=8> */
[----:B------:R-:W-:-:S04]  /*1a0a0*/  FSETP.GEU.AND P0, PT, |R2|, 1.175494350822287508e-38, PT ;  /* 0x008000000200780b */ /* 0x000fc80003f0e200 */
[----:B------:R-:W-:-:S04]  /*1a0b0*/  FSEL R3, R3, |R2|, !P0 ;  /* 0x4000000203037208 */ /* 0x000fc80004000000 */
[----:B------:R-:W-:-:S04]  /*1a0c0*/  IADD3 R33, PT, PT, R3, -0x3f3504f3, RZ ;  /* 0xc0cafb0d03217810 */ /* 0x000fc80007ffe0ff */
[----:B------:R-:W-:Y:S02]  /*1a0d0*/  LOP3.LUT R34, R33, 0xff800000, RZ, 0xc0, !PT ;  /* 0xff80000021227812 */ /* 0x000fe400078ec0ff */
[----:B------:R-:W-:Y:S02]  /*1a0e0*/  FSEL R33, RZ, -24, P0 ;  /* 0xc1c00000ff217808 */ /* 0x000fe40000000000 */
[C---:B------:R-:W-:Y:S01]  /*1a0f0*/  FSETP.NEU.AND P0, PT, |R2|.reuse, +INF , PT ;  /* 0x7f8000000200780b */ /* 0x040fe20003f0d200 */
[----:B------:R-:W-:Y:S01]  /*1a100*/  IMAD.IADD R3, R3, 0x1, -R34 ;  /* 0x0000000103037824 */ /* 0x000fe200078e0a22 */
[----:B------:R-:W-:Y:S02]  /*1a110*/  I2FP.F32.S32 R34, R34 ;  /* 0x0000002200227245 */ /* 0x000fe40000201400 */
[----:B------:R-:W-:Y:S01]  /*1a120*/  FSETP.NEU.AND P0, PT, R2, RZ, P0 ;  /* 0x000000ff0200720b */ /* 0x000fe2000070d000 */
[C---:B------:R-:W-:Y:S01]  /*1a130*/  FADD R35, R3.reuse, 1 ;  /* 0x3f80000003237421 */ /* 0x040fe20000000000 */
[----:B------:R-:W-:Y:S01]  /*1a140*/  FADD R38, R3, -1 ;  /* 0xbf80000003267421 */ /* 0x000fe20000000000 */
[----:B------:R-:W-:-:S03]  /*1a150*/  FFMA R34, R34, 1.1920928955078125e-07, R33 ;  /* 0x3400000022227823 */ /* 0x000fc60000000021 */
[----:B------:R-:W-:Y:S01]  /*1a160*/  FADD R40, R38, R38 ;  /* 0x0000002626287221 */ /* 0x000fe20000000000 */
[----:B------:R-:W0:Y:S06]  /*1a170*/  MUFU.RCP R35, R35 ;  /* 0x0000002300237308 */ /* 0x000e2c0000001000 */
[----:B------:R-:W-:Y:S01]  /*1a180*/  @!P0 FADD R2, R2, R2 ;  /* 0x0000000202028221 */ /* 0x000fe20000000000 */
[----:B0-----:R-:W-:Y:S01]  /*1a190*/  FMUL R3, R35, R40 ;  /* 0x0000002823037220 */ /* 0x001fe20000400000 */
[----:B------:R-:W-:-:S03]  /*1a1a0*/  IMAD.MOV.U32 R40, RZ, RZ, 0x3a2c32e4 ;  /* 0x3a2c32e4ff287424 */ /* 0x000fc600078e00ff */
[----:B------:R-:W-:-:S04]  /*1a1b0*/  FADD R39, R38, -R3 ;  /* 0x8000000326277221 */ /* 0x000fc80000000000 */
[----:B------:R-:W-:Y:S01]  /*1a1c0*/  FADD R33, R39, R39 ;  /* 0x0000002727217221 */ /* 0x000fe20000000000 */
[----:B------:R-:W-:-:S03]  /*1a1d0*/  FMUL R39, R3, R3 ;  /* 0x0000000303277220 */ /* 0x000fc60000400000 */
[----:B------:R-:W-:Y:S01]  /*1a1e0*/  FFMA R38, R38, -R3, R33 ;  /* 0x8000000326267223 */ /* 0x000fe20000000021 */
[----:B------:R-:W-:Y:S01]  /*1a1f0*/  FFMA R33, R3, 1.4426950216293334961, R34 ;  /* 0x3fb8aa3b03217823 */ /* 0x000fe20000000022 */
[----:B------:R-:W-:Y:S02]  /*1a200*/  FFMA R40, R39, R40, 0.0032181653659790754318 ;  /* 0x3b52e7db27287423 */ /* 0x000fe40000000028 */
[----:B------:R-:W-:Y:S01]  /*1a210*/  FMUL R38, R35, R38 ;  /* 0x0000002623267220 */ /* 0x000fe20000400000 */
[----:B------:R-:W-:Y:S01]  /*1a220*/  FADD R34, R34, -R33 ;  /* 0x8000002122227221 */ /* 0x000fe20000000000 */
[----:B------:R-:W-:-:S03]  /*1a230*/  FFMA R40, R39, R40, 0.018033718690276145935 ;  /* 0x3c93bb7327287423 */ /* 0x000fc60000000028 */
[----:B------:R-:W-:Y:S01]  /*1a240*/  FFMA R35, R3, 1.4426950216293334961, R34 ;  /* 0x3fb8aa3b03237823 */ /* 0x000fe20000000022 */
        /* <DEDUP_REMOVED lines=13> */
[----:B------:R-:W-:Y:S01]  /*1a320*/  IMAD.MOV.U32 R40, RZ, RZ, 0x391fcb8e ;  /* 0x391fcb8eff287424 */ /* 0x000fe200078e00ff */
[----:B------:R-:W-:Y:S02]  /*1a330*/  FSETP.GT.AND P2, PT, |R3|, 152, PT ;  /* 0x431800000300780b */ /* 0x000fe40003f44200 */
        /* <DEDUP_REMOVED lines=19> */
.L_x_293:
[----:B------:R-:W-:Y:S05]  /*1a470*/  BSYNC.RECONVERGENT B0 ;  /* 0x0000000000007941 */ /* 0x000fea0003800200 */
.L_x_292:
        /* <DEDUP_REMOVED lines=18> */
.L_x_298:
        /* <DEDUP_REMOVED lines=27> */
[--C-:B0-----:R-:W-:Y:S02]  /*1a750*/  SHF.R.U32.HI R10, RZ, 0x1e, R7.reuse ;  /* 0x0000001eff0a7819 */ /* 0x101fe40000011607 */
        /* <DEDUP_REMOVED lines=14> */
.L_x_297:
[----:B------:R-:W-:Y:S05]  /*1a840*/  BSYNC.RECONVERGENT B0 ;  /* 0x0000000000007941 */ /* 0x000fea0003800200 */
.L_x_296:
        /* <DEDUP_REMOVED lines=27> */
.L_x_301:
        /* <DEDUP_REMOVED lines=31> */
[----:B------:R-:W-:Y:S02]  /*1abf0*/  LEA.HI R18, R7, R18, RZ, 0x1 ;  /* 0x0000001207127211 */ /* 0x000fe400078f08ff */
[C---:B------:R-:W-:Y:S02]  /*1ac00*/  LOP3.LUT R2, R3.reuse, R2, RZ, 0x3c, !PT ;  /* 0x0000000203027212 */ /* 0x040fe400078e3cff */
[----:B------:R-:W-:Y:S01]  /*1ac10*/  LOP3.LUT R3, R3, R7, RZ, 0x3c, !PT ;  /* 0x0000000703037212 */ /* 0x000fe200078e3cff */
[----:B------:R-:W-:Y:S01]  /*1ac20*/  IMAD.MOV R5, RZ, RZ, -R18 ;  /* 0x000000ffff057224 */ /* 0x000fe200078e0a12 */
[----:B------:R-:W-:-:S04]  /*1ac30*/  LOP3.LUT R6, R7, R6, RZ, 0x3c, !PT ;  /* 0x0000000607067212 */ /* 0x000fc800078e3cff */
[----:B------:R-:W1:Y:S01]  /*1ac40*/  I2F.F64.S64 R2, R2 ;  /* 0x0000000200027312 */ /* 0x000e620000301c00 */
[----:B------:R-:W-:Y:S02]  /*1ac50*/  ISETP.GE.AND P0, PT, R6, RZ, PT ;  /* 0x000000ff0600720c */ /* 0x000fe40003f06270 */
[----:B------:R-:W-:Y:S01]  /*1ac60*/  @!P1 MOV R18, R5 ;  /* 0x0000000500129202 */ /* 0x000fe20000000f00 */
[----:B-1----:R-:W-:-:S10]  /*1ac70*/  DMUL R34, R2, UR4 ;  /* 0x0000000402227c28 */ /* 0x002fd40008000000 */
[----:B------:R-:W1:Y:S02]  /*1ac80*/  F2F.F32.F64 R34, R34 ;  /* 0x0000002200227310 */ /* 0x000e640000301000 */
[----:B01----:R-:W-:-:S07]  /*1ac90*/  FSEL R5, -R34, R34, !P0 ;  /* 0x0000002222057208 */ /* 0x003fce0004000100 */
.L_x_300:
[----:B------:R-:W-:Y:S05]  /*1aca0*/  BSYNC.RECONVERGENT B0 ;  /* 0x0000000000007941 */ /* 0x000fea0003800200 */
.L_x_299:
        /* <DEDUP_REMOVED lines=13> */
[----:B------:R-:W-:-:S04]  /*1ad80*/  FFMA R3, R2, R3, R32 ;  /* 0x0000000302037223 */ /* 0x000fc80000000020 */
[----:B------:R-:W-:Y:S01]  /*1ad90*/  FFMA R5, R6, R3, R5 ;  /* 0x0000000306057223 */ /* 0x000fe20000000005 */
[----:B------:R-:W-:-:S03]  /*1ada0*/  FADD R6, -R19, R20 ;  /* 0x0000001413067221 */ /* 0x000fc60000000100 */
        /* <DEDUP_REMOVED lines=16> */
.L_x_303:
[----:B------:R-:W-:Y:S05]  /*1aeb0*/  BSYNC.RECONVERGENT B3 ;  /* 0x0000000000037941 */ /* 0x000fea0003800200 */
.L_x_302:
        /* <DEDUP_REMOVED lines=29> */
.L_x_295:
        /* <DEDUP_REMOVED lines=14> */
.L_x_307:
        /* <DEDUP_REMOVED lines=42> */
.L_x_306:
[----:B------:R-:W-:Y:S05]  /*1b410*/  BSYNC.RECONVERGENT B0 ;  /* 0x0000000000007941 */ /* 0x000fea0003800200 */
.L_x_305:
[----:B------:R-:W-:Y:S01]  /*1b420*/  FMUL R2, R0, R0 ;  /* 0x0000000000027220 */ /* 0x000fe20000400000 */
[C---:B------:R-:W-:Y:S01]  /*1b430*/  LOP3.LUT R32, R35.reuse, 0x1, RZ, 0xc0, !PT ;  /* 0x0000000123207812 */ /* 0x040fe200078ec0ff */
[----:B------:R-:W-:Y:S02]  /*1b440*/  BSSY.RECONVERGENT B0, `(.L_x_308) ;  /* 0x0000045000007945 */ /* 0x000fe40003800200 */
[----:B------:R-:W-:Y:S01]  /*1b450*/  FFMA R3, R2, R11, -0.0013887860113754868507 ;  /* 0xbab607ed02037423 */ /* 0x000fe2000000000b */
[----:B------:R-:W-:Y:S02]  /*1b460*/  ISETP.NE.U32.AND P0, PT, R32, 0x1, PT ;  /* 0x000000012000780c */ /* 0x000fe40003f05070 */
[----:B------:R-:W-:Y:S01]  /*1b470*/  IADD3 R32, PT, PT, R35, 0x1, RZ ;  /* 0x0000000123207810 */ /* 0x000fe20007ffe0ff */
[----:B------:R-:W-:Y:S01]  /*1b480*/  IMAD.MOV.U32 R35, RZ, RZ, R18 ;  /* 0x000000ffff237224 */ /* 0x000fe200078e0012 */
[----:B------:R-:W-:Y:S02]  /*1b490*/  FSEL R3, R3, -0.00019574658654164522886, P0 ;  /* 0xb94d415303037808 */ /* 0x000fe40000000000 */
[----:B------:R-:W-:-:S02]  /*1b4a0*/  FSEL R33, R20, 0.041666727513074874878, !P0 ;  /* 0x3d2aaabb14217808 */ /* 0x000fc40004000000 */
[----:B------:R-:W-:Y:S02]  /*1b4b0*/  LOP3.LUT P1, RZ, R32, 0x2, RZ, 0xc0, !PT ;  /* 0x0000000220ff7812 */ /* 0x000fe4000782c0ff */
[----:B------:R-:W-:Y:S01]  /*1b4c0*/  FSEL R0, R0, 1, !P0 ;  /* 0x3f80000000007808 */ /* 0x000fe20004000000 */
[----:B------:R-:W-:Y:S01]  /*1b4d0*/  FFMA R33, R2, R3, R33 ;  /* 0x0000000302217223 */ /* 0x000fe20000000021 */
[----:B------:R-:W-:Y:S02]  /*1b4e0*/  FSEL R32, -R24, -0.4999999701976776123, !P0 ;  /* 0xbeffffff18207808 */ /* 0x000fe40004000100 */
        /* <DEDUP_REMOVED lines=16> */
.L_x_310:
        /* <DEDUP_REMOVED lines=42> */
.L_x_309:
[----:B------:R-:W-:Y:S05]  /*1b890*/  BSYNC.RECONVERGENT B0 ;  /* 0x0000000000007941 */ /* 0x000fea0003800200 */
.L_x_308:
        /* <DEDUP_REMOVED lines=13> */
[----:B------:R-:W-:Y:S01]  /*1b970*/  FFMA R3, R2, R0, RZ ;  /* 0x0000000002037223 */ /* 0x000fe200000000ff */
[----:B0-----:R-:W-:-:S03]  /*1b980*/  FFMA R2, -R16, R33, 1 ;  /* 0x3f80000010027423 */ /* 0x001fc60000000121 */
[----:B------:R-:W-:-:S04]  /*1b990*/  FFMA R0, R3, R24, R0 ;  /* 0x0000001803007223 */ /* 0x000fc80000000000 */
        /* <DEDUP_REMOVED lines=13> */
.L_x_312:
[----:B------:R-:W-:Y:S05]  /*1ba70*/  BSYNC.RECONVERGENT B3 ;  /* 0x0000000000037941 */ /* 0x000fea0003800200 */
.L_x_311:
[----:B------:R-:W-:Y:S01]  /*1ba80*/  IMAD.MOV.U32 R3, RZ, RZ, 0x3f000000 ;  /* 0x3f000000ff037424 */ /* 0x000fe200078e00ff */
[C---:B------:R-:W-:Y:S01]  /*1ba90*/  FSETP.NEU.AND P1, PT, |R0|.reuse, 1, PT ;  /* 0x3f8000000000780b */ /* 0x040fe20003f2d200 */
[----:B------:R-:W-:Y:S01]  /*1baa0*/  BSSY.RECONVERGENT B0, `(.L_x_313) ;  /* 0x0000050000007945 */ /* 0x000fe20003800200 */
[C---:B------:R-:W-:Y:S01]  /*1bab0*/  FSETP.GT.AND P0, PT, |R0|.reuse, 0.56000000238418579102, PT ;  /* 0x3f0f5c290000780b */ /* 0x040fe20003f04200 */
[----:B------:R-:W-:Y:S01]  /*1bac0*/  FFMA R2, |R0|, -R3, 0.5 ;  /* 0x3f00000000027423 */ /* 0x000fe20000000a03 */
[----:B------:R-:W-:-:S03]  /*1bad0*/  MOV R33, R18 ;  /* 0x0000001200217202 */ /* 0x000fc60000000f00 */
[----:B------:R-:W0:Y:S02]  /*1bae0*/  MUFU.RSQ R3, R2 ;  /* 0x0000000200037308 */ /* 0x000e240000001400 */
[----:B0-----:R-:W-:Y:S01]  /*1baf0*/  FMUL R11, R2, R3 ;  /* 0x00000003020b7220 */ /* 0x001fe20000400000 */
[----:B------:R-:W-:-:S04]  /*1bb00*/  FMUL R20, R3, -0.5 ;  /* 0xbf00000003147820 */ /* 0x000fc80000400000 */
[----:B------:R-:W-:-:S04]  /*1bb10*/  FFMA R20, R11, R20, 0.5 ;  /* 0x3f0000000b147423 */ /* 0x000fc80000000014 */
[----:B------:R-:W-:-:S05]  /*1bb20*/  FFMA R20, R11, R20, R11 ;  /* 0x000000140b147223 */ /* 0x000fca000000000b */
[----:B------:R-:W-:Y:S01]  /*1bb30*/  FSEL R3, R20, RZ, P1 ;  /* 0x000000ff14037208 */ /* 0x000fe20000800000 */
[----:B------:R-:W-:Y:S01]  /*1bb40*/  IMAD.MOV.U32 R20, RZ, RZ, 0x3d4dd2f7 ;  /* 0x3d4dd2f7ff147424 */ /* 0x000fe200078e00ff */
        /* <DEDUP_REMOVED lines=11> */
[----:B------:R-:W-:-:S05]  /*1bc00*/  @P0 FFMA R3, R11, 0.93318945169448852539, R2 ;  /* 0x3f6ee5810b030823 */ /* 0x000fca0000000002 */
        /* <DEDUP_REMOVED lines=15> */
.L_x_315:
        /* <DEDUP_REMOVED lines=35> */
[----:B------:R-:W1:Y:S01]  /*1bf30*/  I2F.F64.S64 R2, R2 ;  /* 0x0000000200027312 */ /* 0x000e620000301c00 */
[----:B------:R-:W-:Y:S02]  /*1bf40*/  ISETP.GE.AND P0, PT, R20, RZ, PT ;  /* 0x000000ff1400720c */ /* 0x000fe40003f06270 */
[----:B------:R-:W-:-:S04]  /*1bf50*/  IMAD.MOV R0, RZ, RZ, -R33 ;  /* 0x000000ffff007224 */ /* 0x000fc800078e0a21 */
[----:B------:R-:W-:Y:S01]  /*1bf60*/  @!P1 IMAD.MOV.U32 R33, RZ, RZ, R0 ;  /* 0x000000ffff219224 */ /* 0x000fe200078e0000 */
[----:B-1----:R-:W-:-:S10]  /*1bf70*/  DMUL R34, R2, UR4 ;  /* 0x0000000402227c28 */ /* 0x002fd40008000000 */
[----:B------:R-:W1:Y:S02]  /*1bf80*/  F2F.F32.F64 R34, R34 ;  /* 0x0000002200227310 */ /* 0x000e640000301000 */
[----:B01----:R-:W-:-:S07]  /*1bf90*/  FSEL R0, -R34, R34, !P0 ;  /* 0x0000002222007208 */ /* 0x003fce0004000100 */
.L_x_314:
[----:B------:R-:W-:Y:S05]  /*1bfa0*/  BSYNC.RECONVERGENT B0 ;  /* 0x0000000000007941 */ /* 0x000fea0003800200 */
.L_x_313:
[----:B------:R-:W-:Y:S02]  /*1bfb0*/  IMAD.MOV.U32 R24, RZ, RZ, 0x37cbac00 ;  /* 0x37cbac00ff187424 */ /* 0x000fe400078e00ff */
[----:B------:R-:W-:Y:S01]  /*1bfc0*/  FMUL R3, R0, R0 ;  /* 0x0000000000037220 */ /* 0x000fe20000400000 */
[----:B------:R-:W-:Y:S01]  /*1bfd0*/  LOP3.LUT R20, R33, 0x1, RZ, 0xc0, !PT ;  /* 0x0000000121147812 */ /* 0x000fe200078ec0ff */
[----:B------:R-:W-:Y:S01]  /*1bfe0*/  IMAD.MOV.U32 R34, RZ, RZ, 0x3c0885e4 ;  /* 0x3c0885e4ff227424 */ /* 0x000fe200078e00ff */
[----:B------:R-:W-:Y:S01]  /*1bff0*/  BSSY.RECONVERGENT B0, `(.L_x_316) ;  /* 0x0000044000007945 */ /* 0x000fe20003800200 */
[----:B------:R-:W-:Y:S01]  /*1c000*/  FFMA R2, R3, R24, -0.0013887860113754868507 ;  /* 0xbab607ed03027423 */ /* 0x000fe20000000018 */
[----:B------:R-:W-:Y:S01]  /*1c010*/  ISETP.NE.U32.AND P0, PT, R20, 0x1, PT ;  /* 0x000000011400780c */ /* 0x000fe20003f05070 */
[----:B------:R-:W-:Y:S02]  /*1c020*/  IMAD.MOV.U32 R35, RZ, RZ, 0x3e2aaaa8 ;  /* 0x3e2aaaa8ff237424 */ /* 0x000fe400078e00ff */
[----:B------:R-:W-:Y:S01]  /*1c030*/  VIADD R32, R33, 0x1 ;  /* 0x0000000121207836 */ /* 0x000fe20000000000 */
[----:B------:R-:W-:-:S02]  /*1c040*/  FSEL R2, R2, -0.00019574658654164522886, P0 ;  /* 0xb94d415302027808 */ /* 0x000fc40000000000 */
[----:B------:R-:W-:Y:S02]  /*1c050*/  FSEL R20, R34, 0.041666727513074874878, !P0 ;  /* 0x3d2aaabb22147808 */ /* 0x000fe40004000000 */
[----:B------:R-:W-:Y:S02]  /*1c060*/  FSEL R0, R0, 1, !P0 ;  /* 0x3f80000000007808 */ /* 0x000fe40004000000 */
[----:B------:R-:W-:Y:S01]  /*1c070*/  FSEL R37, -R35, -0.4999999701976776123, !P0 ;  /* 0xbeffffff23257808 */ /* 0x000fe20004000100 */
[C---:B------:R-:W-:Y:S01]  /*1c080*/  FFMA R2, R3.reuse, R2, R20 ;  /* 0x0000000203027223 */ /* 0x040fe20000000014 */
[----:B------:R-:W-:Y:S01]  /*1c090*/  FSETP.GE.AND P0, PT, |R6|, 105615, PT ;  /* 0x47ce47800600780b */ /* 0x000fe20003f06200 */
[C---:B------:R-:W-:Y:S01]  /*1c0a0*/  FFMA R33, R3.reuse, R0, RZ ;  /* 0x0000000003217223 */ /* 0x040fe200000000ff */
[----:B------:R-:W-:Y:S01]  /*1c0b0*/  LOP3.LUT P1, RZ, R32, 0x2, RZ, 0xc0, !PT ;  /* 0x0000000220ff7812 */ /* 0x000fe2000782c0ff */
[----:B------:R-:W-:-:S04]  /*1c0c0*/  FFMA R2, R3, R2, R37 ;  /* 0x0000000203027223 */ /* 0x000fc80000000025 */
[----:B------:R-:W-:-:S08]  /*1c0d0*/  FFMA R36, R33, R2, R0 ;  /* 0x0000000221247223 */ /* 0x000fd00000000000 */
[----:B------:R-:W-:Y:S01]  /*1c0e0*/  @P1 FADD R36, RZ, -R36 ;  /* 0x80000024ff241221 */ /* 0x000fe20000000000 */
        /* <DEDUP_REMOVED lines=10> */
.L_x_318:
        /* <DEDUP_REMOVED lines=42> */
.L_x_317:
[----:B------:R-:W-:Y:S05]  /*1c430*/  BSYNC.RECONVERGENT B0 ;  /* 0x0000000000007941 */ /* 0x000fea0003800200 */
.L_x_316:
        /* <DEDUP_REMOVED lines=26> */
[----:B------:R-:W-:Y:S02]  /*1c5e0*/  MOV R3, R16 ;  /* 0x0000001000037202 */ /* 0x000fe40000000f00 */
[----:B------:R-:W-:-:S07]  /*1c5f0*/  MOV R20, 0x1c610 ;  /* 0x0001c61000147802 */ /* 0x000fce0000000f00 */
[----:B-----5:R-:W-:Y:S05]  /*1c600*/  CALL.REL.NOINC `($__internal_2_$__cuda_sm3x_div_rn_noftz_f32_slowpath) ;  /* 0x0000009000007944 */ /* 0x020fea0003c00000 */
.L_x_320:
[----:B------:R-:W-:Y:S05]  /*1c610*/  BSYNC.RECONVERGENT B3 ;  /* 0x0000000000037941 */ /* 0x000fea0003800200 */
.L_x_319:
[----:B------:R-:W-:Y:S01]  /*1c620*/  IMAD.MOV.U32 R3, RZ, RZ, 0x3f000000 ;  /* 0x3f000000ff037424 */ /* 0x000fe200078e00ff */
[C---:B------:R-:W-:Y:S01]  /*1c630*/  FSETP.NEU.AND P1, PT, |R0|.reuse, 1, PT ;  /* 0x3f8000000000780b */ /* 0x040fe20003f2d200 */
[----:B------:R-:W-:Y:S01]  /*1c640*/  FMUL R36, R11, -0.63661974668502807617 ;  /* 0xbf22f9830b247820 */ /* 0x000fe20000400000 */
[C---:B------:R-:W-:Y:S01]  /*1c650*/  FSETP.GT.AND P0, PT, |R0|.reuse, 0.56000000238418579102, PT ;  /* 0x3f0f5c290000780b */ /* 0x040fe20003f04200 */
[----:B------:R-:W-:Y:S01]  /*1c660*/  FFMA R2, |R0|, -R3, 0.5 ;  /* 0x3f00000000027423 */ /* 0x000fe20000000a03 */
[----:B------:R-:W-:Y:S01]  /*1c670*/  F2F.F64.F32 R34, R6 ;  /* 0x0000000600227310 */ /* 0x000fe20000201800 */
[----:B------:R-:W-:Y:S01]  /*1c680*/  IMAD.MOV.U32 R32, RZ, RZ, 0x54442d18 ;  /* 0x54442d18ff207424 */ /* 0x000fe200078e00ff */
[----:B------:R-:W-:Y:S01]  /*1c690*/  BSSY.RECONVERGENT B0, `(.L_x_321) ;  /* 0x0000059000007945 */ /* 0x000fe20003800200 */
[----:B------:R-:W-:Y:S02]  /*1c6a0*/  IMAD.MOV.U32 R33, RZ, RZ, 0x400921fb ;  /* 0x400921fbff217424 */ /* 0x000fe400078e00ff */
[----:B------:R-:W-:Y:S01]  /*1c6b0*/  FADD R24, R21, -R7 ;  /* 0x8000000715187221 */ /* 0x000fe20000000000 */
[----:B------:R-:W-:-:S02]  /*1c6c0*/  FADD R37, -R11, -RZ ;  /* 0x800000ff0b257221 */ /* 0x000fc40000000100 */
[----:B------:R-:W0:Y:S08]  /*1c6d0*/  MUFU.RSQ R3, R2 ;  /* 0x0000000200037308 */ /* 0x000e300000001400 */
[----:B------:R-:W1:Y:S01]  /*1c6e0*/  F2I.NTZ R36, R36 ;  /* 0x0000002400247305 */ /* 0x000e620000203100 */
[----:B0-----:R-:W-:Y:S01]  /*1c6f0*/  FMUL R5, R2, R3 ;  /* 0x0000000302057220 */ /* 0x001fe20000400000 */
[----:B------:R-:W-:-:S04]  /*1c700*/  FMUL R18, R3, -0.5 ;  /* 0xbf00000003127820 */ /* 0x000fc80000400000 */
[----:B------:R-:W-:Y:S01]  /*1c710*/  FFMA R18, R5, R18, 0.5 ;  /* 0x3f00000005127423 */ /* 0x000fe20000000012 */
[----:B-1----:R-:W-:-:S03]  /*1c720*/  IMAD.MOV.U32 R20, RZ, RZ, R36 ;  /* 0x000000ffff147224 */ /* 0x002fc600078e0024 */
[----:B------:R-:W-:-:S05]  /*1c730*/  FFMA R18, R5, R18, R5 ;  /* 0x0000001205127223 */ /* 0x000fca0000000005 */
[----:B------:R-:W-:Y:S01]  /*1c740*/  FSEL R3, R18, RZ, P1 ;  /* 0x000000ff12037208 */ /* 0x000fe20000800000 */
[----:B------:R-:W-:-:S03]  /*1c750*/  IMAD.MOV.U32 R18, RZ, RZ, 0x3d4dd2f7 ;  /* 0x3d4dd2f7ff127424 */ /* 0x000fc600078e00ff */
[----:B------:R-:W-:-:S05]  /*1c760*/  FSEL R3, R3, |R0|, P0 ;  /* 0x4000000003037208 */ /* 0x000fca0000000000 */
[----:B------:R-:W-:-:S04]  /*1c770*/  FMUL R5, R3, R3 ;  /* 0x0000000303057220 */ /* 0x000fc80000400000 */
[----:B------:R-:W-:Y:S01]  /*1c780*/  FFMA R2, R5, R18, 0.018773360177874565125 ;  /* 0x3c99ca9705027423 */ /* 0x000fe20000000012 */
[----:B------:R-:W-:-:S03]  /*1c790*/  I2FP.F32.S32 R18, R36 ;  /* 0x0000002400127245 */ /* 0x000fc60000201400 */
        /* <DEDUP_REMOVED lines=10> */
[----:B------:R-:W-:Y:S02]  /*1c840*/  FSEL R5, R0, R3, !P0 ;  /* 0x0000000300057208 */ /* 0x000fe40004000000 */
[----:B------:R-:W-:Y:S02]  /*1c850*/  FSETP.GE.AND P0, PT, |R11|, 105615, PT ;  /* 0x47ce47800b00780b */ /* 0x000fe40003f06200 */
[----:B------:R-:W0:Y:S02]  /*1c860*/  F2F.F64.F32 R2, R5 ;  /* 0x0000000500027310 */ /* 0x000e240000201800 */
[----:B0-----:R-:W-:-:S08]  /*1c870*/  DADD R2, -R2, R32 ;  /* 0x0000000002027229 */ /* 0x001fd00000000120 */
[----:B------:R-:W-:Y:S01]  /*1c880*/  DADD R2, R2, -R34 ;  /* 0x0000000002027229 */ /* 0x000fe20000000822 */
[----:B------:R-:W-:-:S05]  /*1c890*/  FFMA R35, R18, -1.5707962512969970703, -R11 ;  /* 0xbfc90fda12237823 */ /* 0x000fca000000080b */
[----:B------:R0:W1:Y:S01]  /*1c8a0*/  F2F.F32.F64 R0, R2 ;  /* 0x0000000200007310 */ /* 0x0000620000301000 */
[----:B------:R-:W-:-:S04]  /*1c8b0*/  FFMA R35, R18, -7.5497894158615963534e-08, R35 ;  /* 0xb3a2216812237823 */ /* 0x000fc80000000023 */
[----:B------:R-:W-:-:S04]  /*1c8c0*/  FFMA R18, R18, -5.3903029534742383927e-15, R35 ;  /* 0xa7c234c512127823 */ /* 0x000fc80000000023 */
[----:B------:R-:W-:Y:S01]  /*1c8d0*/  IMAD.MOV.U32 R38, RZ, RZ, R18 ;  /* 0x000000ffff267224 */ /* 0x000fe200078e0012 */
[----:B0-----:R-:W-:Y:S06]  /*1c8e0*/  @!P0 BRA `(.L_x_322) ;  /* 0x0000000000cc8947 */ /* 0x001fec0003800000 */
        /* <DEDUP_REMOVED lines=9> */
.L_x_323:
        /* <DEDUP_REMOVED lines=41> */
[----:B0-----:R-:W-:-:S07]  /*1cc10*/  FSEL R38, -R34, R34, !P1 ;  /* 0x0000002222267208 */ /* 0x001fce0004800100 */
.L_x_322:
[----:B------:R-:W-:Y:S05]  /*1cc20*/  BSYNC.RECONVERGENT B0 ;  /* 0x0000000000007941 */ /* 0x000fea0003800200 */
.L_x_321:
        /* <DEDUP_REMOVED lines=11> */
[----:B------:R-:W-:Y:S01]  /*1cce0*/  FADD R10, R19, -R10 ;  /* 0x8000000a130a7221 */ /* 0x000fe20000000000 */
[----:B------:R-:W-:-:S02]  /*1ccf0*/  FSEL R36, R6, 0.041666727513074874878, !P0 ;  /* 0x3d2aaabb06247808 */ /* 0x000fc40004000000 */
[----:B------:R-:W-:Y:S02]  /*1cd00*/  FSEL R2, R38, 1, !P0 ;  /* 0x3f80000026027808 */ /* 0x000fe40004000000 */
[----:B------:R-:W-:Y:S01]  /*1cd10*/  FSEL R35, -R7, -0.4999999701976776123, !P0 ;  /* 0xbeffffff07237808 */ /* 0x000fe20004000100 */
[----:B------:R-:W-:Y:S01]  /*1cd20*/  FFMA R34, R3, R34, R36 ;  /* 0x0000002203227223 */ /* 0x000fe20000000024 */
        /* <DEDUP_REMOVED lines=15> */
.L_x_326:
        /* <DEDUP_REMOVED lines=36> */
[----:B------:R-:W2:Y:S01]  /*1d060*/  I2F.F64.S64 R2, R2 ;  /* 0x0000000200027312 */ /* 0x000ea20000301c00 */
[----:B------:R-:W-:-:S04]  /*1d070*/  IMAD.MOV R18, RZ, RZ, -R20 ;  /* 0x000000ffff127224 */ /* 0x000fc800078e0a14 */
[----:B------:R-:W-:Y:S01]  /*1d080*/  @!P1 IMAD.MOV.U32 R20, RZ, RZ, R18 ;  /* 0x000000ffff149224 */ /* 0x000fe200078e0012 */
[----:B--2---:R-:W-:-:S10]  /*1d090*/  DMUL R34, R2, UR4 ;  /* 0x0000000402227c28 */ /* 0x004fd40008000000 */
[----:B------:R-:W2:Y:S02]  /*1d0a0*/  F2F.F32.F64 R34, R34 ;  /* 0x0000002200227310 */ /* 0x000ea40000301000 */
[----:B0-2---:R-:W-:-:S07]  /*1d0b0*/  FSEL R18, -R34, R34, !P0 ;  /* 0x0000002222127208 */ /* 0x005fce0004000100 */
.L_x_325:
[----:B------:R-:W-:Y:S05]  /*1d0c0*/  BSYNC.RECONVERGENT B0 ;  /* 0x0000000000007941 */ /* 0x000fea0003800200 */
.L_x_324:
[----:B-1----:R-:W-:Y:S01]  /*1d0d0*/  FMUL R37, R0, -0.63661974668502807617 ;  /* 0xbf22f98300257820 */ /* 0x002fe20000400000 */
[----:B------:R-:W-:Y:S01]  /*1d0e0*/  FMUL R3, R18, R18 ;  /* 0x0000001212037220 */ /* 0x000fe20000400000 */
[C---:B------:R-:W-:Y:S01]  /*1d0f0*/  LOP3.LUT R34, R20.reuse, 0x1, RZ, 0xc0, !PT ;  /* 0x0000000114227812 */ /* 0x040fe200078ec0ff */
[----:B------:R-:W-:Y:S01]  /*1d100*/  BSSY.RECONVERGENT B0, `(.L_x_327) ;  /* 0x000004c000007945 */ /* 0x000fe20003800200 */
[----:B------:R-:W-:Y:S01]  /*1d110*/  LOP3.LUT P1, RZ, R20, 0x2, RZ, 0xc0, !PT ;  /* 0x0000000214ff7812 */ /* 0x000fe2000782c0ff */
[----:B------:R-:W-:Y:S01]  /*1d120*/  FFMA R2, R3, R5, -0.0013887860113754868507 ;  /* 0xbab607ed03027423 */ /* 0x000fe20000000005 */
[----:B------:R-:W-:Y:S01]  /*1d130*/  ISETP.NE.U32.AND P0, PT, R34, 0x1, PT ;  /* 0x000000012200780c */ /* 0x000fe20003f05070 */
[----:B------:R-:W0:Y:S01]  /*1d140*/  F2I.NTZ R37, R37 ;  /* 0x0000002500257305 */ /* 0x000e220000203100 */
[----:B------:R-:W-:Y:S02]  /*1d150*/  FADD R20, -R0, -RZ ;  /* 0x800000ff00147221 */ /* 0x000fe40000000100 */
[----:B------:R-:W-:-:S02]  /*1d160*/  FSEL R2, R2, -0.00019574658654164522886, !P0 ;  /* 0xb94d415302027808 */ /* 0x000fc40004000000 */
[----:B------:R-:W-:Y:S02]  /*1d170*/  FSEL R34, R6, 0.041666727513074874878, P0 ;  /* 0x3d2aaabb06227808 */ /* 0x000fe40000000000 */
[----:B------:R-:W-:-:S03]  /*1d180*/  FSEL R35, -R7, -0.4999999701976776123, P0 ;  /* 0xbeffffff07237808 */ /* 0x000fc60000000100 */
[C---:B------:R-:W-:Y:S01]  /*1d190*/  FFMA R34, R3.reuse, R2, R34 ;  /* 0x0000000203227223 */ /* 0x040fe20000000022 */
[----:B------:R-:W-:Y:S02]  /*1d1a0*/  FSEL R2, R18, 1, P0 ;  /* 0x3f80000012027808 */ /* 0x000fe40000000000 */
[----:B------:R-:W-:Y:S01]  /*1d1b0*/  FSETP.GE.AND P0, PT, |R0|, 105615, PT ;  /* 0x47ce47800000780b */ /* 0x000fe20003f06200 */
[C---:B------:R-:W-:Y:S01]  /*1d1c0*/  FFMA R34, R3.reuse, R34, R35 ;  /* 0x0000002203227223 */ /* 0x040fe20000000023 */
[----:B0-----:R-:W-:Y:S01]  /*1d1d0*/  I2FP.F32.S32 R39, R37 ;  /* 0x0000002500277245 */ /* 0x001fe20000201400 */
[----:B------:R-:W-:Y:S01]  /*1d1e0*/  FFMA R3, R3, R2, RZ ;  /* 0x0000000203037223 */ /* 0x000fe200000000ff */
[----:B------:R-:W-:-:S03]  /*1d1f0*/  IMAD.MOV.U32 R38, RZ, RZ, R37 ;  /* 0x000000ffff267224 */ /* 0x000fc600078e0025 */
[----:B------:R-:W-:Y:S01]  /*1d200*/  FFMA R3, R3, R34, R2 ;  /* 0x0000002203037223 */ /* 0x000fe20000000002 */
[----:B------:R-:W-:-:S03]  /*1d210*/  FFMA R2, R39, -1.5707962512969970703, -R0 ;  /* 0xbfc90fda27027823 */ /* 0x000fc60000000800 */
[----:B------:R-:W-:Y:S01]  /*1d220*/  @P1 FADD R3, RZ, -R3 ;  /* 0x80000003ff031221 */ /* 0x000fe20000000000 */
[----:B------:R-:W-:-:S03]  /*1d230*/  FFMA R2, R39, -7.5497894158615963534e-08, R2 ;  /* 0xb3a2216827027823 */ /* 0x000fc60000000002 */
[----:B------:R-:W-:Y:S01]  /*1d240*/  FMUL R3, R10, R3 ;  /* 0x000000030a037220 */ /* 0x000fe20000400000 */
[----:B------:R-:W-:-:S03]  /*1d250*/  FFMA R39, R39, -5.3903029534742383927e-15, R2 ;  /* 0xa7c234c527277823 */ /* 0x000fc60000000002 */
        /* <DEDUP_REMOVED lines=12> */
.L_x_329:
        /* <DEDUP_REMOVED lines=31> */
[C---:B-1----:R-:W-:Y:S02]  /*1d510*/  LOP3.LUT R40, R37.reuse, R20, RZ, 0x3c, !PT ;  /* 0x0000001425287212 */ /* 0x042fe400078e3cff */
        /* <DEDUP_REMOVED lines=10> */
.L_x_328:
[----:B------:R-:W-:Y:S05]  /*1d5c0*/  BSYNC.RECONVERGENT B0 ;  /* 0x0000000000007941 */ /* 0x000fea0003800200 */
.L_x_327:
[----:B------:R-:W-:Y:S01]  /*1d5d0*/  FMUL R3, R2, R2 ;  /* 0x0000000202037220 */ /* 0x000fe20000400000 */
[----:B------:R-:W-:Y:S01]  /*1d5e0*/  LOP3.LUT R35, R37, 0x1, RZ, 0xc0, !PT ;  /* 0x0000000125237812 */ /* 0x000fe200078ec0ff */
[----:B------:R-:W-:Y:S02]  /*1d5f0*/  BSSY.RECONVERGENT B0, `(.L_x_330) ;  /* 0x0000044000007945 */ /* 0x000fe40003800200 */
[----:B------:R-:W-:Y:S01]  /*1d600*/  FFMA R34, R3, R5, -0.0013887860113754868507 ;  /* 0xbab607ed03227423 */ /* 0x000fe20000000005 */
[----:B------:R-:W-:Y:S02]  /*1d610*/  ISETP.NE.U32.AND P0, PT, R35, 0x1, PT ;  /* 0x000000012300780c */ /* 0x000fe40003f05070 */
[----:B------:R-:W-:Y:S02]  /*1d620*/  IADD3 R35, PT, PT, R37, 0x1, RZ ;  /* 0x0000000125237810 */ /* 0x000fe40007ffe0ff */
        /* <DEDUP_REMOVED lines=22> */
.L_x_332:
        /* <DEDUP_REMOVED lines=42> */
.L_x_331:
[----:B------:R-:W-:Y:S05]  /*1da30*/  BSYNC.RECONVERGENT B0 ;  /* 0x0000000000007941 */ /* 0x000fea0003800200 */
.L_x_330:
[C---:B------:R-:W-:Y:S01]  /*1da40*/  LOP3.LUT R2, R38.reuse, 0x1, RZ, 0xc0, !PT ;  /* 0x0000000126027812 */ /* 0x040fe200078ec0ff */
[----:B------:R-:W-:Y:S01]  /*1da50*/  FMUL R3, R39, R39 ;  /* 0x0000002727037220 */ /* 0x000fe20000400000 */
[----:B------:R-:W-:Y:S01]  /*1da60*/  LOP3.LUT P1, RZ, R38, 0x2, RZ, 0xc0, !PT ;  /* 0x0000000226ff7812 */ /* 0x000fe2000782c0ff */
[----:B------:R-:W-:Y:S01]  /*1da70*/  UMOV UR4, 0x54442d18 ;  /* 0x54442d1800047882 */ /* 0x000fe20000000000 */
[----:B------:R-:W-:Y:S01]  /*1da80*/  ISETP.NE.U32.AND P0, PT, R2, 0x1, PT ;  /* 0x000000010200780c */ /* 0x000fe20003f05070 */
[----:B------:R-:W-:Y:S01]  /*1da90*/  FFMA R5, R3, R5, -0.0013887860113754868507 ;  /* 0xbab607ed03057423 */ /* 0x000fe20000000005 */
        /* <DEDUP_REMOVED lines=16> */
[C---:B------:R-:W-:Y:S01]  /*1dba0*/  @P1 DSETP.GT.AND P0, PT, R2.reuse, R32, PT ;  /* 0x000000200200122a */ /* 0x040fe20003f04000 */
[----:B------:R-:W-:Y:S02]  /*1dbb0*/  @P1 IMAD.MOV.U32 R6, RZ, RZ, 0x54442d18 ;  /* 0x54442d18ff061424 */ /* 0x000fe400078e00ff */
[----:B------:R-:W-:Y:S02]  /*1dbc0*/  @P1 IMAD.MOV.U32 R7, RZ, RZ, 0x401921fb ;  /* 0x401921fbff071424 */ /* 0x000fe400078e00ff */
[----:B------:R-:W-:Y:S01]  /*1dbd0*/  @!P1 IMAD.MOV.U32 R10, RZ, RZ, 0x54442d18 ;  /* 0x54442d18ff0a9424 */ /* 0x000fe200078e00ff */
[----:B------:R-:W-:Y:S01]  /*1dbe0*/  @P1 PLOP3.LUT P2, PT, P0, PT, PT, 0x80, 0x8 ;  /* 0x000000000008181c */ /* 0x000fe2000074f070 */
[----:B------:R-:W-:Y:S02]  /*1dbf0*/  @!P1 IMAD.MOV.U32 R11, RZ, RZ, 0x401921fb ;  /* 0x401921fbff0b9424 */ /* 0x000fe400078e00ff */
[----:B------:R-:W-:-:S04]  /*1dc00*/  @P1 DADD R6, R2, -R6 ;  /* 0x0000000002061229 */ /* 0x000fc80000000806 */
[----:B------:R-:W-:-:S06]  /*1dc10*/  @!P1 DADD R2, R2, R10 ;  /* 0x0000000002029229 */ /* 0x000fcc000000000a */
[----:B------:R-:W0:Y:S08]  /*1dc20*/  @P2 F2F.F32.F64 R5, R6 ;  /* 0x0000000600052310 */ /* 0x000e300000301000 */
[----:B------:R1:W2:Y:S02]  /*1dc30*/  @!P1 F2F.F32.F64 R0, R2 ;  /* 0x0000000200009310 */ /* 0x0002a40000301000 */
[----:B012---:R-:W-:-:S07]  /*1dc40*/  @P1 IMAD.MOV.U32 R0, RZ, RZ, R5 ;  /* 0x000000ffff001224 */ /* 0x007fce00078e0005 */
.L_x_304:
[----:B------:R-:W-:Y:S05]  /*1dc50*/  BSYNC.RECONVERGENT B2 ;  /* 0x0000000000027941 */ /* 0x000fea0003800200 */
.L_x_294:
[----:B------:R-:W0:Y:S01]  /*1dc60*/  F2F.F64.F32 R6, R0 ;  /* 0x0000000000067310 */ /* 0x000e220000201800 */
[----:B-----5:R-:W-:Y:S01]  /*1dc70*/  FADD R5, -R17, R8 ;  /* 0x0000000811057221 */ /* 0x020fe20000000100 */
[----:B------:R-:W-:Y:S01]  /*1dc80*/  MOV R2, 0x54442d18 ;  /* 0x54442d1800027802 */ /* 0x000fe20000000f00 */
[----:B------:R-:W-:Y:S01]  /*1dc90*/  IMAD.MOV.U32 R3, RZ, RZ, 0x401921fb ;  /* 0x401921fbff037424 */ /* 0x000fe200078e00ff */
[----:B------:R-:W-:Y:S01]  /*1dca0*/  UMOV UR4, 0x54442d18 ;  /* 0x54442d1800047882 */ /* 0x000fe20000000000 */
[----:B------:R-:W-:-:S03]  /*1dcb0*/  UMOV UR5, 0x401921fb ;  /* 0x401921fb00057882 */ /* 0x000fc60000000000 */
[----:B------:R-:W1:Y:S01]  /*1dcc0*/  F2F.F64.F32 R10, R5 ;  /* 0x00000005000a7310 */ /* 0x000e620000201800 */
[----:B0-----:R-:W-:Y:S02]  /*1dcd0*/  DADD R32, R6, -R2 ;  /* 0x0000000006207229 */ /* 0x001fe40000000802 */
[----:B------:R-:W-:-:S06]  /*1dce0*/  DADD R34, RZ, R6 ;  /* 0x00000000ff227229 */ /* 0x000fcc0000000006 */
[C-C-:B-1----:R-:W-:Y:S02]  /*1dcf0*/  DFMA R32, R30.reuse, -R32, R10.reuse ;  /* 0x800000201e20722b */ /* 0x142fe4000000000a */
[----:B------:R-:W-:-:S08]  /*1dd00*/  DFMA R34, R30, -R34, R10 ;  /* 0x800000221e22722b */ /* 0x000fd0000000000a */
[----:B------:R-:W0:Y:S08]  /*1dd10*/  F2F.F32.F64 R32, R32 ;  /* 0x0000002000207310 */ /* 0x000e300000301000 */
[----:B------:R-:W1:Y:S01]  /*1dd20*/  F2F.F32.F64 R35, R34 ;  /* 0x0000002200237310 */ /* 0x000e620000301000 */
[----:B0-----:R-:W-:-:S04]  /*1dd30*/  FSETP.GT.AND P0, PT, |R5|, |R32|, PT ;  /* 0x400000200500720b */ /* 0x001fc80003f04200 */
[----:B------:R-:W-:-:S04]  /*1dd40*/  FSEL R0, |R32|, |R5|, P0 ;  /* 0x4000000520007208 */ /* 0x000fc80000000200 */
[----:B-1----:R-:W-:-:S04]  /*1dd50*/  FSETP.LEU.AND P0, PT, R0, |R35|, P0 ;  /* 0x400000230000720b */ /* 0x002fc8000070b000 */
[----:B------:R-:W-:Y:S02]  /*1dd60*/  SEL R0, RZ, 0xffffffff, !P0 ;  /* 0xffffffffff007807 */ /* 0x000fe40004000000 */
[C---:B------:R-:W-:Y:S01]  /*1dd70*/  ISETP.NE.AND P0, PT, R22.reuse, RZ, PT ;  /* 0x000000ff1600720c */ /* 0x040fe20003f05270 */
[----:B------:R-:W-:Y:S01]  /*1dd80*/  VIADD R22, R22, 0x1 ;  /* 0x0000000116167836 */ /* 0x000fe20000000000 */
[----:B------:R-:W0:Y:S04]  /*1dd90*/  I2F.F64 R10, R0 ;  /* 0x00000000000a7312 */ /* 0x000e280000201c00 */
[----:B------:R-:W-:Y:S01]  /*1dda0*/  ISETP.NE.AND P2, PT, R22, 0x4, PT ;  /* 0x000000041600780c */ /* 0x000fe20003f45270 */
[----:B0-----:R-:W-:-:S10]  /*1ddb0*/  DFMA R10, R10, UR4, R6 ;  /* 0x000000040a0a7c2b */ /* 0x001fd40008000006 */
[----:B------:R-:W0:Y:S02]  /*1ddc0*/  F2F.F32.F64 R10, R10 ;  /* 0x0000000a000a7310 */ /* 0x000e240000301000 */
[-C--:B0-----:R-:W-:Y:S02]  /*1ddd0*/  FSETP.GT.OR P1, PT, R12, R10.reuse, !P0 ;  /* 0x0000000a0c00720b */ /* 0x081fe40004724400 */
[----:B------:R-:W-:Y:S02]  /*1dde0*/  FSETP.LT.OR P0, PT, R13, R10, !P0 ;  /* 0x0000000a0d00720b */ /* 0x000fe40004701400 */
[C---:B------:R-:W-:Y:S02]  /*1ddf0*/  FSEL R12, R10.reuse, R12, P1 ;  /* 0x0000000c0a0c7208 */ /* 0x040fe40000800000 */
[----:B------:R-:W-:Y:S02]  /*1de00*/  FSEL R13, R10, R13, P0 ;  /* 0x0000000d0a0d7208 */ /* 0x000fe40000000000 */
[----:B------:R-:W-:-:S02]  /*1de10*/  FSEL R23, R8, R23, P1 ;  /* 0x0000001708177208 */ /* 0x000fc40000800000 */
[----:B------:R-:W-:Y:S01]  /*1de20*/  FSEL R14, R8, R14, P0 ;  /* 0x0000000e080e7208 */ /* 0x000fe20000000000 */
[----:B------:R-:W-:Y:S06]  /*1de30*/  @P2 BRA `(.L_x_333) ;  /* 0xffffffa400e82947 */ /* 0x000fec000383ffff */
[----:B------:R-:W0:Y:S01]  /*1de40*/  MUFU.RCP64H R7, 6.283184051513671875 ;  /* 0x401921fb00077908 */ /* 0x000e220000001800 */
[----:B------:R-:W-:Y:S01]  /*1de50*/  IMAD.MOV.U32 R6, RZ, RZ, 0x1 ;  /* 0x00000001ff067424 */ /* 0x000fe200078e00ff */
[----:B------:R-:W-:Y:S05]  /*1de60*/  BSSY.RECONVERGENT B0, `(.L_x_334) ;  /* 0x0000015000007945 */ /* 0x000fea0003800200 */
[----:B0-----:R-:W-:-:S08]  /*1de70*/  DFMA R10, R6, -R2, 1 ;  /* 0x3ff00000060a742b */ /* 0x001fd00000000802 */
[----:B------:R-:W-:-:S08]  /*1de80*/  DFMA R10, R10, R10, R10 ;  /* 0x0000000a0a0a722b */ /* 0x000fd0000000000a */
[----:B------:R-:W-:Y:S01]  /*1de90*/  DFMA R10, R6, R10, R6 ;  /* 0x0000000a060a722b */ /* 0x000fe20000000006 */
[----:B------:R-:W-:-:S07]  /*1dea0*/  FADD R6, -R12, R13 ;  /* 0x0000000d0c067221 */ /* 0x000fce0000000100 */
[C---:B------:R-:W-:Y:S01]  /*1deb0*/  DFMA R30, R10.reuse, -R2, 1 ;  /* 0x3ff000000a1e742b */ /* 0x040fe20000000802 */
[----:B------:R-:W0:Y:S07]  /*1dec0*/  F2F.F64.F32 R6, R6 ;  /* 0x0000000600067310 */ /* 0x000e2e0000201800 */
[----:B------:R-:W-:-:S08]  /*1ded0*/  DFMA R30, R10, R30, R10 ;  /* 0x0000001e0a1e722b */ /* 0x000fd0000000000a */
[----:B0-----:R-:W-:Y:S01]  /*1dee0*/  DMUL R10, R6, R30 ;  /* 0x0000001e060a7228 */ /* 0x001fe20000000000 */
[----:B------:R-:W-:-:S07]  /*1def0*/  FSETP.GEU.AND P1, PT, |R7|, 6.5827683646048100446e-37, PT ;  /* 0x036000000700780b */ /* 0x000fce0003f2e200 */
[----:B------:R-:W-:-:S08]  /*1df00*/  DFMA R2, R10, -R2, R6 ;  /* 0x800000020a02722b */ /* 0x000fd00000000006 */
[----:B------:R-:W-:-:S10]  /*1df10*/  DFMA R2, R30, R2, R10 ;  /* 0x000000021e02722b */ /* 0x000fd4000000000a */
[----:B------:R-:W-:-:S05]  /*1df20*/  FFMA R0, RZ, 2.3926990032196044922, R3 ;  /* 0x401921fbff007823 */ /* 0x000fca0000000003 */
[----:B------:R-:W-:-:S13]  /*1df30*/  FSETP.GT.AND P0, PT, |R0|, 1.469367938527859385e-39, PT ;  /* 0x001000000000780b */ /* 0x000fda0003f04200 */
[----:B------:R-:W-:Y:S05]  /*1df40*/  @P0 BRA P1, `(.L_x_335) ;  /* 0x0000000000180947 */ /* 0x000fea0000800000 */
[----:B------:R-:W-:Y:S01]  /*1df50*/  IMAD.MOV.U32 R30, RZ, RZ, R6 ;  /* 0x000000ffff1e7224 */ /* 0x000fe200078e0006 */
[----:B------:R-:W-:Y:S01]  /*1df60*/  MOV R42, 0x1dfb0 ;  /* 0x0001dfb0002a7802 */ /* 0x000fe20000000f00 */
[----:B------:R-:W-:Y:S02]  /*1df70*/  IMAD.MOV.U32 R31, RZ, RZ, R7 ;  /* 0x000000ffff1f7224 */ /* 0x000fe400078e0007 */
[----:B------:R-:W-:Y:S02]  /*1df80*/  IMAD.MOV.U32 R2, RZ, RZ, 0x54442d18 ;  /* 0x54442d18ff027424 */ /* 0x000fe400078e00ff */
[----:B------:R-:W-:-:S07]  /*1df90*/  IMAD.MOV.U32 R3, RZ, RZ, 0x401921fb ;  /* 0x401921fbff037424 */ /* 0x000fce00078e00ff */
[----:B------:R-:W-:Y:S05]  /*1dfa0*/  CALL.REL.NOINC `($__internal_0_$__cuda_sm20_div_rn_f64_full) ;  /* 0x0000006c00cc7944 */ /* 0x000fea0003c00000 */
.L_x_335:
[----:B------:R-:W-:Y:S05]  /*1dfb0*/  BSYNC.RECONVERGENT B0 ;  /* 0x0000000000007941 */ /* 0x000fea0003800200 */
.L_x_334:
[----:B------:R-:W0:Y:S01]  /*1dfc0*/  F2I.F64.TRUNC R2, R2 ;  /* 0x0000000200027311 */ /* 0x000e22000030d100 */
[----:B------:R-:W-:Y:S01]  /*1dfd0*/  UMOV UR4, 0x54442d18 ;  /* 0x54442d1800047882 */ /* 0x000fe20000000000 */
[----:B------:R-:W-:Y:S01]  /*1dfe0*/  UMOV UR5, 0x400921fb ;  /* 0x400921fb00057882 */ /* 0x000fe20000000000 */
[----:B------:R-:W-:Y:S01]  /*1dff0*/  FADD R0, -R23, R14 ;  /* 0x0000000e17007221 */ /* 0x000fe20000000100 */
[----:B------:R-:W-:Y:S01]  /*1e000*/  BSSY.RECONVERGENT B2, `(.L_x_336) ;  /* 0x0000011000027945 */ /* 0x000fe20003800200 */
[----:B0-----:R-:W-:-:S04]  /*1e010*/  SHF.L.U32 R5, R2, 0x1, RZ ;  /* 0x0000000102057819 */ /* 0x001fc800000006ff */
[----:B------:R-:W0:Y:S02]  /*1e020*/  I2F.F64 R10, R5 ;  /* 0x00000005000a7312 */ /* 0x000e240000201c00 */
[----:B0-----:R-:W-:-:S10]  /*1e030*/  DFMA R10, R10, -UR4, R6 ;  /* 0x800000040a0a7c2b */ /* 0x001fd40008000006 */
[----:B------:R-:W0:Y:S08]  /*1e040*/  F2F.F32.F64 R11, R10 ;  /* 0x0000000a000b7310 */ /* 0x000e300000301000 */
[----:B0-----:R-:W0:Y:S08]  /*1e050*/  MUFU.RCP R6, R11 ;  /* 0x0000000b00067308 */ /* 0x001e300000001000 */
[----:B------:R-:W1:Y:S01]  /*1e060*/  FCHK P0, R0, R11 ;  /* 0x0000000b00007302 */ /* 0x000e620000000000 */
[----:B0-----:R-:W-:-:S04]  /*1e070*/  FFMA R7, -R11, R6, 1 ;  /* 0x3f8000000b077423 */ /* 0x001fc80000000106 */
[----:B------:R-:W-:-:S04]  /*1e080*/  FFMA R7, R6, R7, R6 ;  /* 0x0000000706077223 */ /* 0x000fc80000000006 */
[----:B------:R-:W-:-:S04]  /*1e090*/  FFMA R2, R0, R7, RZ ;  /* 0x0000000700027223 */ /* 0x000fc800000000ff */
[----:B------:R-:W-:-:S04]  /*1e0a0*/  FFMA R3, -R11, R2, R0 ;  /* 0x000000020b037223 */ /* 0x000fc80000000100 */
[----:B------:R-:W-:Y:S01]  /*1e0b0*/  FFMA R5, R7, R3, R2 ;  /* 0x0000000307057223 */ /* 0x000fe20000000002 */
[----:B-1----:R-:W-:Y:S06]  /*1e0c0*/  @!P0 BRA `(.L_x_337) ;  /* 0x0000000000108947 */ /* 0x002fec0003800000 */
[----:B------:R-:W-:Y:S01]  /*1e0d0*/  IMAD.MOV.U32 R3, RZ, RZ, R11 ;  /* 0x000000ffff037224 */ /* 0x000fe200078e000b */
[----:B------:R-:W-:-:S07]  /*1e0e0*/  MOV R20, 0x1e100 ;  /* 0x0001e10000147802 */ /* 0x000fce0000000f00 */
[----:B------:R-:W-:Y:S05]  /*1e0f0*/  CALL.REL.NOINC `($__internal_2_$__cuda_sm3x_div_rn_noftz_f32_slowpath) ;  /* 0x0000007400447944 */ /* 0x000fea0003c00000 */
[----:B------:R-:W-:-:S07]  /*1e100*/  IMAD.MOV.U32 R5, RZ, RZ, R0 ;  /* 0x000000ffff057224 */ /* 0x000fce00078e0000 */
.L_x_337:
[----:B------:R-:W-:Y:S05]  /*1e110*/  BSYNC.RECONVERGENT B2 ;  /* 0x0000000000027941 */ /* 0x000fea0003800200 */
.L_x_336:
[----:B------:R-:W-:Y:S01]  /*1e120*/  FFMA R13, -R13, R5, R14 ;  /* 0x000000050d0d7223 */ /* 0x000fe2000000010e */
[----:B------:R0:W-:Y:S01]  /*1e130*/  STG.E desc[UR6][R26.64+0x10], R5 ;  /* 0x000010051a007986 */ /* 0x0001e2000c101906 */
[----:B------:R0:W1:Y:S01]  /*1e140*/  F2F.F64.F32 R22, R5 ;  /* 0x0000000500167310 */ /* 0x0000620000201800 */
[----:B------:R-:W-:Y:S02]  /*1e150*/  IMAD.MOV.U32 R17, RZ, RZ, RZ ;  /* 0x000000ffff117224 */ /* 0x000fe400078e00ff */
[----:B------:R0:W-:Y:S01]  /*1e160*/  STG.E desc[UR6][R26.64+0x8], R13 ;  /* 0x0000080d1a007986 */ /* 0x0001e2000c101906 */
[----:B------:R-:W-:-:S07]  /*1e170*/  IMAD.MOV.U32 R18, RZ, RZ, RZ ;  /* 0x000000ffff127224 */ /* 0x000fce00078e00ff */
.L_x_407:
[----:B------:R-:W2:Y:S01]  /*1e180*/  LDC.64 R6, c[0x0][0x380] ;  /* 0x0000e000ff067b82 */ /* 0x000ea20000000a00 */
[----:B------:R-:W-:-:S04]  /*1e190*/  IMAD R3, R18, 0x3, R25 ;  /* 0x0000000312037824 */ /* 0x000fc800078e0219 */
[----:B--2---:R-:W-:-:S05]  /*1e1a0*/  IMAD.WIDE R6, R3, 0x4, R6 ;  /* 0x0000000403067825 */ /* 0x004fca00078e0206 */
[----:B------:R-:W2:Y:S04]  /*1e1b0*/  LDG.E R11, desc[UR6][R6.64] ;  /* 0x00000006060b7981 */ /* 0x000ea8000c1e1900 */
[----:B------:R-:W2:Y:S04]  /*1e1c0*/  LDG.E R10, desc[UR6][R6.64+0x4] ;  /* 0x00000406060a7981 */ /* 0x000ea8000c1e1900 */
[----:B------:R3:W5:Y:S01]  /*1e1d0*/  LDG.E R8, desc[UR6][R6.64+0x8] ;  /* 0x0000080606087981 */ /* 0x000762000c1e1900 */
[----:B------:R-:W-:Y:S01]  /*1e1e0*/  BSSY.RECONVERGENT B2, `(.L_x_338) ;  /* 0x000000f000027945 */ /* 0x000fe20003800200 */
[----:B--2---:R-:W-:-:S04]  /*1e1f0*/  FSETP.GT.AND P3, PT, |R10|, |R11|, PT ;  /* 0x4000000b0a00720b */ /* 0x004fc80003f64200 */
[----:B------:R-:W-:Y:S02]  /*1e200*/  FSEL R3, |R10|, |R11|, P3 ;  /* 0x4000000b0a037208 */ /* 0x000fe40001800200 */
[----:B------:R-:W-:Y:S02]  /*1e210*/  FSEL R0, |R11|, |R10|, P3 ;  /* 0x4000000a0b007208 */ /* 0x000fe40001800200 */
[----:B------:R-:W0:Y:S08]  /*1e220*/  MUFU.RCP R2, R3 ;  /* 0x0000000300027308 */ /* 0x000e300000001000 */
[----:B------:R-:W2:Y:S01]  /*1e230*/  FCHK P0, R0, R3 ;  /* 0x0000000300007302 */ /* 0x000ea20000000000 */
[----:B0-----:R-:W-:-:S04]  /*1e240*/  FFMA R27, -R3, R2, 1 ;  /* 0x3f800000031b7423 */ /* 0x001fc80000000102 */
[----:B------:R-:W-:-:S04]  /*1e250*/  FFMA R27, R2, R27, R2 ;  /* 0x0000001b021b7223 */ /* 0x000fc80000000002 */
[----:B------:R-:W-:-:S04]  /*1e260*/  FFMA R2, R0, R27, RZ ;  /* 0x0000001b00027223 */ /* 0x000fc800000000ff */
[----:B------:R-:W-:-:S04]  /*1e270*/  FFMA R12, -R3, R2, R0 ;  /* 0x00000002030c7223 */ /* 0x000fc80000000100 */
[----:B------:R-:W-:Y:S01]  /*1e280*/  FFMA R2, R27, R12, R2 ;  /* 0x0000000c1b027223 */ /* 0x000fe20000000002 */
[----:B--23--:R-:W-:Y:S06]  /*1e290*/  @!P0 BRA `(.L_x_339) ;  /* 0x00000000000c8947 */ /* 0x00cfec0003800000 */
[----:B------:R-:W-:-:S07]  /*1e2a0*/  MOV R20, 0x1e2c0 ;  /* 0x0001e2c000147802 */ /* 0x000fce0000000f00 */
[----:B-1---5:R-:W-:Y:S05]  /*1e2b0*/  CALL.REL.NOINC `($__internal_2_$__cuda_sm3x_div_rn_noftz_f32_slowpath) ;  /* 0x0000007000d47944 */ /* 0x022fea0003c00000 */
[----:B------:R-:W-:-:S07]  /*1e2c0*/  IMAD.MOV.U32 R2, RZ, RZ, R0 ;  /* 0x000000ffff027224 */ /* 0x000fce00078e0000 */
.L_x_339:
[----:B------:R-:W-:Y:S05]  /*1e2d0*/  BSYNC.RECONVERGENT B2 ;  /* 0x0000000000027941 */ /* 0x000fea0003800200 */
.L_x_338:
        /* <DEDUP_REMOVED lines=19> */
[----:B------:R-:W-:Y:S02]  /*1e410*/  FSEL R7, R7, -R7, P3 ;  /* 0x8000000707077208 */ /* 0x000fe40001800000 */
[----:B------:R-:W-:-:S03]  /*1e420*/  MOV R0, 0x4016cbe4 ;  /* 0x4016cbe400007802 */ /* 0x000fc60000000f00 */
        /* <DEDUP_REMOVED lines=22> */
[----:B------:R-:W0:Y:S01]  /*1e590*/  LDCU.64 UR8, c[0x4][0x8] ;  /* 0x01000100ff0877ac */ /* 0x000e220008000a00 */
[----:B------:R-:W-:Y:S02]  /*1e5a0*/  IMAD.MOV.U32 R20, RZ, RZ, RZ ;  /* 0x000000ffff147224 */ /* 0x000fe400078e00ff */
[----:B------:R-:W-:Y:S01]  /*1e5b0*/  IMAD.MOV.U32 R0, RZ, RZ, R1 ;  /* 0x000000ffff007224 */ /* 0x000fe200078e0001 */
[----:B------:R-:W-:Y:S01]  /*1e5c0*/  LOP3.LUT R33, R2, 0x80000000, RZ, 0xfc, !PT ;  /* 0x8000000002217812 */ /* 0x000fe200078efcff */
[----:B------:R-:W-:Y:S01]  /*1e5d0*/  UMOV UR5, URZ ;  /* 0x000000ff00057c82 */ /* 0x000fe20008000000 */
[----:B------:R-:W-:-:S05]  /*1e5e0*/  UMOV UR4, URZ ;  /* 0x000000ff00047c82 */ /* 0x000fca0008000000 */
.L_x_342:
[----:B0-----:R-:W-:Y:S01]  /*1e5f0*/  IMAD.U32 R26, RZ, RZ, UR8 ;  /* 0x00000008ff1a7e24 */ /* 0x001fe2000f8e00ff */
[----:B------:R-:W-:-:S05]  /*1e600*/  MOV R27, UR9 ;  /* 0x00000009001b7c02 */ /* 0x000fca0008000f00 */
[----:B------:R-:W2:Y:S01]  /*1e610*/  LDG.E.CONSTANT R2, desc[UR6][R26.64] ;  /* 0x000000061a027981 */ /* 0x000ea2000c1e9900 */
[----:B------:R-:W-:Y:S02]  /*1e620*/  UIADD3 UR8, UP0, UPT, UR8, 0x4, URZ ;  /* 0x0000000408087890 */ /* 0x000fe4000ff1e0ff */
[----:B------:R-:W-:Y:S02]  /*1e630*/  UIADD3 UR4, UPT, UPT, UR4, 0x1, URZ ;  /* 0x0000000104047890 */ /* 0x000fe4000fffe0ff */
[----:B------:R-:W-:Y:S02]  /*1e640*/  UIADD3.X UR9, UPT, UPT, URZ, UR9, URZ, UP0, !UPT ;  /* 0x00000009ff097290 */ /* 0x000fe400087fe4ff */
[----:B------:R-:W-:Y:S01]  /*1e650*/  UISETP.NE.AND UP0, UPT, UR4, 0x6, UPT ;  /* 0x000000060400788c */ /* 0x000fe2000bf05270 */
[----:B--2---:R-:W-:-:S03]  /*1e660*/  IMAD.WIDE.U32 R2, R2, R33, RZ ;  /* 0x0000002102027225 */ /* 0x004fc600078e00ff */
[----:B------:R-:W-:-:S04]  /*1e670*/  IADD3 R31, P0, PT, R2, R20, RZ ;  /* 0x00000014021f7210 */ /* 0x000fc80007f1e0ff */
[----:B------:R-:W-:Y:S01]  /*1e680*/  IADD3.X R20, PT, PT, R3, UR5, RZ, P0, !PT ;  /* 0x0000000503147c10 */ /* 0x000fe200087fe4ff */
[----:B------:R0:W-:Y:S02]  /*1e690*/  STL [R0], R31 ;  /* 0x0000001f00007387 */ /* 0x0001e40000100800 */
[----:B0-----:R-:W-:Y:S01]  /*1e6a0*/  VIADD R0, R0, 0x4 ;  /* 0x0000000400007836 */ /* 0x001fe20000000000 */
[----:B------:R-:W-:Y:S06]  /*1e6b0*/  BRA.U UP0, `(.L_x_342) ;  /* 0xfffffffd00cc7547 */ /* 0x000fec000b83ffff */
        /* <DEDUP_REMOVED lines=30> */
[----:B0-2---:R-:W-:-:S07]  /*1e8a0*/  FSEL R2, -R30, R30, !P1 ;  /* 0x0000001e1e027208 */ /* 0x005fce0004800100 */
.L_x_341:
[----:B------:R-:W-:Y:S05]  /*1e8b0*/  BSYNC.RECONVERGENT B0 ;  /* 0x0000000000007941 */ /* 0x000fea0003800200 */
.L_x_340:
        /* <DEDUP_REMOVED lines=32> */
.L_x_345:
        /* <DEDUP_REMOVED lines=42> */
.L_x_344:
[----:B------:R-:W-:Y:S05]  /*1ed60*/  BSYNC.RECONVERGENT B0 ;  /* 0x0000000000007941 */ /* 0x000fea0003800200 */
.L_x_343:
        /* <DEDUP_REMOVED lines=30> */
.L_x_348:
        /* <DEDUP_REMOVED lines=37> */
[----:B------:R-:W-:-:S05]  /*1f1a0*/  IADD3 R0, PT, PT, -R6, RZ, RZ ;  /* 0x000000ff06007210 */ /* 0x000fca0007ffe1ff */
[----:B------:R-:W-:Y:S01]  /*1f1b0*/  @!P1 IMAD.MOV.U32 R6, RZ, RZ, R0 ;  /* 0x000000ffff069224 */ /* 0x000fe200078e0000 */
[----:B0-----:R-:W-:-:S10]  /*1f1c0*/  DMUL R32, R2, UR4 ;  /* 0x0000000402207c28 */ /* 0x001fd40008000000 */
[----:B------:R-:W0:Y:S02]  /*1f1d0*/  F2F.F32.F64 R32, R32 ;  /* 0x0000002000207310 */ /* 0x000e240000301000 */
[----:B0-----:R-:W-:-:S07]  /*1f1e0*/  FSEL R0, -R32, R32, !P0 ;  /* 0x0000002020007208 */ /* 0x001fce0004000100 */
.L_x_347:
[----:B------:R-:W-:Y:S05]  /*1f1f0*/  BSYNC.RECONVERGENT B0 ;  /* 0x0000000000007941 */ /* 0x000fea0003800200 */
.L_x_346:
        /* <DEDUP_REMOVED lines=73> */
[----:B------:R-:W-:Y:S01]  /*1f690*/  FFMA R31, R2, R31, 0.0013391353422775864601 ;  /* 0x3aaf85ed021f7423 */ /* 0x000fe2000000001f */
[----:B------:R-:W-:Y:S02]  /*1f6a0*/  IADD3 R20, PT, PT, R6, 0x7f000000, RZ ;  /* 0x7f00000006147810 */ /* 0x000fe40007ffe0ff */
[----:B------:R-:W-:Y:S01]  /*1f6b0*/  FSEL R34, RZ, +INF , !P2 ;  /* 0x7f800000ff227808 */ /* 0x000fe20005000000 */
[C---:B------:R-:W-:Y:S02]  /*1f6c0*/  FFMA R33, R2.reuse, R31, 0.0096188392490148544312 ;  /* 0x3c1d985602217423 */ /* 0x040fe4000000001f */
[----:B------:R-:W0:Y:S02]  /*1f6d0*/  F2I.NTZ R31, R3 ;  /* 0x00000003001f7305 */ /* 0x000e240000203100 */
[----:B------:R-:W-:-:S04]  /*1f6e0*/  FFMA R33, R2, R33, 0.055503588169813156128 ;  /* 0x3d6357bb02217423 */ /* 0x000fc80000000021 */
[----:B------:R-:W-:-:S04]  /*1f6f0*/  FFMA R33, R2, R33, 0.24022644758224487305 ;  /* 0x3e75fdec02217423 */ /* 0x000fc80000000021 */
[----:B------:R-:W-:-:S04]  /*1f700*/  FFMA R33, R2, R33, 0.69314718246459960938 ;  /* 0x3f31721802217423 */ /* 0x000fc80000000021 */
[----:B------:R-:W-:Y:S01]  /*1f710*/  FFMA R33, R2, R33, 1 ;  /* 0x3f80000002217423 */ /* 0x000fe20000000021 */
[----:B0-----:R-:W-:-:S03]  /*1f720*/  IMAD R31, R31, 0x800000, -R6 ;  /* 0x008000001f1f7824 */ /* 0x001fc600078e0a06 */
[----:B------:R-:W-:-:S04]  /*1f730*/  FMUL R20, R20, R33 ;  /* 0x0000002114147220 */ /* 0x000fc80000400000 */
[----:B------:R-:W-:Y:S01]  /*1f740*/  @!P3 FMUL R34, R31, R20 ;  /* 0x000000141f22b220 */ /* 0x000fe20000400000 */
[----:B------:R-:W-:-:S07]  /*1f750*/  @!P0 LOP3.LUT R34, R0, 0x7fffffff, RZ, 0xc0, !PT ;  /* 0x7fffffff00228812 */ /* 0x000fce00078ec0ff */
.L_x_350:
[----:B------:R-:W-:Y:S05]  /*1f760*/  BSYNC.RECONVERGENT B0 ;  /* 0x0000000000007941 */ /* 0x000fea0003800200 */
.L_x_349:
        /* <DEDUP_REMOVED lines=13> */
.L_x_353:
        /* <DEDUP_REMOVED lines=42> */
.L_x_352:
[----:B------:R-:W-:Y:S05]  /*1fae0*/  BSYNC.RECONVERGENT B0 ;  /* 0x0000000000007941 */ /* 0x000fea0003800200 */
.L_x_351:
        /* <DEDUP_REMOVED lines=15> */
[----:B------:R-:W-:-:S03]  /*1fbe0*/  MOV R3, 0x3f800000 ;  /* 0x3f80000000037802 */ /* 0x000fc60000000f00 */
        /* <DEDUP_REMOVED lines=52> */
[----:B------:R-:W2:Y:S01]  /*1ff30*/  F2I.NTZ R20, R6 ;  /* 0x0000000600147305 */ /* 0x000ea20000203100 */
        /* <DEDUP_REMOVED lines=12> */
[----:B--2---:R-:W-:Y:S01]  /*20000*/  IMAD R20, R20, 0x800000, -R3 ;  /* 0x0080000014147824 */ /* 0x004fe200078e0a03 */
[----:B------:R-:W-:-:S02]  /*20010*/  FSEL R3, RZ, +INF , !P1 ;  /* 0x7f800000ff037808 */ /* 0x000fc40004800000 */
[----:B------:R-:W-:-:S04]  /*20020*/  FMUL R33, R33, R2 ;  /* 0x0000000221217220 */ /* 0x000fc80000400000 */
[----:B------:R-:W-:Y:S01]  /*20030*/  @!P2 FMUL R3, R20, R33 ;  /* 0x000000211403a220 */ /* 0x000fe20000400000 */
[----:B------:R-:W-:-:S07]  /*20040*/  @!P0 LOP3.LUT R3, R0, 0x7fffffff, RZ, 0xc0, !PT ;  /* 0x7fffffff00038812 */ /* 0x000fce00078ec0ff */
.L_x_355:
[----:B------:R-:W-:Y:S05]  /*20050*/  BSYNC.RECONVERGENT B0 ;  /* 0x0000000000007941 */ /* 0x000fea0003800200 */
.L_x_354:
[----:B------:R-:W-:Y:S01]  /*20060*/  FADD R34, R3, R34 ;  /* 0x0000002203227221 */ /* 0x000fe20000000000 */
[----:B------:R-:W-:Y:S04]  /*20070*/  BSSY.RECONVERGENT B2, `(.L_x_356) ;  /* 0x000037c000027945 */ /* 0x000fe80003800200 */
[----:B------:R-:W-:-:S13]  /*20080*/  FSETP.GE.AND P0, PT, R34, R9, PT ;  /* 0x000000092200720b */ /* 0x000fda0003f06000 */
[----:B------:R-:W-:Y:S05]  /*20090*/  @!P0 BRA `(.L_x_357) ;  /* 0x0000000800f48947 */ /* 0x000fea0003800000 */
[----:B------:R-:W-:Y:S01]  /*200a0*/  FSETP.GE.AND P0, PT, |R7|, 105615, PT ;  /* 0x47ce47800700780b */ /* 0x000fe20003f06200 */
[----:B------:R-:W-:Y:S01]  /*200b0*/  BSSY.RECONVERGENT B0, `(.L_x_358) ;  /* 0x0000037000007945 */ /* 0x000fe20003800200 */
[----:B------:R-:W-:Y:S01]  /*200c0*/  IMAD.MOV.U32 R6, RZ, RZ, R14 ;  /* 0x000000ffff067224 */ /* 0x000fe200078e000e */
[----:B------:R-:W-:-:S10]  /*200d0*/  MOV R0, R12 ;  /* 0x0000000c00007202 */ /* 0x000fd40000000f00 */
        /* <DEDUP_REMOVED lines=10> */
.L_x_360:
        /* <DEDUP_REMOVED lines=42> */
.L_x_359:
[----:B------:R-:W-:Y:S05]  /*20420*/  BSYNC.RECONVERGENT B0 ;  /* 0x0000000000007941 */ /* 0x000fea0003800200 */
.L_x_358:
        /* <DEDUP_REMOVED lines=27> */
.L_x_363:
        /* <DEDUP_REMOVED lines=42> */
.L_x_362:
[----:B------:R-:W-:Y:S05]  /*20880*/  BSYNC.RECONVERGENT B0 ;  /* 0x0000000000007941 */ /* 0x000fea0003800200 */
.L_x_361:
        /* <DEDUP_REMOVED lines=28> */
[----:B--2---:R-:W-:Y:S06]  /*20a50*/  @!P0 BRA `(.L_x_365) ;  /* 0x00000000000c8947 */ /* 0x004fec0003800000 */
[----:B------:R-:W-:-:S07]  /*20a60*/  MOV R20, 0x20a80 ;  /* 0x00020a8000147802 */ /* 0x000fce0000000f00 */
[----:B-1---5:R-:W-:Y:S05]  /*20a70*/  CALL.REL.NOINC `($__internal_2_$__cuda_sm3x_div_rn_noftz_f32_slowpath) ;  /* 0x0000004800e47944 */ /* 0x022fea0003c00000 */
[----:B------:R-:W-:-:S07]  /*20a80*/  IMAD.MOV.U32 R2, RZ, RZ, R0 ;  /* 0x000000ffff027224 */ /* 0x000fce00078e0000 */
.L_x_365:
[----:B------:R-:W-:Y:S05]  /*20a90*/  BSYNC.RECONVERGENT B3 ;  /* 0x0000000000037941 */ /* 0x000fea0003800200 */
.L_x_364:
[----:B------:R-:W-:Y:S02]  /*20aa0*/  IMAD.MOV.U32 R27, RZ, RZ, 0x3b33710b ;  /* 0x3b33710bff1b7424 */ /* 0x000fe400078e00ff */
[----:B------:R-:W-:Y:S01]  /*20ab0*/  FMUL R0, R2, R2 ;  /* 0x0000000202007220 */ /* 0x000fe20000400000 */
[----:B------:R-:W-:Y:S02]  /*20ac0*/  MOV R12, 0x3f6ee581 ;  /* 0x3f6ee581000c7802 */ /* 0x000fe40000000f00 */
[----:B------:R-:W-:Y:S01]  /*20ad0*/  ISETP.GE.AND P0, PT, R6, RZ, PT ;  /* 0x000000ff0600720c */ /* 0x000fe20003f06270 */
        /* <DEDUP_REMOVED lines=25> */
.L_x_357:
        /* <DEDUP_REMOVED lines=14> */
.L_x_369:
        /* <DEDUP_REMOVED lines=42> */
.L_x_368:
[----:B------:R-:W-:Y:S05]  /*20ff0*/  BSYNC.RECONVERGENT B0 ;  /* 0x0000000000007941 */ /* 0x000fea0003800200 */
.L_x_367:
        /* <DEDUP_REMOVED lines=11> */
[----:B------:R-:W-:Y:S01]  /*210b0*/  FSETP.GE.AND P0, PT, |R7|, 105615, PT ;  /* 0x47ce47800700780b */ /* 0x000fe20003f06200 */
[C---:B------:R-:W-:Y:S01]  /*210c0*/  FFMA R31, R3.reuse, R0, RZ ;  /* 0x00000000031f7223 */ /* 0x040fe200000000ff */
[----:B------:R-:W-:Y:S01]  /*210d0*/  LOP3.LUT P1, RZ, R20, 0x2, RZ, 0xc0, !PT ;  /* 0x0000000214ff7812 */ /* 0x000fe2000782c0ff */
[----:B------:R-:W-:Y:S01]  /*210e0*/  FFMA R2, R3, R2, R33 ;  /* 0x0000000203027223 */ /* 0x000fe20000000021 */
[----:B------:R-:W-:-:S03]  /*210f0*/  IMAD.MOV.U32 R6, RZ, RZ, R14 ;  /* 0x000000ffff067224 */ /* 0x000fc600078e000e */
[----:B------:R-:W-:Y:S01]  /*21100*/  FFMA R32, R31, R2, R0 ;  /* 0x000000021f207223 */ /* 0x000fe20000000000 */
[----:B------:R-:W-:-:S07]  /*21110*/  MOV R0, R12 ;  /* 0x0000000c00007202 */ /* 0x000fce0000000f00 */
        /* <DEDUP_REMOVED lines=11> */
.L_x_372:
        /* <DEDUP_REMOVED lines=42> */
.L_x_371:
[----:B------:R-:W-:Y:S05]  /*21470*/  BSYNC.RECONVERGENT B0 ;  /* 0x0000000000007941 */ /* 0x000fea0003800200 */
.L_x_370:
        /* <DEDUP_REMOVED lines=12> */
[----:B0-----:R-:W-:-:S03]  /*21540*/  FFMA R2, -R16, R31, 1 ;  /* 0x3f80000010027423 */ /* 0x001fc6000000011f */
[C---:B------:R-:W-:Y:S01]  /*21550*/  FFMA R24, R3.reuse, R24, R27 ;  /* 0x0000001803187223 */ /* 0x040fe2000000001b */
[----:B------:R-:W-:-:S04]  /*21560*/  FFMA R3, R3, R0, RZ ;  /* 0x0000000003037223 */ /* 0x000fc800000000ff */
        /* <DEDUP_REMOVED lines=13> */
[----:B-1---5:R-:W-:Y:S05]  /*21640*/  CALL.REL.NOINC `($__internal_2_$__cuda_sm3x_div_rn_noftz_f32_slowpath) ;  /* 0x0000003c00f07944 */ /* 0x022fea0003c00000 */
.L_x_374:
[----:B------:R-:W-:Y:S05]  /*21650*/  BSYNC.RECONVERGENT B3 ;  /* 0x0000000000037941 */ /* 0x000fea0003800200 */
.L_x_373:
        /* <DEDUP_REMOVED lines=24> */
[----:B------:R-:W-:-:S04]  /*217e0*/  MOV R2, R14 ;  /* 0x0000000e00027202 */ /* 0x000fc80000000f00 */
        /* <DEDUP_REMOVED lines=15> */
.L_x_377:
        /* <DEDUP_REMOVED lines=42> */
.L_x_376:
[----:B------:R-:W-:Y:S05]  /*21b80*/  BSYNC.RECONVERGENT B0 ;  /* 0x0000000000007941 */ /* 0x000fea0003800200 */
.L_x_375:
        /* <DEDUP_REMOVED lines=30> */
.L_x_380:
        /* <DEDUP_REMOVED lines=37> */
[----:B------:R-:W-:-:S05]  /*21fc0*/  IADD3 R0, PT, PT, -R14, RZ, RZ ;  /* 0x000000ff0e007210 */ /* 0x000fca0007ffe1ff */
[----:B------:R-:W-:Y:S01]  /*21fd0*/  @!P1 IMAD.MOV.U32 R14, RZ, RZ, R0 ;  /* 0x000000ffff0e9224 */ /* 0x000fe200078e0000 */
[----:B--2---:R-:W-:-:S10]  /*21fe0*/  DMUL R2, R26, UR4 ;  /* 0x000000041a027c28 */ /* 0x004fd40008000000 */
[----:B------:R-:W0:Y:S02]  /*21ff0*/  F2F.F32.F64 R2, R2 ;  /* 0x0000000200027310 */ /* 0x000e240000301000 */
[----:B0-----:R-:W-:-:S07]  /*22000*/  FSEL R12, -R2, R2, !P0 ;  /* 0x00000002020c7208 */ /* 0x001fce0004000100 */
.L_x_379:
[----:B------:R-:W-:Y:S05]  /*22010*/  BSYNC.RECONVERGENT B0 ;  /* 0x0000000000007941 */ /* 0x000fea0003800200 */
.L_x_378:
[----:B------:R-:W-:Y:S01]  /*22020*/  LOP3.LUT R0, R14, 0x1, RZ, 0xc0, !PT ;  /* 0x000000010e007812 */ /* 0x000fe200078ec0ff */
[----:B------:R-:W-:Y:S01]  /*22030*/  FMUL R2, R12, R12 ;  /* 0x0000000c0c027220 */ /* 0x000fe20000400000 */
[----:B------:R-:W-:Y:S01]  /*22040*/  LOP3.LUT P0, RZ, R14, 0x2, RZ, 0xc0, !PT ;  /* 0x000000020eff7812 */ /* 0x000fe2000780c0ff */
[----:B------:R-:W0:Y:S01]  /*22050*/  MUFU.RCP R31, R16 ;  /* 0x00000010001f7308 */ /* 0x000e220000001000 */
[----:B------:R-:W-:Y:S01]  /*22060*/  ISETP.NE.U32.AND P1, PT, R0, 0x1, PT ;  /* 0x000000010000780c */ /* 0x000fe20003f25070 */
[----:B------:R-:W-:Y:S01]  /*22070*/  FFMA R0, R2, R24, -0.0013887860113754868507 ;  /* 0xbab607ed02007423 */ /* 0x000fe20000000018 */
[----:B------:R-:W-:Y:S02]  /*22080*/  BSSY.RECONVERGENT B3, `(.L_x_381) ;  /* 0x0000017000037945 */ /* 0x000fe40003800200 */
        /* <DEDUP_REMOVED lines=22> */
.L_x_382:
[----:B------:R-:W-:Y:S05]  /*221f0*/  BSYNC.RECONVERGENT B3 ;  /* 0x0000000000037941 */ /* 0x000fea0003800200 */
.L_x_381:
        /* <DEDUP_REMOVED lines=8> */
[----:B------:R-:W-:-:S05]  /*22280*/  FADD R36, -R6, -RZ ;  /* 0x800000ff06247221 */ /* 0x000fca0000000100 */
        /* <DEDUP_REMOVED lines=15> */
[----:B------:R-:W-:-:S03]  /*22380*/  FMUL R12, R6, -0.63661974668502807617 ;  /* 0xbf22f983060c7820 */ /* 0x000fc60000400000 */
[----:B------:R-:W-:-:S03]  /*22390*/  FMUL R2, R3, -2 ;  /* 0xc000000003027820 */ /* 0x000fc60000400000 */
[----:B------:R-:W0:Y:S01]  /*223a0*/  F2I.NTZ R12, R12 ;  /* 0x0000000c000c7305 */ /* 0x000e220000203100 */
[----:B------:R-:W-:Y:S01]  /*223b0*/  @P0 FFMA R3, R27, 0.93318945169448852539, R2 ;  /* 0x3f6ee5811b030823 */ /* 0x000fe20000000002 */
[----:B------:R-:W-:-:S04]  /*223c0*/  MOV R27, 0x400921fb ;  /* 0x400921fb001b7802 */ /* 0x000fc80000000f00 */
[C---:B------:R-:W-:Y:S02]  /*223d0*/  FSETP.NAN.AND P0, PT, R3.reuse, R3, PT ;  /* 0x000000030300720b */ /* 0x040fe40003f08000 */
[----:B------:R-:W-:-:S04]  /*223e0*/  LOP3.LUT R0, R3, 0x80000000, R0, 0xb8, !PT ;  /* 0x8000000003007812 */ /* 0x000fc800078eb800 */
[----:B------:R-:W-:Y:S02]  /*223f0*/  FSEL R0, R0, R3, !P0 ;  /* 0x0000000300007208 */ /* 0x000fe40004000000 */
[----:B------:R-:W-:Y:S01]  /*22400*/  FSETP.GE.AND P0, PT, |R6|, 105615, PT ;  /* 0x47ce47800600780b */ /* 0x000fe20003f06200 */
[----:B0-----:R-:W-:Y:S01]  /*22410*/  IMAD.MOV.U32 R38, RZ, RZ, R12 ;  /* 0x000000ffff267224 */ /* 0x001fe200078e000c */
[----:B------:R-:W0:Y:S01]  /*22420*/  F2F.F64.F32 R2, R0 ;  /* 0x0000000000027310 */ /* 0x000e220000201800 */
[----:B------:R-:W-:-:S05]  /*22430*/  I2FP.F32.S32 R35, R12 ;  /* 0x0000000c00237245 */ /* 0x000fca0000201400 */
[----:B------:R-:W-:-:S04]  /*22440*/  FFMA R14, R35, -1.5707962512969970703, -R6 ;  /* 0xbfc90fda230e7823 */ /* 0x000fc80000000806 */
[----:B------:R-:W-:-:S04]  /*22450*/  FFMA R14, R35, -7.5497894158615963534e-08, R14 ;  /* 0xb3a22168230e7823 */ /* 0x000fc8000000000e */
[----:B------:R-:W-:Y:S01]  /*22460*/  FFMA R35, R35, -5.3903029534742383927e-15, R14 ;  /* 0xa7c234c523237823 */ /* 0x000fe2000000000e */
[----:B0-----:R-:W-:Y:S01]  /*22470*/  DADD R2, -R2, R26 ;  /* 0x0000000002027229 */ /* 0x001fe2000000011a */
[----:B------:R-:W-:Y:S02]  /*22480*/  FADD R14, R21, -R11 ;  /* 0x8000000b150e7221 */ /* 0x000fe40000000000 */
[----:B------:R-:W-:-:S05]  /*22490*/  IMAD.MOV.U32 R0, RZ, RZ, R35 ;  /* 0x000000ffff007224 */ /* 0x000fca00078e0023 */
[----:B------:R-:W-:-:S06]  /*224a0*/  DADD R2, R2, -R30 ;  /* 0x0000000002027229 */ /* 0x000fcc000000081e */
[----:B------:R0:W2:Y:S01]  /*224b0*/  F2F.F32.F64 R31, R2 ;  /* 0x00000002001f7310 */ /* 0x0000a20000301000 */
        /* <DEDUP_REMOVED lines=10> */
.L_x_385:
[----:B0-----:R-:W0:Y:S02]  /*22560*/  LDC.64 R2, c[0x4][0x8] ;  /* 0x01000200ff027b82 */ /* 0x001e240000000a00 */
[----:B0-----:R-:W-:-:S05]  /*22570*/  IMAD.WIDE.U32 R32, R7, 0x4, R2 ;  /* 0x0000000407207825 */ /* 0x001fca00078e0002 */
[----:B---3--:R-:W3:Y:S01]  /*22580*/  LDG.E.CONSTANT R2, desc[UR6][R32.64] ;  /* 0x0000000620027981 */ /* 0x008ee2000c1e9900 */
        /* <DEDUP_REMOVED lines=10> */
[C---:B---3--:R-:W-:Y:S02]  /*22630*/  LOP3.LUT R0, R7.reuse, 0xe0, RZ, 0xc0, !PT ;  /* 0x000000e007007812 */ /* 0x048fe400078ec0ff */
        /* <DEDUP_REMOVED lines=17> */
[C---:B0-----:R-:W-:Y:S02]  /*22750*/  LOP3.LUT R20, R7.reuse, R36, RZ, 0x3c, !PT ;  /* 0x0000002407147212 */ /* 0x041fe400078e3cff */
        /* <DEDUP_REMOVED lines=10> */
.L_x_384:
[----:B------:R-:W-:Y:S05]  /*22800*/  BSYNC.RECONVERGENT B0 ;  /* 0x0000000000007941 */ /* 0x000fea0003800200 */
.L_x_383:
        /* <DEDUP_REMOVED lines=9> */
[----:B------:R-:W-:Y:S01]  /*228a0*/  FSEL R12, R24, 0.041666727513074874878, !P0 ;  /* 0x3d2aaabb180c7808 */ /* 0x000fe20004000000 */
[----:B------:R-:W-:Y:S01]  /*228b0*/  FADD R34, R19, -R10 ;  /* 0x8000000a13227221 */ /* 0x000fe20000000000 */
[----:B------:R-:W-:-:S02]  /*228c0*/  FSEL R2, R2, -0.00019574658654164522886, P0 ;  /* 0xb94d415302027808 */ /* 0x000fc40000000000 */
[----:B------:R-:W-:Y:S02]  /*228d0*/  LOP3.LUT P1, RZ, R7, 0x2, RZ, 0xc0, !PT ;  /* 0x0000000207ff7812 */ /* 0x000fe4000782c0ff */
[----:B------:R-:W-:Y:S01]  /*228e0*/  FSEL R0, R0, 1, !P0 ;  /* 0x3f80000000007808 */ /* 0x000fe20004000000 */
[C---:B------:R-:W-:Y:S01]  /*228f0*/  FFMA R2, R3.reuse, R2, R12 ;  /* 0x0000000203027223 */ /* 0x040fe2000000000c */
        /* <DEDUP_REMOVED lines=16> */
.L_x_388:
[----:B0-----:R-:W0:Y:S02]  /*22a00*/  LDC.64 R2, c[0x4][0x8] ;  /* 0x01000200ff027b82 */ /* 0x001e240000000a00 */
[----:B0-----:R-:W-:-:S06]  /*22a10*/  IMAD.WIDE.U32 R2, R0, 0x4, R2 ;  /* 0x0000000400027825 */ /* 0x001fcc00078e0002 */
        /* <DEDUP_REMOVED lines=25> */
[C-C-:B------:R-:W-:Y:S02]  /*22bb0*/  SHF.L.W.U32.HI R7, R3.reuse, 0x2, R0.reuse ;  /* 0x0000000203077819 */ /* 0x140fe40000010e00 */
[----:B------:R-:W-:Y:S02]  /*22bc0*/  SHF.L.U32 R3, R3, 0x2, RZ ;  /* 0x0000000203037819 */ /* 0x000fe400000006ff */
[----:B------:R-:W-:Y:S02]  /*22bd0*/  SHF.R.S32.HI R12, RZ, 0x1f, R7 ;  /* 0x0000001fff0c7819 */ /* 0x000fe40000011407 */
[----:B------:R-:W-:Y:S02]  /*22be0*/  SHF.R.U32.HI R0, RZ, 0x1e, R0 ;  /* 0x0000001eff007819 */ /* 0x000fe40000011600 */
[C---:B------:R-:W-:Y:S02]  /*22bf0*/  LOP3.LUT R2, R12.reuse, R3, RZ, 0x3c, !PT ;  /* 0x000000030c027212 */ /* 0x040fe400078e3cff */
[----:B------:R-:W-:-:S02]  /*22c00*/  LOP3.LUT R3, R12, R7, RZ, 0x3c, !PT ;  /* 0x000000070c037212 */ /* 0x000fc400078e3cff */
[C---:B------:R-:W-:Y:S02]  /*22c10*/  LEA.HI R38, R7.reuse, R0, RZ, 0x1 ;  /* 0x0000000007267211 */ /* 0x040fe400078f08ff */
[----:B------:R-:W-:Y:S02]  /*22c20*/  LOP3.LUT R36, R7, R36, RZ, 0x3c, !PT ;  /* 0x0000002407247212 */ /* 0x000fe400078e3cff */
[----:B------:R-:W3:Y:S01]  /*22c30*/  I2F.F64.S64 R2, R2 ;  /* 0x0000000200027312 */ /* 0x000ee20000301c00 */
[----:B------:R-:W-:Y:S01]  /*22c40*/  IMAD.MOV R0, RZ, RZ, -R38 ;  /* 0x000000ffff007224 */ /* 0x000fe200078e0a26 */
[----:B------:R-:W-:-:S03]  /*22c50*/  ISETP.GE.AND P0, PT, R36, RZ, PT ;  /* 0x000000ff2400720c */ /* 0x000fc60003f06270 */
[----:B------:R-:W-:Y:S01]  /*22c60*/  @!P1 IMAD.MOV.U32 R38, RZ, RZ, R0 ;  /* 0x000000ffff269224 */ /* 0x000fe200078e0000 */
[----:B---3--:R-:W-:-:S10]  /*22c70*/  DMUL R32, R2, UR4 ;  /* 0x0000000402207c28 */ /* 0x008fd40008000000 */
[----:B------:R-:W0:Y:S02]  /*22c80*/  F2F.F32.F64 R32, R32 ;  /* 0x0000002000207310 */ /* 0x000e240000301000 */
[----:B0-----:R-:W-:-:S07]  /*22c90*/  FSEL R35, -R32, R32, !P0 ;  /* 0x0000002020237208 */ /* 0x001fce0004000100 */
.L_x_387:
[----:B------:R-:W-:Y:S05]  /*22ca0*/  BSYNC.RECONVERGENT B0 ;  /* 0x0000000000007941 */ /* 0x000fea0003800200 */
.L_x_386:
[----:B--2---:R-:W-:Y:S01]  /*22cb0*/  FMUL R7, R31, -0.63661974668502807617 ;  /* 0xbf22f9831f077820 */ /* 0x004fe20000400000 */
[----:B------:R-:W-:Y:S01]  /*22cc0*/  FMUL R3, R35, R35 ;  /* 0x0000002323037220 */ /* 0x000fe20000400000 */
[C---:B------:R-:W-:Y:S01]  /*22cd0*/  LOP3.LUT R2, R38.reuse, 0x1, RZ, 0xc0, !PT ;  /* 0x0000000126027812 */ /* 0x040fe200078ec0ff */
[----:B------:R-:W-:Y:S01]  /*22ce0*/  BSSY.RECONVERGENT B0, `(.L_x_389) ;  /* 0x000004c000007945 */ /* 0x000fe20003800200 */
[----:B------:R-:W-:Y:S01]  /*22cf0*/  LOP3.LUT P1, RZ, R38, 0x2, RZ, 0xc0, !PT ;  /* 0x0000000226ff7812 */ /* 0x000fe2000782c0ff */
[----:B------:R-:W-:Y:S01]  /*22d00*/  FFMA R0, R3, R30, -0.0013887860113754868507 ;  /* 0xbab607ed03007423 */ /* 0x000fe2000000001e */
[----:B------:R-:W0:Y:S01]  /*22d10*/  F2I.NTZ R7, R7 ;  /* 0x0000000700077305 */ /* 0x000e220000203100 */
[----:B------:R-:W-:Y:S01]  /*22d20*/  ISETP.NE.U32.AND P0, PT, R2, 0x1, PT ;  /* 0x000000010200780c */ /* 0x000fe20003f05070 */
[----:B------:R-:W-:-:S03]  /*22d30*/  FADD R36, -R31, -RZ ;  /* 0x800000ff1f247221 */ /* 0x000fc60000000100 */
[----:B------:R-:W-:Y:S02]  /*22d40*/  FSEL R0, R0, -0.00019574658654164522886, !P0 ;  /* 0xb94d415300007808 */ /* 0x000fe40004000000 */
[----:B------:R-:W-:Y:S02]  /*22d50*/  FSEL R2, R24, 0.041666727513074874878, P0 ;  /* 0x3d2aaabb18027808 */ /* 0x000fe40000000000 */
[----:B------:R-:W-:-:S03]  /*22d60*/  FSEL R33, -R20, -0.4999999701976776123, P0 ;  /* 0xbeffffff14217808 */ /* 0x000fc60000000100 */
[----:B------:R-:W-:Y:S01]  /*22d70*/  FFMA R2, R3, R0, R2 ;  /* 0x0000000003027223 */ /* 0x000fe20000000002 */
[----:B------:R-:W-:Y:S02]  /*22d80*/  FSEL R0, R35, 1, P0 ;  /* 0x3f80000023007808 */ /* 0x000fe40000000000 */
[----:B0-----:R-:W-:Y:S01]  /*22d90*/  I2FP.F32.S32 R38, R7 ;  /* 0x0000000700267245 */ /* 0x001fe20000201400 */
[----:B------:R-:W-:Y:S01]  /*22da0*/  FFMA R2, R3, R2, R33 ;  /* 0x0000000203027223 */ /* 0x000fe20000000021 */
[----:B------:R-:W-:Y:S01]  /*22db0*/  FSETP.GE.AND P0, PT, |R31|, 105615, PT ;  /* 0x47ce47801f00780b */ /* 0x000fe20003f06200 */
[----:B------:R-:W-:Y:S01]  /*22dc0*/  FFMA R3, R3, R0, RZ ;  /* 0x0000000003037223 */ /* 0x000fe200000000ff */
[----:B------:R-:W-:Y:S02]  /*22dd0*/  IMAD.MOV.U32 R39, RZ, RZ, R7 ;  /* 0x000000ffff277224 */ /* 0x000fe400078e0007 */
[----:B------:R-:W-:Y:S01]  /*22de0*/  FFMA R33, R38, -1.5707962512969970703, -R31 ;  /* 0xbfc90fda26217823 */ /* 0x000fe2000000081f */
[----:B------:R-:W-:-:S03]  /*22df0*/  FFMA R3, R3, R2, R0 ;  /* 0x0000000203037223 */ /* 0x000fc60000000000 */
[----:B------:R-:W-:Y:S01]  /*22e00*/  FFMA R33, R38, -7.5497894158615963534e-08, R33 ;  /* 0xb3a2216826217823 */ /* 0x000fe20000000021 */
[----:B------:R-:W-:-:S03]  /*22e10*/  @P1 FADD R3, RZ, -R3 ;  /* 0x80000003ff031221 */ /* 0x000fc60000000000 */
[----:B------:R-:W-:Y:S01]  /*22e20*/  FFMA R38, R38, -5.3903029534742383927e-15, R33 ;  /* 0xa7c234c526267823 */ /* 0x000fe20000000021 */
[----:B------:R-:W-:-:S03]  /*22e30*/  FMUL R35, R34, R3 ;  /* 0x0000000322237220 */ /* 0x000fc60000400000 */
        /* <DEDUP_REMOVED lines=12> */
.L_x_391:
        /* <DEDUP_REMOVED lines=41> */
[----:B0-2---:R-:W-:-:S07]  /*23190*/  FSEL R0, -R32, R32, !P1 ;  /* 0x0000002020007208 */ /* 0x005fce0004800100 */
.L_x_390:
[----:B------:R-:W-:Y:S05]  /*231a0*/  BSYNC.RECONVERGENT B0 ;  /* 0x0000000000007941 */ /* 0x000fea0003800200 */
.L_x_389:
        /* <DEDUP_REMOVED lines=28> */
.L_x_394:
        /* <DEDUP_REMOVED lines=36> */
[----:B------:R-:W2:Y:S01]  /*235b0*/  I2F.F64.S64 R2, R2 ;  /* 0x0000000200027312 */ /* 0x000ea20000301c00 */
[----:B------:R-:W-:Y:S02]  /*235c0*/  ISETP.GE.AND P0, PT, R36, RZ, PT ;  /* 0x000000ff2400720c */ /* 0x000fe40003f06270 */
[----:B------:R-:W-:Y:S01]  /*235d0*/  @!P1 IMAD.MOV.U32 R39, RZ, RZ, R0 ;  /* 0x000000ffff279224 */ /* 0x000fe200078e0000 */
[----:B--2---:R-:W-:-:S10]  /*235e0*/  DMUL R32, R2, UR4 ;  /* 0x0000000402207c28 */ /* 0x004fd40008000000 */
[----:B------:R-:W2:Y:S02]  /*235f0*/  F2F.F32.F64 R32, R32 ;  /* 0x0000002000207310 */ /* 0x000ea40000301000 */
[----:B0-2---:R-:W-:-:S07]  /*23600*/  FSEL R38, -R32, R32, !P0 ;  /* 0x0000002020267208 */ /* 0x005fce0004000100 */
.L_x_393:
[----:B------:R-:W-:Y:S05]  /*23610*/  BSYNC.RECONVERGENT B0 ;  /* 0x0000000000007941 */ /* 0x000fea0003800200 */
.L_x_392:
        /* <DEDUP_REMOVED lines=31> */
[----:B------:R2:W3:Y:S02]  /*23810*/  @!P1 F2F.F32.F64 R0, R2 ;  /* 0x0000000200009310 */ /* 0x0004e40000301000 */
[----:B0-23--:R-:W-:-:S07]  /*23820*/  @P1 IMAD.MOV.U32 R0, RZ, RZ, R31 ;  /* 0x000000ffff001224 */ /* 0x00dfce00078e001f */
.L_x_366:
[----:B------:R-:W-:Y:S05]  /*23830*/  BSYNC.RECONVERGENT B2 ;  /* 0x0000000000027941 */ /* 0x000fea0003800200 */
.L_x_356:
[----:B------:R-:W0:Y:S01]  /*23840*/  F2F.F64.F32 R2, R0 ;  /* 0x0000000000027310 */ /* 0x000e220000201800 */
[----:B-----5:R-:W-:Y:S01]  /*23850*/  FADD R12, -R13, R8 ;  /* 0x000000080d0c7221 */ /* 0x020fe20000000100 */
[----:B------:R-:W-:Y:S01]  /*23860*/  UMOV UR4, 0x54442d18 ;  /* 0x54442d1800047882 */ /* 0x000fe20000000000 */
[----:B------:R-:W-:Y:S01]  /*23870*/  UMOV UR5, 0x401921fb ;  /* 0x401921fb00057882 */ /* 0x000fe20000000000 */
[----:B------:R-:W-:Y:S04]  /*23880*/  BSSY.RECONVERGENT B0, `(.L_x_395) ;  /* 0x000004d000007945 */ /* 0x000fe80003800200 */
[----:B------:R-:W1:Y:S01]  /*23890*/  F2F.F64.F32 R6, R12 ;  /* 0x0000000c00067310 */ /* 0x000e620000201800 */
[----:B0-----:R-:W-:Y:S02]  /*238a0*/  DADD R26, R2, -UR4 ;  /* 0x80000004021a7e29 */ /* 0x001fe40008000000 */
        /* <DEDUP_REMOVED lines=20> */
[----:B------:R-:W-:-:S05]  /*239f0*/  FFMA R24, R3, -5.3903029534742383927e-15, R12 ;  /* 0xa7c234c503187823 */ /* 0x000fca000000000c */
[----:B------:R-:W-:Y:S01]  /*23a00*/  MOV R0, R24 ;  /* 0x0000001800007202 */ /* 0x000fe20000000f00 */
        /* <DEDUP_REMOVED lines=10> */
.L_x_397:
        /* <DEDUP_REMOVED lines=42> */
.L_x_396:
[----:B------:R-:W-:Y:S05]  /*23d50*/  BSYNC.RECONVERGENT B0 ;  /* 0x0000000000007941 */ /* 0x000fea0003800200 */
.L_x_395:
[----:B------:R-:W-:Y:S02]  /*23d60*/  IMAD.MOV.U32 R30, RZ, RZ, 0x37cbac00 ;  /* 0x37cbac00ff1e7424 */ /* 0x000fe400078e00ff */
[----:B------:R-:W-:Y:S01]  /*23d70*/  FMUL R3, R0, R0 ;  /* 0x0000000000037220 */ /* 0x000fe20000400000 */
[C---:B------:R-:W-:Y:S01]  /*23d80*/  LOP3.LUT R7, R2.reuse, 0x1, RZ, 0xc0, !PT ;  /* 0x0000000102077812 */ /* 0x040fe200078ec0ff */
        /* <DEDUP_REMOVED lines=10> */
[C---:B------:R-:W-:Y:S01]  /*23e30*/  FFMA R2, R3.reuse, R6, R2 ;  /* 0x0000000603027223 */ /* 0x040fe20000000002 */
[----:B------:R-:W-:Y:S01]  /*23e40*/  FSEL R33, -R26, -0.4999999701976776123, !P0 ;  /* 0xbeffffff1a217808 */ /* 0x000fe20004000100 */
[----:B------:R-:W-:Y:S01]  /*23e50*/  IMAD.MOV.U32 R6, RZ, RZ, R20 ;  /* 0x000000ffff067224 */ /* 0x000fe200078e0014 */
[----:B------:R-:W-:Y:S01]  /*23e60*/  FSETP.GE.AND P0, PT, |R14|, 105615, PT ;  /* 0x47ce47800e00780b */ /* 0x000fe20003f06200 */
[C---:B------:R-:W-:Y:S02]  /*23e70*/  FFMA R7, R3.reuse, R0, RZ ;  /* 0x0000000003077223 */ /* 0x040fe400000000ff */
[----:B------:R-:W-:-:S04]  /*23e80*/  FFMA R2, R3, R2, R33 ;  /* 0x0000000203027223 */ /* 0x000fc80000000021 */
[----:B------:R-:W-:Y:S01]  /*23e90*/  FFMA R0, R7, R2, R0 ;  /* 0x0000000207007223 */ /* 0x000fe20000000000 */
[----:B------:R-:W-:-:S03]  /*23ea0*/  MOV R2, R24 ;  /* 0x0000001800027202 */ /* 0x000fc60000000f00 */
        /* <DEDUP_REMOVED lines=12> */
.L_x_400:
        /* <DEDUP_REMOVED lines=42> */
.L_x_399:
[----:B------:R-:W-:Y:S05]  /*24210*/  BSYNC.RECONVERGENT B0 ;  /* 0x0000000000007941 */ /* 0x000fea0003800200 */
.L_x_398:
        /* <DEDUP_REMOVED lines=33> */
.L_x_403:
        /* <DEDUP_REMOVED lines=42> */
.L_x_402:
[----:B------:R-:W-:Y:S05]  /*246d0*/  BSYNC.RECONVERGENT B0 ;  /* 0x0000000000007941 */ /* 0x000fea0003800200 */
.L_x_401:
        /* <DEDUP_REMOVED lines=27> */
.L_x_406:
        /* <DEDUP_REMOVED lines=35> */
[----:B------:R-:W1:Y:S01]  /*24ac0*/  I2F.F64.S64 R32, R32 ;  /* 0x0000002000207312 */ /* 0x000e620000301c00 */
[----:B------:R-:W-:-:S04]  /*24ad0*/  LEA.HI R20, R2, R3, RZ, 0x1 ;  /* 0x0000000302147211 */ /* 0x000fc800078f08ff */
[----:B------:R-:W-:-:S05]  /*24ae0*/  IADD3 R0, PT, PT, -R20, RZ, RZ ;  /* 0x000000ff14007210 */ /* 0x000fca0007ffe1ff */
[----:B------:R-:W-:Y:S01]  /*24af0*/  @!P1 IMAD.MOV.U32 R20, RZ, RZ, R0 ;  /* 0x000000ffff149224 */ /* 0x000fe200078e0000 */
[----:B-1----:R-:W-:-:S10]  /*24b00*/  DMUL R34, R32, UR4 ;  /* 0x0000000420227c28 */ /* 0x002fd40008000000 */
[----:B------:R-:W1:Y:S02]  /*24b10*/  F2F.F32.F64 R34, R34 ;  /* 0x0000002200227310 */ /* 0x000e640000301000 */
[----:B01----:R-:W-:-:S07]  /*24b20*/  FSEL R24, -R34, R34, !P0 ;  /* 0x0000002222187208 */ /* 0x003fce0004000100 */
.L_x_405:
[----:B------:R-:W-:Y:S05]  /*24b30*/  BSYNC.RECONVERGENT B0 ;  /* 0x0000000000007941 */ /* 0x000fea0003800200 */
.L_x_404:
[----:B------:R-:W-:Y:S01]  /*24b40*/  FMUL R3, R24, R24 ;  /* 0x0000001818037220 */ /* 0x000fe20000400000 */
[----:B------:R-:W-:Y:S01]  /*24b50*/  LOP3.LUT R0, R20, 0x1, RZ, 0xc0, !PT ;  /* 0x0000000114007812 */ /* 0x000fe200078ec0ff */
[----:B------:R-:W-:Y:S01]  /*24b60*/  VIADD R18, R18, 0x1 ;  /* 0x0000000112127836 */ /* 0x000fe20000000000 */
[----:B------:R-:W-:Y:S01]  /*24b70*/  LOP3.LUT P1, RZ, R20, 0x2, RZ, 0xc0, !PT ;  /* 0x0000000214ff7812 */ /* 0x000fe2000782c0ff */
[----:B------:R-:W-:Y:S01]  /*24b80*/  FFMA R30, R3, R30, -0.0013887860113754868507 ;  /* 0xbab607ed031e7423 */ /* 0x000fe2000000001e */
[----:B------:R-:W-:Y:S01]  /*24b90*/  ISETP.NE.U32.AND P0, PT, R0, 0x1, PT ;  /* 0x000000010000780c */ /* 0x000fe20003f05070 */
[----:B------:R-:W-:-:S03]  /*24ba0*/  FADD R7, -R10, R7 ;  /* 0x000000070a077221 */ /* 0x000fc60000000100 */
[----:B------:R-:W-:Y:S02]  /*24bb0*/  FSEL R2, R31, 0.041666727513074874878, P0 ;  /* 0x3d2aaabb1f027808 */ /* 0x000fe40000000000 */
[----:B------:R-:W-:Y:S02]  /*24bc0*/  FSEL R30, R30, -0.00019574658654164522886, !P0 ;  /* 0xb94d41531e1e7808 */ /* 0x000fe40004000000 */
[----:B------:R-:W-:Y:S02]  /*24bd0*/  FSEL R0, R24, 1, P0 ;  /* 0x3f80000018007808 */ /* 0x000fe40000000000 */
[----:B------:R-:W-:Y:S01]  /*24be0*/  FSEL R31, -R26, -0.4999999701976776123, P0 ;  /* 0xbeffffff1a1f7808 */ /* 0x000fe20000000100 */
[C---:B------:R-:W-:Y:S01]  /*24bf0*/  FFMA R2, R3.reuse, R30, R2 ;  /* 0x0000001e03027223 */ /* 0x040fe20000000002 */
[----:B------:R-:W-:Y:S01]  /*24c00*/  ISETP.NE.AND P0, PT, R18, 0x4, PT ;  /* 0x000000041200780c */ /* 0x000fe20003f05270 */
[C---:B------:R-:W-:Y:S02]  /*24c10*/  FFMA R27, R3.reuse, R0, RZ ;  /* 0x00000000031b7223 */ /* 0x040fe400000000ff */
[----:B------:R-:W-:-:S04]  /*24c20*/  FFMA R2, R3, R2, R31 ;  /* 0x0000000203027223 */ /* 0x000fc8000000001f */
[----:B------:R-:W-:Y:S01]  /*24c30*/  FFMA R0, R27, R2, R0 ;  /* 0x000000021b007223 */ /* 0x000fe20000000000 */
[----:B------:R-:W-:-:S03]  /*24c40*/  FFMA R27, R14, R5, R13 ;  /* 0x000000050e1b7223 */ /* 0x000fc6000000000d */
[----:B------:R-:W-:Y:S01]  /*24c50*/  @P1 FADD R0, RZ, -R0 ;  /* 0x80000000ff001221 */ /* 0x000fe20000000000 */
[----:B------:R-:W-:-:S03]  /*24c60*/  FADD R27, -R8, R27 ;  /* 0x0000001b081b7221 */ /* 0x000fc60000000100 */
        /* <DEDUP_REMOVED lines=20> */
.L_x_409:
[----:B------:R-:W-:Y:S05]  /*24db0*/  BSYNC.RECONVERGENT B2 ;  /* 0x0000000000027941 */ /* 0x000fea0003800200 */
.L_x_408:
[----:B------:R-:W0:Y:S01]  /*24dc0*/  S2R R3, SR_CgaCtaId ;  /* 0x0000000000037919 */ /* 0x000e220000008800 */
[----:B------:R-:W-:Y:S01]  /*24dd0*/  MOV R2, 0x400 ;  /* 0x0000040000027802 */ /* 0x000fe20000000f00 */
[----:B------:R-:W-:Y:S04]  /*24de0*/  STG.E desc[UR6][R28.64], R0 ;  /* 0x000000001c007986 */ /* 0x000fe8000c101906 */
[----:B------:R-:W-:Y:S01]  /*24df0*/  STG.E desc[UR6][R28.64+0x8], R15 ;  /* 0x0000080f1c007986 */ /* 0x000fe2000c101906 */
[----:B0-----:R-:W-:-:S05]  /*24e00*/  LEA R3, R3, R2, 0x18 ;  /* 0x0000000203037211 */ /* 0x001fca00078ec0ff */
[----:B------:R-:W-:-:S05]  /*24e10*/  IMAD R4, R4, 0x14, R3 ;  /* 0x0000001404047824 */ /* 0x000fca00078e0203 */
[----:B------:R-:W0:Y:S04]  /*24e20*/  LDS R2, [R4] ;  /* 0x0000000004027984 */ /* 0x000e280000000800 */
[----:B------:R-:W1:Y:S04]  /*24e30*/  LDS R3, [R4+0x4] ;  /* 0x0000040004037984 */ /* 0x000e680000000800 */
[----:B------:R-:W2:Y:S04]  /*24e40*/  LDS R5, [R4+0x8] ;  /* 0x0000080004057984 */ /* 0x000ea80000000800 */
[----:B------:R-:W3:Y:S04]  /*24e50*/  LDS R7, [R4+0xc] ;  /* 0x00000c0004077984 */ /* 0x000ee80000000800 */
[----:B------:R-:W4:Y:S01]  /*24e60*/  LDS R9, [R4+0x10] ;  /* 0x0000100004097984 */ /* 0x000f220000000800 */
[----:B0-----:R-:W-:-:S04]  /*24e70*/  FADD R2, RZ, |R2| ;  /* 0x40000002ff027221 */ /* 0x001fc80000000000 */
[----:B-1----:R-:W-:-:S04]  /*24e80*/  FADD R2, R2, |R3| ;  /* 0x4000000302027221 */ /* 0x002fc80000000000 */
[----:B--2---:R-:W-:-:S04]  /*24e90*/  FADD R2, R2, |R5| ;  /* 0x4000000502027221 */ /* 0x004fc80000000000 */
[----:B---3--:R-:W-:-:S04]  /*24ea0*/  FADD R2, R2, |R7| ;  /* 0x4000000702027221 */ /* 0x008fc80000000000 */
[----:B----4-:R-:W-:-:S05]  /*24eb0*/  FADD R9, R2, |R9| ;  /* 0x4000000902097221 */ /* 0x010fca0000000000 */
[----:B------:R-:W-:Y:S01]  /*24ec0*/  STG.E desc[UR6][R28.64+0x4], R9 ;  /* 0x000004091c007986 */ /* 0x000fe2000c101906 */
[----:B------:R-:W-:Y:S05]  /*24ed0*/  EXIT ;  /* 0x000000000000794d */ /* 0x000fea0003800000 */
        .weak           $__internal_0_$__cuda_sm20_div_rn_f64_full
        .type           $__internal_0_$__cuda_sm20_div_rn_f64_full,@function
        .size           $__internal_0_$__cuda_sm20_div_rn_f64_full,($__internal_1_$__cuda_sm20_sqrt_rn_f32_slowpath - $__internal_0_$__cuda_sm20_div_rn_f64_full)
$__internal_0_$__cuda_sm20_div_rn_f64_full:
[----:B------:R-:W-:Y:S01]  /*24ee0*/  FSETP.GEU.AND P2, PT, |R31|, 1.469367938527859385e-39, PT ;  /* 0x001000001f00780b */ /* 0x000fe20003f4e200 */
[----:B------:R-:W-:Y:S01]  /*24ef0*/  IMAD.MOV.U32 R38, RZ, RZ, R30 ;  /* 0x000000ffff267224 */ /* 0x000fe200078e001e */
[C---:B------:R-:W-:Y:S01]  /*24f00*/  FSETP.GEU.AND P0, PT, |R3|.reuse, 1.469367938527859385e-39, PT ;  /* 0x001000000300780b */ /* 0x040fe20003f0e200 */
[----:B------:R-:W-:Y:S01]  /*24f10*/  IMAD.MOV.U32 R34, RZ, RZ, 0x1 ;  /* 0x00000001ff227424 */ /* 0x000fe200078e00ff */
[----:B------:R-:W-:Y:S01]  /*24f20*/  LOP3.LUT R40, R3, 0x800fffff, RZ, 0xc0, !PT ;  /* 0x800fffff03287812 */ /* 0x000fe200078ec0ff */
[----:B------:R-:W-:Y:S01]  /*24f30*/  BSSY.RECONVERGENT B4, `(.L_x_410) ;  /* 0x0000052000047945 */ /* 0x000fe20003800200 */
[----:B------:R-:W-:Y:S02]  /*24f40*/  LOP3.LUT R0, R31, 0x7ff00000, RZ, 0xc0, !PT ;  /* 0x7ff000001f007812 */ /* 0x000fe400078ec0ff */
[----:B------:R-:W-:Y:S01]  /*24f50*/  LOP3.LUT R41, R40, 0x3ff00000, RZ, 0xfc, !PT ;  /* 0x3ff0000028297812 */ /* 0x000fe200078efcff */
[----:B------:R-:W-:Y:S01]  /*24f60*/  IMAD.MOV.U32 R40, RZ, RZ, R2 ;  /* 0x000000ffff287224 */ /* 0x000fe200078e0002 */
[----:B------:R-:W-:-:S02]  /*24f70*/  LOP3.LUT R43, R3, 0x7ff00000, RZ, 0xc0, !PT ;  /* 0x7ff00000032b7812 */ /* 0x000fc400078ec0ff */
[----:B------:R-:W-:Y:S01]  /*24f80*/  MOV R20, 0x1ca00000 ;  /* 0x1ca0000000147802 */ /* 0x000fe20000000f00 */
[----:B------:R-:W-:Y:S01]  /*24f90*/  @!P2 IMAD.MOV.U32 R32, RZ, RZ, RZ ;  /* 0x000000ffff20a224 */ /* 0x000fe200078e00ff */
[----:B------:R-:W-:Y:S01]  /*24fa0*/  @!P2 LOP3.LUT R33, R3, 0x7ff00000, RZ, 0xc0, !PT ;  /* 0x7ff000000321a812 */ /* 0x000fe200078ec0ff */
[----:B------:R-:W-:Y:S01]  /*24fb0*/  @!P0 DMUL R40, R2, 8.98846567431157953865e+307 ;  /* 0x7fe0000002288828 */ /* 0x000fe20000000000 */
[C---:B------:R-:W-:Y:S02]  /*24fc0*/  ISETP.GE.U32.AND P1, PT, R0.reuse, R43, PT ;  /* 0x0000002b0000720c */ /* 0x040fe40003f26070 */
[----:B------:R-:W-:Y:S02]  /*24fd0*/  @!P2 ISETP.GE.U32.AND P4, PT, R0, R33, PT ;  /* 0x000000210000a20c */ /* 0x000fe40003f86070 */
[C---:B------:R-:W-:Y:S01]  /*24fe0*/  SEL R39, R20.reuse, 0x63400000, !P1 ;  /* 0x6340000014277807 */ /* 0x040fe20004800000 */
[----:B------:R-:W0:Y:S01]  /*24ff0*/  MUFU.RCP64H R35, R41 ;  /* 0x0000002900237308 */ /* 0x000e220000001800 */
[----:B------:R-:W-:-:S02]  /*25000*/  @!P2 SEL R33, R20, 0x63400000, !P4 ;  /* 0x634000001421a807 */ /* 0x000fc40006000000 */
[--C-:B------:R-:W-:Y:S02]  /*25010*/  LOP3.LUT R39, R39, 0x800fffff, R31.reuse, 0xf8, !PT ;  /* 0x800fffff27277812 */ /* 0x100fe400078ef81f */
[----:B------:R-:W-:Y:S02]  /*25020*/  @!P2 LOP3.LUT R33, R33, 0x80000000, R31, 0xf8, !PT ;  /* 0x800000002121a812 */ /* 0x000fe400078ef81f */
[----:B------:R-:W-:Y:S02]  /*25030*/  @!P0 LOP3.LUT R43, R41, 0x7ff00000, RZ, 0xc0, !PT ;  /* 0x7ff00000292b8812 */ /* 0x000fe400078ec0ff */
[----:B------:R-:W-:-:S06]  /*25040*/  @!P2 LOP3.LUT R33, R33, 0x100000, RZ, 0xfc, !PT ;  /* 0x001000002121a812 */ /* 0x000fcc00078efcff */
[----:B------:R-:W-:Y:S02]  /*25050*/  @!P2 DFMA R38, R38, 2, -R32 ;  /* 0x400000002626a82b */ /* 0x000fe40000000820 */
[----:B0-----:R-:W-:-:S08]  /*25060*/  DFMA R32, R34, -R40, 1 ;  /* 0x3ff000002220742b */ /* 0x001fd00000000828 */
[----:B------:R-:W-:-:S08]  /*25070*/  DFMA R32, R32, R32, R32 ;  /* 0x000000202020722b */ /* 0x000fd00000000020 */
[----:B------:R-:W-:-:S08]  /*25080*/  DFMA R32, R34, R32, R34 ;  /* 0x000000202220722b */ /* 0x000fd00000000022 */
[----:B------:R-:W-:-:S08]  /*25090*/  DFMA R36, R32, -R40, 1 ;  /* 0x3ff000002024742b */ /* 0x000fd00000000828 */
[----:B------:R-:W-:-:S08]  /*250a0*/  DFMA R36, R32, R36, R32 ;  /* 0x000000242024722b */ /* 0x000fd00000000020 */
[----:B------:R-:W-:-:S08]  /*250b0*/  DMUL R34, R36, R38 ;  /* 0x0000002624227228 */ /* 0x000fd00000000000 */
[----:B------:R-:W-:-:S08]  /*250c0*/  DFMA R32, R34, -R40, R38 ;  /* 0x800000282220722b */ /* 0x000fd00000000026 */
[----:B------:R-:W-:Y:S01]  /*250d0*/  DFMA R32, R36, R32, R34 ;  /* 0x000000202420722b */ /* 0x000fe20000000022 */
[----:B------:R-:W-:Y:S01]  /*250e0*/  IMAD.MOV.U32 R36, RZ, RZ, R0 ;  /* 0x000000ffff247224 */ /* 0x000fe200078e0000 */
[----:B------:R-:W-:-:S05]  /*250f0*/  @!P2 LOP3.LUT R36, R39, 0x7ff00000, RZ, 0xc0, !PT ;  /* 0x7ff000002724a812 */ /* 0x000fca00078ec0ff */
[----:B------:R-:W-:-:S05]  /*25100*/  VIADD R34, R36, 0xffffffff ;  /* 0xffffffff24227836 */ /* 0x000fca0000000000 */
[----:B------:R-:W-:Y:S01]  /*25110*/  ISETP.GT.U32.AND P0, PT, R34, 0x7feffffe, PT ;  /* 0x7feffffe2200780c */ /* 0x000fe20003f04070 */
[----:B------:R-:W-:-:S05]  /*25120*/  VIADD R34, R43, 0xffffffff ;  /* 0xffffffff2b227836 */ /* 0x000fca0000000000 */
[----:B------:R-:W-:-:S13]  /*25130*/  ISETP.GT.U32.OR P0, PT, R34, 0x7feffffe, P0 ;  /* 0x7feffffe2200780c */ /* 0x000fda0000704470 */
[----:B------:R-:W-:Y:S05]  /*25140*/  @P0 BRA `(.L_x_411) ;  /* 0x00000000006c0947 */ /* 0x000fea0003800000 */
[----:B------:R-:W-:Y:S01]  /*25150*/  LOP3.LUT R31, R3, 0x7ff00000, RZ, 0xc0, !PT ;  /* 0x7ff00000031f7812 */ /* 0x000fe200078ec0ff */
[----:B------:R-:W-:-:S03]  /*25160*/  IMAD.MOV.U32 R30, RZ, RZ, RZ ;  /* 0x000000ffff1e7224 */ /* 0x000fc600078e00ff */
[CC--:B------:R-:W-:Y:S02]  /*25170*/  ISETP.GE.U32.AND P0, PT, R0.reuse, R31.reuse, PT ;  /* 0x0000001f0000720c */ /* 0x0c0fe40003f06070 */
[----:B------:R-:W-:Y:S02]  /*25180*/  VIADDMNMX R0, R0, -R31, 0xb9600000, !PT ;  /* 0xb960000000007446 */ /* 0x000fe4000780091f */
[----:B------:R-:W-:Y:S02]  /*25190*/  SEL R31, R20, 0x63400000, !P0 ;  /* 0x63400000141f7807 */ /* 0x000fe40004000000 */
[----:B------:R-:W-:-:S05]  /*251a0*/  VIMNMX R0, PT, PT, R0, 0x46a00000, PT ;  /* 0x46a0000000007848 */ /* 0x000fca0003fe0100 */
[----:B------:R-:W-:-:S05]  /*251b0*/  IMAD.IADD R0, R0, 0x1, -R31 ;  /* 0x0000000100007824 */ /* 0x000fca00078e0a1f */
[----:B------:R-:W-:-:S06]  /*251c0*/  IADD3 R31, PT, PT, R0, 0x7fe00000, RZ ;  /* 0x7fe00000001f7810 */ /* 0x000fcc0007ffe0ff */
[----:B------:R-:W-:-:S10]  /*251d0*/  DMUL R34, R32, R30 ;  /* 0x0000001e20227228 */ /* 0x000fd40000000000 */
[----:B------:R-:W-:-:S13]  /*251e0*/  FSETP.GTU.AND P0, PT, |R35|, 1.469367938527859385e-39, PT ;  /* 0x001000002300780b */ /* 0x000fda0003f0c200 */
[----:B------:R-:W-:Y:S05]  /*251f0*/  @P0 BRA `(.L_x_412) ;  /* 0x0000000000940947 */ /* 0x000fea0003800000 */
[----:B------:R-:W-:Y:S01]  /*25200*/  DFMA R38, R32, -R40, R38 ;  /* 0x800000282026722b */ /* 0x000fe20000000026 */
[----:B------:R-:W-:-:S09]  /*25210*/  IMAD.MOV.U32 R30, RZ, RZ, RZ ;  /* 0x000000ffff1e7224 */ /* 0x000fd200078e00ff */
[C---:B------:R-:W-:Y:S02]  /*25220*/  FSETP.NEU.AND P0, PT, R39.reuse, RZ, PT ;  /* 0x000000ff2700720b */ /* 0x040fe40003f0d000 */
[----:B------:R-:W-:-:S04]  /*25230*/  LOP3.LUT R37, R39, 0x80000000, R3, 0x48, !PT ;  /* 0x8000000027257812 */ /* 0x000fc800078e4803 */
[----:B------:R-:W-:-:S07]  /*25240*/  LOP3.LUT R31, R37, R31, RZ, 0xfc, !PT ;  /* 0x0000001f251f7212 */ /* 0x000fce00078efcff */
[----:B------:R-:W-:Y:S05]  /*25250*/  @!P0 BRA `(.L_x_412) ;  /* 0x00000000007c8947 */ /* 0x000fea0003800000 */
[----:B------:R-:W-:Y:S01]  /*25260*/  IMAD.MOV R3, RZ, RZ, -R0 ;  /* 0x000000ffff037224 */ /* 0x000fe200078e0a00 */
[----:B------:R-:W-:Y:S01]  /*25270*/  DMUL.RP R30, R32, R30 ;  /* 0x0000001e201e7228 */ /* 0x000fe20000008000 */
[----:B------:R-:W-:-:S06]  /*25280*/  IMAD.MOV.U32 R2, RZ, RZ, RZ ;  /* 0x000000ffff027224 */ /* 0x000fcc00078e00ff */
[----:B------:R-:W-:-:S03]  /*25290*/  DFMA R2, R34, -R2, R32 ;  /* 0x800000022202722b */ /* 0x000fc60000000020 */
[----:B------:R-:W-:-:S03]  /*252a0*/  LOP3.LUT R37, R31, R37, RZ, 0x3c, !PT ;  /* 0x000000251f257212 */ /* 0x000fc600078e3cff */
[----:B------:R-:W-:-:S04]  /*252b0*/  IADD3 R2, PT, PT, -R0, -0x43300000, RZ ;  /* 0xbcd0000000027810 */ /* 0x000fc80007ffe1ff */
[----:B------:R-:W-:-:S04]  /*252c0*/  FSETP.NEU.AND P0, PT, |R3|, R2, PT ;  /* 0x000000020300720b */ /* 0x000fc80003f0d200 */
[----:B------:R-:W-:Y:S02]  /*252d0*/  FSEL R34, R30, R34, !P0 ;  /* 0x000000221e227208 */ /* 0x000fe40004000000 */
[----:B------:R-:W-:Y:S01]  /*252e0*/  FSEL R35, R37, R35, !P0 ;  /* 0x0000002325237208 */ /* 0x000fe20004000000 */
[----:B------:R-:W-:Y:S06]  /*252f0*/  BRA `(.L_x_412) ;  /* 0x0000000000547947 */ /* 0x000fec0003800000 */
.L_x_411:
[----:B------:R-:W-:-:S14]  /*25300*/  DSETP.NAN.AND P0, PT, R30, R30, PT ;  /* 0x0000001e1e00722a */ /* 0x000fdc0003f08000 */
[----:B------:R-:W-:Y:S05]  /*25310*/  @P0 BRA `(.L_x_413) ;  /* 0x0000000000440947 */ /* 0x000fea0003800000 */
[----:B------:R-:W-:-:S14]  /*25320*/  DSETP.NAN.AND P0, PT, R2, R2, PT ;  /* 0x000000020200722a */ /* 0x000fdc0003f08000 */
[----:B------:R-:W-:Y:S05]  /*25330*/  @P0 BRA `(.L_x_414) ;  /* 0x0000000000300947 */ /* 0x000fea0003800000 */
[----:B------:R-:W-:Y:S01]  /*25340*/  ISETP.NE.AND P0, PT, R36, R43, PT ;  /* 0x0000002b2400720c */ /* 0x000fe20003f05270 */
[----:B------:R-:W-:Y:S02]  /*25350*/  IMAD.MOV.U32 R34, RZ, RZ, 0x0 ;  /* 0x00000000ff227424 */ /* 0x000fe400078e00ff */
[----:B------:R-:W-:-:S10]  /*25360*/  IMAD.MOV.U32 R35, RZ, RZ, -0x80000 ;  /* 0xfff80000ff237424 */ /* 0x000fd400078e00ff */
[----:B------:R-:W-:Y:S05]  /*25370*/  @!P0 BRA `(.L_x_412) ;  /* 0x0000000000348947 */ /* 0x000fea0003800000 */
[----:B------:R-:W-:Y:S02]  /*25380*/  ISETP.NE.AND P0, PT, R36, 0x7ff00000, PT ;  /* 0x7ff000002400780c */ /* 0x000fe40003f05270 */
[----:B------:R-:W-:Y:S02]  /*25390*/  LOP3.LUT R35, R31, 0x80000000, R3, 0x48, !PT ;  /* 0x800000001f237812 */ /* 0x000fe400078e4803 */
[----:B------:R-:W-:-:S13]  /*253a0*/  ISETP.EQ.OR P0, PT, R43, RZ, !P0 ;  /* 0x000000ff2b00720c */ /* 0x000fda0004702670 */
[----:B------:R-:W-:Y:S01]  /*253b0*/  @P0 LOP3.LUT R0, R35, 0x7ff00000, RZ, 0xfc, !PT ;  /* 0x7ff0000023000812 */ /* 0x000fe200078efcff */
[----:B------:R-:W-:Y:S01]  /*253c0*/  @!P0 IMAD.MOV.U32 R34, RZ, RZ, RZ ;  /* 0x000000ffff228224 */ /* 0x000fe200078e00ff */
[----:B------:R-:W-:-:S03]  /*253d0*/  @P0 MOV R34, RZ ;  /* 0x000000ff00220202 */ /* 0x000fc60000000f00 */
[----:B------:R-:W-:Y:S01]  /*253e0*/  @P0 IMAD.MOV.U32 R35, RZ, RZ, R0 ;  /* 0x000000ffff230224 */ /* 0x000fe200078e0000 */
[----:B------:R-:W-:Y:S06]  /*253f0*/  BRA `(.L_x_412) ;  /* 0x0000000000147947 */ /* 0x000fec0003800000 */
.L_x_414:
[----:B------:R-:W-:Y:S01]  /*25400*/  LOP3.LUT R35, R3, 0x80000, RZ, 0xfc, !PT ;  /* 0x0008000003237812 */ /* 0x000fe200078efcff */
[----:B------:R-:W-:Y:S01]  /*25410*/  IMAD.MOV.U32 R34, RZ, RZ, R2 ;  /* 0x000000ffff227224 */ /* 0x000fe200078e0002 */
[----:B------:R-:W-:Y:S06]  /*25420*/  BRA `(.L_x_412) ;  /* 0x0000000000087947 */ /* 0x000fec0003800000 */
.L_x_413:
[----:B------:R-:W-:Y:S01]  /*25430*/  LOP3.LUT R35, R31, 0x80000, RZ, 0xfc, !PT ;  /* 0x000800001f237812 */ /* 0x000fe200078efcff */
[----:B------:R-:W-:-:S07]  /*25440*/  IMAD.MOV.U32 R34, RZ, RZ, R30 ;  /* 0x000000ffff227224 */ /* 0x000fce00078e001e */
.L_x_412:
[----:B------:R-:W-:Y:S05]  /*25450*/  BSYNC.RECONVERGENT B4 ;  /* 0x0000000000047941 */ /* 0x000fea0003800200 */
.L_x_410:
[----:B------:R-:W-:Y:S02]  /*25460*/  IMAD.MOV.U32 R43, RZ, RZ, 0x0 ;  /* 0x00000000ff2b7424 */ /* 0x000fe400078e00ff */
[----:B------:R-:W-:Y:S02]  /*25470*/  IMAD.MOV.U32 R2, RZ, RZ, R34 ;  /* 0x000000ffff027224 */ /* 0x000fe400078e0022 */
[----:B------:R-:W-:Y:S01]  /*25480*/  IMAD.MOV.U32 R3, RZ, RZ, R35 ;  /* 0x000000ffff037224 */ /* 0x000fe200078e0023 */
[----:B------:R-:W-:Y:S06]  /*25490*/  RET.REL.NODEC R42 `(_Z16fitTracks_kernelPKfiPfS1_) ;  /* 0xfffffda82ad87950 */ /* 0x000fec0003c3ffff */
        .weak           $__internal_1_$__cuda_sm20_sqrt_rn_f32_slowpath
        .type           $__internal_1_$__cuda_sm20_sqrt_rn_f32_slowpath,@function
        .size           $__internal_1_$__cuda_sm20_sqrt_rn_f32_slowpath,($__internal_2_$__cuda_sm3x_div_rn_noftz_f32_slowpath - $__internal_1_$__cuda_sm20_sqrt_rn_f32_slowpath)
$__internal_1_$__cuda_sm20_sqrt_rn_f32_slowpath:
[----:B------:R-:W-:-:S13]  /*254a0*/  LOP3.LUT P0, RZ, R2, 0x7fffffff, RZ, 0xc0, !PT ;  /* 0x7fffffff02ff7812 */ /* 0x000fda000780c0ff */
[----:B------:R-:W-:Y:S05]  /*254b0*/  @!P0 BRA `(.L_x_415) ;  /* 0x0000000000448947 */ /* 0x000fea0003800000 */
[----:B------:R-:W-:Y:S01]  /*254c0*/  FSETP.GEU.FTZ.AND P0, PT, R2, RZ, PT ;  /* 0x000000ff0200720b */ /* 0x000fe20003f1e000 */
[----:B------:R-:W-:-:S12]  /*254d0*/  IMAD.MOV.U32 R0, RZ, RZ, R2 ;  /* 0x000000ffff007224 */ /* 0x000fd800078e0002 */
[----:B------:R-:W-:Y:S01]  /*254e0*/  @!P0 MOV R2, 0x7fffffff ;  /* 0x7fffffff00028802 */ /* 0x000fe20000000f00 */
[----:B------:R-:W-:Y:S06]  /*254f0*/  @!P0 BRA `(.L_x_415) ;  /* 0x0000000000348947 */ /* 0x000fec0003800000 */
[----:B------:R-:W-:-:S13]  /*25500*/  FSETP.GTU.FTZ.AND P0, PT, |R0|, +INF , PT ;  /* 0x7f8000000000780b */ /* 0x000fda0003f1c200 */
[----:B------:R-:W-:Y:S01]  /*25510*/  @P0 FADD.FTZ R2, R0, 1 ;  /* 0x3f80000000020421 */ /* 0x000fe20000010000 */
[----:B------:R-:W-:Y:S06]  /*25520*/  @P0 BRA `(.L_x_415) ;  /* 0x0000000000280947 */ /* 0x000fec0003800000 */
[----:B------:R-:W-:-:S13]  /*25530*/  FSETP.NEU.FTZ.AND P0, PT, |R0|, +INF , PT ;  /* 0x7f8000000000780b */ /* 0x000fda0003f1d200 */
[----:B------:R-:W-:-:S04]  /*25540*/  @P0 FFMA R3, R0, 1.84467440737095516160e+19, RZ ;  /* 0x5f80000000030823 */ /* 0x000fc800000000ff */
[----:B------:R-:W0:Y:S02]  /*25550*/  @P0 MUFU.RSQ R2, R3 ;  /* 0x0000000300020308 */ /* 0x000e240000001400 */
[----:B0-----:R-:W-:Y:S01]  /*25560*/  @P0 FMUL.FTZ R20, R3, R2 ;  /* 0x0000000203140220 */ /* 0x001fe20000410000 */
[----:B------:R-:W-:Y:S01]  /*25570*/  @P0 FMUL.FTZ R32, R2, 0.5 ;  /* 0x3f00000002200820 */ /* 0x000fe20000410000 */
[----:B------:R-:W-:Y:S02]  /*25580*/  @!P0 IMAD.MOV.U32 R2, RZ, RZ, R0 ;  /* 0x000000ffff028224 */ /* 0x000fe400078e0000 */
[----:B------:R-:W-:-:S04]  /*25590*/  @P0 FADD.FTZ R30, -R20, -RZ ;  /* 0x800000ff141e0221 */ /* 0x000fc80000010100 */
[----:B------:R-:W-:-:S04]  /*255a0*/  @P0 FFMA R31, R20, R30, R3 ;  /* 0x0000001e141f0223 */ /* 0x000fc80000000003 */
[----:B------:R-:W-:-:S04]  /*255b0*/  @P0 FFMA R31, R31, R32, R20 ;  /* 0x000000201f1f0223 */ /* 0x000fc80000000014 */
[----:B------:R-:W-:-:S07]  /*255c0*/  @P0 FMUL.FTZ R2, R31, 2.3283064365386962891e-10 ;  /* 0x2f8000001f020820 */ /* 0x000fce0000410000 */
.L_x_415:
[----:B------:R-:W-:Y:S02]  /*255d0*/  IMAD.MOV.U32 R30, RZ, RZ, R2 ;  /* 0x000000ffff1e7224 */ /* 0x000fe400078e0002 */
[----:B------:R-:W-:Y:S02]  /*255e0*/  IMAD.MOV.U32 R2, RZ, RZ, R33 ;  /* 0x000000ffff027224 */ /* 0x000fe400078e0021 */
[----:B------:R-:W-:-:S04]  /*255f0*/  IMAD.MOV.U32 R3, RZ, RZ, 0x0 ;  /* 0x00000000ff037424 */ /* 0x000fc800078e00ff */
[----:B------:R-:W-:Y:S05]  /*25600*/  RET.REL.NODEC R2 `(_Z16fitTracks_kernelPKfiPfS1_) ;  /* 0xfffffda8027c7950 */ /* 0x000fea0003c3ffff */
        .weak           $__internal_2_$__cuda_sm3x_div_rn_noftz_f32_slowpath
        .type           $__internal_2_$__cuda_sm3x_div_rn_noftz_f32_slowpath,@function
        .size           $__internal_2_$__cuda_sm3x_div_rn_noftz_f32_slowpath,(.L_x_943 - $__internal_2_$__cuda_sm3x_div_rn_noftz_f32_slowpath)
$__internal_2_$__cuda_sm3x_div_rn_noftz_f32_slowpath:
[--C-:B------:R-:W-:Y:S01]  /*25610*/  SHF.R.U32.HI R34, RZ, 0x17, R3.reuse ;  /* 0x00000017ff227819 */ /* 0x100fe20000011603 */
[----:B------:R-:W-:Y:S01]  /*25620*/  BSSY.RECONVERGENT B0, `(.L_x_416) ;  /* 0x0000063000007945 */ /* 0x000fe20003800200 */
[----:B------:R-:W-:Y:S01]  /*25630*/  SHF.R.U32.HI R35, RZ, 0x17, R0 ;  /* 0x00000017ff237819 */ /* 0x000fe20000011600 */
[----:B------:R-:W-:Y:S01]  /*25640*/  IMAD.MOV.U32 R39, RZ, RZ, R3 ;  /* 0x000000ffff277224 */ /* 0x000fe200078e0003 */
[----:B------:R-:W-:Y:S02]  /*25650*/  LOP3.LUT R34, R34, 0xff, RZ, 0xc0, !PT ;  /* 0x000000ff22227812 */ /* 0x000fe400078ec0ff */
[----:B------:R-:W-:-:S03]  /*25660*/  LOP3.LUT R35, R35, 0xff, RZ, 0xc0, !PT ;  /* 0x000000ff23237812 */ /* 0x000fc600078ec0ff */
[----:B------:R-:W-:Y:S02]  /*25670*/  VIADD R36, R34, 0xffffffff ;  /* 0xffffffff22247836 */ /* 0x000fe40000000000 */
[----:B------:R-:W-:-:S03]  /*25680*/  VIADD R37, R35, 0xffffffff ;  /* 0xffffffff23257836 */ /* 0x000fc60000000000 */
[----:B------:R-:W-:-:S04]  /*25690*/  ISETP.GT.U32.AND P0, PT, R36, 0xfd, PT ;  /* 0x000000fd2400780c */ /* 0x000fc80003f04070 */
[----:B------:R-:W-:-:S13]  /*256a0*/  ISETP.GT.U32.OR P0, PT, R37, 0xfd, P0 ;  /* 0x000000fd2500780c */ /* 0x000fda0000704470 */
[----:B------:R-:W-:Y:S01]  /*256b0*/  @!P0 MOV R2, RZ ;  /* 0x000000ff00028202 */ /* 0x000fe20000000f00 */
[----:B------:R-:W-:Y:S06]  /*256c0*/  @!P0 BRA `(.L_x_417) ;  /* 0x00000000005c8947 */ /* 0x000fec0003800000 */
[----:B------:R-:W-:Y:S02]  /*256d0*/  FSETP.GTU.FTZ.AND P0, PT, |R0|, +INF , PT ;  /* 0x7f8000000000780b */ /* 0x000fe40003f1c200 */
[----:B------:R-:W-:-:S04]  /*256e0*/  FSETP.GTU.FTZ.AND P1, PT, |R3|, +INF , PT ;  /* 0x7f8000000300780b */ /* 0x000fc80003f3c200 */
[----:B------:R-:W-:-:S13]  /*256f0*/  PLOP3.LUT P0, PT, P0, P1, PT, 0xf8, 0x8f ;  /* 0x00000000008f781c */ /* 0x000fda0000703f70 */
[----:B------:R-:W-:Y:S05]  /*25700*/  @P0 BRA `(.L_x_418) ;  /* 0x00000004004c0947 */ /* 0x000fea0003800000 */
[----:B------:R-:W-:-:S13]  /*25710*/  LOP3.LUT P0, RZ, R39, 0x7fffffff, R0, 0xc8, !PT ;  /* 0x7fffffff27ff7812 */ /* 0x000fda000780c800 */
[----:B------:R-:W-:Y:S05]  /*25720*/  @!P0 BRA `(.L_x_419) ;  /* 0x00000004003c8947 */ /* 0x000fea0003800000 */
[C---:B------:R-:W-:Y:S02]  /*25730*/  FSETP.NEU.FTZ.AND P1, PT, |R0|.reuse, +INF , PT ;  /* 0x7f8000000000780b */ /* 0x040fe40003f3d200 */
[----:B------:R-:W-:Y:S02]  /*25740*/  FSETP.NEU.FTZ.AND P0, PT, |R3|, +INF , PT ;  /* 0x7f8000000300780b */ /* 0x000fe40003f1d200 */
[----:B------:R-:W-:-:S11]  /*25750*/  FSETP.NEU.FTZ.AND P4, PT, |R0|, +INF , PT ;  /* 0x7f8000000000780b */ /* 0x000fd60003f9d200 */
[----:B------:R-:W-:Y:S05]  /*25760*/  @!P0 BRA !P1, `(.L_x_419) ;  /* 0x00000004002c8947 */ /* 0x000fea0004800000 */
[----:B------:R-:W-:-:S04]  /*25770*/  LOP3.LUT P1, RZ, R0, 0x7fffffff, RZ, 0xc0, !PT ;  /* 0x7fffffff00ff7812 */ /* 0x000fc8000782c0ff */
[----:B------:R-:W-:-:S13]  /*25780*/  PLOP3.LUT P1, PT, P0, P1, PT, 0x2f, 0xf2 ;  /* 0x0000000000f2781c */ /* 0x000fda0000722577 */
[----:B------:R-:W-:Y:S05]  /*25790*/  @P1 BRA `(.L_x_420) ;  /* 0x0000000400181947 */ /* 0x000fea0003800000 */
[----:B------:R-:W-:-:S04]  /*257a0*/  LOP3.LUT P0, RZ, R39, 0x7fffffff, RZ, 0xc0, !PT ;  /* 0x7fffffff27ff7812 */ /* 0x000fc8000780c0ff */
[----:B------:R-:W-:-:S13]  /*257b0*/  PLOP3.LUT P0, PT, P4, P0, PT, 0x2f, 0xf2 ;  /* 0x0000000000f2781c */ /* 0x000fda0002700577 */
[----:B------:R-:W-:Y:S05]  /*257c0*/  @P0 BRA `(.L_x_421) ;  /* 0x0000000400000947 */ /* 0x000fea0003800000 */
[----:B------:R-:W-:Y:S02]  /*257d0*/  ISETP.GE.AND P0, PT, R37, RZ, PT ;  /* 0x000000ff2500720c */ /* 0x000fe40003f06270 */
[----:B------:R-:W-:-:S11]  /*257e0*/  ISETP.GE.AND P1, PT, R36, RZ, PT ;  /* 0x000000ff2400720c */ /* 0x000fd60003f26270 */
[----:B------:R-:W-:Y:S02]  /*257f0*/  @P0 IMAD.MOV.U32 R2, RZ, RZ, RZ ;  /* 0x000000ffff020224 */ /* 0x000fe400078e00ff */
[----:B------:R-:W-:Y:S01]  /*25800*/  @!P0 FFMA R0, R0, 1.84467440737095516160e+19, RZ ;  /* 0x5f80000000008823 */ /* 0x000fe200000000ff */
[----:B------:R-:W-:Y:S02]  /*25810*/  @!P0 IMAD.MOV.U32 R2, RZ, RZ, -0x40 ;  /* 0xffffffc0ff028424 */ /* 0x000fe400078e00ff */
[----:B------:R-:W-:Y:S02]  /*25820*/  @!P1 FFMA R39, R3, 1.84467440737095516160e+19, RZ ;  /* 0x5f80000003279823 */ /* 0x000fe400000000ff */
[----:B------:R-:W-:-:S07]  /*25830*/  @!P1 VIADD R2, R2, 0x40 ;  /* 0x0000004002029836 */ /* 0x000fce0000000000 */
.L_x_417:
[----:B------:R-:W-:Y:S01]  /*25840*/  LEA R40, R34, 0xc0800000, 0x17 ;  /* 0xc080000022287811 */ /* 0x000fe200078eb8ff */
[----:B------:R-:W-:Y:S04]  /*25850*/  BSSY.RECONVERGENT B1, `(.L_x_422) ;  /* 0x0000036000017945 */ /* 0x000fe80003800200 */
[----:B------:R-:W-:Y:S02]  /*25860*/  IMAD.IADD R40, R39, 0x1, -R40 ;  /* 0x0000000127287824 */ /* 0x000fe400078e0a28 */
[----:B------:R-:W-:Y:S02]  /*25870*/  VIADD R39, R35, 0xffffff81 ;  /* 0xffffff8123277836 */ /* 0x000fe40000000000 */
[----:B------:R-:W0:Y:S01]  /*25880*/  MUFU.RCP R36, R40 ;  /* 0x0000002800247308 */ /* 0x000e220000001000 */
[----:B------:R-:W-:Y:S01]  /*25890*/  FADD.FTZ R37, -R40, -RZ ;  /* 0x800000ff28257221 */ /* 0x000fe20000010100 */
[C---:B------:R-:W-:Y:S01]  /*258a0*/  IMAD R0, R39.reuse, -0x800000, R0 ;  /* 0xff80000027007824 */ /* 0x040fe200078e0200 */
[----:B------:R-:W-:-:S05]  /*258b0*/  IADD3 R39, PT, PT, R39, 0x7f, -R34 ;  /* 0x0000007f27277810 */ /* 0x000fca0007ffe822 */
[----:B------:R-:W-:Y:S02]  /*258c0*/  IMAD.IADD R39, R39, 0x1, R2 ;  /* 0x0000000127277824 */ /* 0x000fe400078e0202 */
[----:B0-----:R-:W-:-:S04]  /*258d0*/  FFMA R35, R36, R37, 1 ;  /* 0x3f80000024237423 */ /* 0x001fc80000000025 */
[----:B------:R-:W-:-:S04]  /*258e0*/  FFMA R35, R36, R35, R36 ;  /* 0x0000002324237223 */ /* 0x000fc80000000024 */
[----:B------:R-:W-:-:S04]  /*258f0*/  FFMA R36, R0, R35, RZ ;  /* 0x0000002300247223 */ /* 0x000fc800000000ff */
[----:B------:R-:W-:-:S04]  /*25900*/  FFMA R38, R37, R36, R0 ;  /* 0x0000002425267223 */ /* 0x000fc80000000000 */
[----:B------:R-:W-:-:S04]  /*25910*/  FFMA R38, R35, R38, R36 ;  /* 0x0000002623267223 */ /* 0x000fc80000000024 */
[----:B------:R-:W-:-:S04]  /*25920*/  FFMA R37, R37, R38, R0 ;  /* 0x0000002625257223 */ /* 0x000fc80000000000 */
[----:B------:R-:W-:-:S05]  /*25930*/  FFMA R0, R35, R37, R38 ;  /* 0x0000002523007223 */ /* 0x000fca0000000026 */
[----:B------:R-:W-:-:S04]  /*25940*/  SHF.R.U32.HI R2, RZ, 0x17, R0 ;  /* 0x00000017ff027819 */ /* 0x000fc80000011600 */
[----:B------:R-:W-:-:S05]  /*25950*/  LOP3.LUT R2, R2, 0xff, RZ, 0xc0, !PT ;  /* 0x000000ff02027812 */ /* 0x000fca00078ec0ff */
[----:B------:R-:W-:-:S05]  /*25960*/  IMAD.IADD R2, R2, 0x1, R39 ;  /* 0x0000000102027824 */ /* 0x000fca00078e0227 */
[----:B------:R-:W-:-:S04]  /*25970*/  IADD3 R34, PT, PT, R2, -0x1, RZ ;  /* 0xffffffff02227810 */ /* 0x000fc80007ffe0ff */
[----:B------:R-:W-:-:S13]  /*25980*/  ISETP.GE.U32.AND P0, PT, R34, 0xfe, PT ;  /* 0x000000fe2200780c */ /* 0x000fda0003f06070 */
[----:B------:R-:W-:Y:S05]  /*25990*/  @!P0 BRA `(.L_x_423) ;  /* 0x0000000000808947 */ /* 0x000fea0003800000 */
[----:B------:R-:W-:-:S13]  /*259a0*/  ISETP.GT.AND P0, PT, R2, 0xfe, PT ;  /* 0x000000fe0200780c */ /* 0x000fda0003f04270 */
[----:B------:R-:W-:Y:S05]  /*259b0*/  @P0 BRA `(.L_x_424) ;  /* 0x00000000006c0947 */ /* 0x000fea0003800000 */
[----:B------:R-:W-:-:S13]  /*259c0*/  ISETP.GE.AND P0, PT, R2, 0x1, PT ;  /* 0x000000010200780c */ /* 0x000fda0003f06270 */
[----:B------:R-:W-:Y:S05]  /*259d0*/  @P0 BRA `(.L_x_425) ;  /* 0x0000000000740947 */ /* 0x000fea0003800000 */
[----:B------:R-:W-:Y:S02]  /*259e0*/  ISETP.GE.AND P0, PT, R2, -0x18, PT ;  /* 0xffffffe80200780c */ /* 0x000fe40003f06270 */
[----:B------:R-:W-:-:S11]  /*259f0*/  LOP3.LUT R0, R0, 0x80000000, RZ, 0xc0, !PT ;  /* 0x8000000000007812 */ /* 0x000fd600078ec0ff */
[----:B------:R-:W-:Y:S05]  /*25a00*/  @!P0 BRA `(.L_x_425) ;  /* 0x0000000000688947 */ /* 0x000fea0003800000 */
[CCC-:B------:R-:W-:Y:S01]  /*25a10*/  FFMA.RZ R36, R35.reuse, R37.reuse, R38.reuse ;  /* 0x0000002523247223 */ /* 0x1c0fe2000000c026 */
[CCC-:B------:R-:W-:Y:S01]  /*25a20*/  FFMA.RP R34, R35.reuse, R37.reuse, R38.reuse ;  /* 0x0000002523227223 */ /* 0x1c0fe20000008026 */
[----:B------:R-:W-:Y:S01]  /*25a30*/  FFMA.RM R35, R35, R37, R38 ;  /* 0x0000002523237223 */ /* 0x000fe20000004026 */
[C---:B------:R-:W-:Y:S01]  /*25a40*/  VIADD R37, R2.reuse, 0x20 ;  /* 0x0000002002257836 */ /* 0x040fe20000000000 */
[----:B------:R-:W-:Y:S02]  /*25a50*/  ISETP.NE.AND P0, PT, R2, RZ, PT ;  /* 0x000000ff0200720c */ /* 0x000fe40003f05270 */
[----:B------:R-:W-:Y:S02]  /*25a60*/  LOP3.LUT R36, R36, 0x7fffff, RZ, 0xc0, !PT ;  /* 0x007fffff24247812 */ /* 0x000fe400078ec0ff */
[----:B------:R-:W-:Y:S01]  /*25a70*/  ISETP.NE.AND P1, PT, R2, RZ, PT ;  /* 0x000000ff0200720c */ /* 0x000fe20003f25270 */
[----:B------:R-:W-:Y:S01]  /*25a80*/  IMAD.MOV R2, RZ, RZ, -R2 ;  /* 0x000000ffff027224 */ /* 0x000fe200078e0a02 */
[----:B------:R-:W-:-:S02]  /*25a90*/  LOP3.LUT R36, R36, 0x800000, RZ, 0xfc, !PT ;  /* 0x0080000024247812 */ /* 0x000fc400078efcff */
[----:B------:R-:W-:Y:S02]  /*25aa0*/  FSETP.NEU.FTZ.AND P2, PT, R34, R35, PT ;  /* 0x000000232200720b */ /* 0x000fe40003f5d000 */
[----:B------:R-:W-:Y:S02]  /*25ab0*/  SHF.L.U32 R37, R36, R37, RZ ;  /* 0x0000002524257219 */ /* 0x000fe400000006ff */
[----:B------:R-:W-:Y:S02]  /*25ac0*/  SEL R35, R2, RZ, P0 ;  /* 0x000000ff02237207 */ /* 0x000fe40000000000 */
[----:B------:R-:W-:Y:S02]  /*25ad0*/  ISETP.NE.AND P1, PT, R37, RZ, P1 ;  /* 0x000000ff2500720c */ /* 0x000fe40000f25270 */
[----:B------:R-:W-:Y:S02]  /*25ae0*/  SHF.R.U32.HI R35, RZ, R35, R36 ;  /* 0x00000023ff237219 */ /* 0x000fe40000011624 */
[----:B------:R-:W-:-:S02]  /*25af0*/  PLOP3.LUT P1, PT, P2, P1, PT, 0xf8, 0x8f ;  /* 0x00000000008f781c */ /* 0x000fc40001723f70 */
[----:B------:R-:W-:Y:S02]  /*25b00*/  SHF.R.U32.HI R34, RZ, 0x1, R35 ;  /* 0x00000001ff227819 */ /* 0x000fe40000011623 */
[----:B------:R-:W-:-:S04]  /*25b10*/  SEL R37, RZ, 0x1, !P1 ;  /* 0x00000001ff257807 */ /* 0x000fc80004800000 */
[----:B------:R-:W-:-:S04]  /*25b20*/  LOP3.LUT R2, R37, 0x1, R34, 0xf8, !PT ;  /* 0x0000000125027812 */ /* 0x000fc800078ef822 */
[----:B------:R-:W-:-:S05]  /*25b30*/  LOP3.LUT R35, R2, R35, RZ, 0xc0, !PT ;  /* 0x0000002302237212 */ /* 0x000fca00078ec0ff */
[----:B------:R-:W-:-:S05]  /*25b40*/  IMAD.IADD R35, R34, 0x1, R35 ;  /* 0x0000000122237824 */ /* 0x000fca00078e0223 */
[----:B------:R-:W-:Y:S01]  /*25b50*/  LOP3.LUT R0, R35, R0, RZ, 0xfc, !PT ;  /* 0x0000000023007212 */ /* 0x000fe200078efcff */
[----:B------:R-:W-:Y:S06]  /*25b60*/  BRA `(.L_x_425) ;  /* 0x0000000000107947 */ /* 0x000fec0003800000 */
.L_x_424:
[----:B------:R-:W-:-:S04]  /*25b70*/  LOP3.LUT R0, R0, 0x80000000, RZ, 0xc0, !PT ;  /* 0x8000000000007812 */ /* 0x000fc800078ec0ff */
[----:B------:R-:W-:Y:S01]  /*25b80*/  LOP3.LUT R0, R0, 0x7f800000, RZ, 0xfc, !PT ;  /* 0x7f80000000007812 */ /* 0x000fe200078efcff */
[----:B------:R-:W-:Y:S06]  /*25b90*/  BRA `(.L_x_425) ;  /* 0x0000000000047947 */ /* 0x000fec0003800000 */
.L_x_423:
[----:B------:R-:W-:-:S07]  /*25ba0*/  IMAD R0, R39, 0x800000, R0 ;  /* 0x0080000027007824 */ /* 0x000fce00078e0200 */
.L_x_425:
[----:B------:R-:W-:Y:S05]  /*25bb0*/  BSYNC.RECONVERGENT B1 ;  /* 0x0000000000017941 */ /* 0x000fea0003800200 */
.L_x_422:
[----:B------:R-:W-:Y:S05]  /*25bc0*/  BRA `(.L_x_426) ;  /* 0x0000000000207947 */ /* 0x000fea0003800000 */
.L_x_421:
[----:B------:R-:W-:-:S04]  /*25bd0*/  LOP3.LUT R0, R39, 0x80000000, R0, 0x48, !PT ;  /* 0x8000000027007812 */ /* 0x000fc800078e4800 */
[----:B------:R-:W-:Y:S01]  /*25be0*/  LOP3.LUT R0, R0, 0x7f800000, RZ, 0xfc, !PT ;  /* 0x7f80000000007812 */ /* 0x000fe200078efcff */
[----:B------:R-:W-:Y:S06]  /*25bf0*/  BRA `(.L_x_426) ;  /* 0x0000000000147947 */ /* 0x000fec0003800000 */
.L_x_420:
[----:B------:R-:W-:Y:S01]  /*25c00*/  LOP3.LUT R0, R39, 0x80000000, R0, 0x48, !PT ;  /* 0x8000000027007812 */ /* 0x000fe200078e4800 */
[----:B------:R-:W-:Y:S06]  /*25c10*/  BRA `(.L_x_426) ;  /* 0x00000000000c7947 */ /* 0x000fec0003800000 */
.L_x_419:
[----:B------:R-:W0:Y:S01]  /*25c20*/  MUFU.RSQ R0, -QNAN ;  /* 0xffc0000000007908 */ /* 0x000e220000001400 */
[----:B------:R-:W-:Y:S05]  /*25c30*/  BRA `(.L_x_426) ;  /* 0x0000000000047947 */ /* 0x000fea0003800000 */
.L_x_418:
[----:B------:R-:W-:-:S07]  /*25c40*/  FADD.FTZ R0, R0, R3 ;  /* 0x0000000300007221 */ /* 0x000fce0000010000 */
.L_x_426:
[----:B------:R-:W-:Y:S05]  /*25c50*/  BSYNC.RECONVERGENT B0 ;  /* 0x0000000000007941 */ /* 0x000fea0003800200 */
.L_x_416:
[----:B------:R-:W-:Y:S02]  /*25c60*/  IMAD.MOV.U32 R34, RZ, RZ, R20 ;  /* 0x000000ffff227224 */ /* 0x000fe400078e0014 */
[----:B------:R-:W-:-:S04]  /*25c70*/  IMAD.MOV.U32 R35, RZ, RZ, 0x0 ;  /* 0x00000000ff237424 */ /* 0x000fc800078e00ff */
[----:B0-----:R-:W-:Y:S05]  /*25c80*/  RET.REL.NODEC R34 `(_Z16fitTracks_kernelPKfiPfS1_) ;  /* 0xfffffda022dc7950 */ /* 0x001fea0003c3ffff */
.L_x_427:
[----:B------:R-:W-:-:S00]  /*25c90*/  BRA `(.L_x_427) ;  /* 0xfffffffc00fc7947 */ /* 0x000fc0000383ffff */
[----:B------:R-:W-:-:S00]  /*25ca0*/  NOP ;  /* 0x0000000000007918 */ /* 0x000fc00000000000 */
        /* <DEDUP_REMOVED lines=13> */
.L_x_943:


//--------------------- .text._Z20prepareTracks_kernelPKfiPfS1_ --------------------------
	.section	.text._Z20prepareTracks_kernelPKfiPfS1_,"ax",@progbits
	.align	128
        .global         _Z20prepareTracks_kernelPKfiPfS1_
        .type           _Z20prepareTracks_kernelPKfiPfS1_,@function
        .size           _Z20prepareTracks_kernelPKfiPfS1_,(.L_x_945 - _Z20prepareTracks_kernelPKfiPfS1_)
        .other          _Z20prepareTracks_kernelPKfiPfS1_,@"STO_CUDA_ENTRY STV_DEFAULT"
_Z20prepareTracks_kernelPKfiPfS1_:
.text._Z20prepareTracks_kernelPKfiPfS1_:
[----:B------:R-:W0:Y:S01]  /*0000*/  LDC R1, c[0x0][0x37c] ;  /* 0x0000df00ff017b82 */ /* 0x000e220000000800 */
[----:B------:R-:W1:Y:S01]  /*0010*/  S2R R10, SR_CTAID.X ;  /* 0x00000000000a7919 */ /* 0x000e620000002500 */
[----:B------:R-:W2:Y:S01]  /*0020*/  LDCU UR38, c[0x0][0x2fc] ;  /* 0x00005f80ff2677ac */ /* 0x000ea20008000800 */
[----:B0-----:R-:W-:Y:S01]  /*0030*/  VIADD R1, R1, 0xffffffd8 ;  /* 0xffffffd801017836 */ /* 0x001fe20000000000 */
[----:B------:R-:W1:Y:S01]  /*0040*/  S2R R3, SR_TID.X ;  /* 0x0000000000037919 */ /* 0x000e620000002100 */
[----:B------:R-:W1:Y:S01]  /*0050*/  LDCU UR4, c[0x0][0x360] ;  /* 0x00006c00ff0477ac */ /* 0x000e620008000800 */
[----:B------:R-:W0:Y:S01]  /*0060*/  LDCU UR5, c[0x0][0x388] ;  /* 0x00007100ff0577ac */ /* 0x000e220008000800 */
[----:B-1----:R-:W-:-:S05]  /*0070*/  IMAD R0, R10, UR4, R3 ;  /* 0x000000040a007c24 */ /* 0x002fca000f8e0203 */
[----:B0-----:R-:W-:-:S13]  /*0080*/  ISETP.GE.AND P0, PT, R0, UR5, PT ;  /* 0x0000000500007c0c */ /* 0x001fda000bf06270 */
[----:B--2---:R-:W-:Y:S05]  /*0090*/  @P0 EXIT ;  /* 0x000000000000094d */ /* 0x004fea0003800000 */
[----:B------:R-:W0:Y:S01]  /*00a0*/  LDCU UR4, c[0x0][0x360] ;  /* 0x00006c00ff0477ac */ /* 0x000e220008000800 */
[----:B------:R-:W1:Y:S01]  /*00b0*/  LDC R6, c[0x0][0x2f8] ;  /* 0x0000be00ff067b82 */ /* 0x000e620000000800 */
[----:B------:R-:W-:Y:S02]  /*00c0*/  IMAD.MOV.U32 R7, RZ, RZ, RZ ;  /* 0x000000ffff077224 */ /* 0x000fe400078e00ff */
[----:B------:R-:W-:Y:S01]  /*00d0*/  IMAD.MOV.U32 R8, RZ, RZ, RZ ;  /* 0x000000ffff087224 */ /* 0x000fe200078e00ff */
[----:B------:R-:W2:Y:S01]  /*00e0*/  LDCU.64 UR36, c[0x0][0x358] ;  /* 0x00006b00ff2477ac */ /* 0x000ea20008000a00 */
[----:B------:R-:W-:Y:S01]  /*00f0*/  IMAD.MOV.U32 R0, RZ, RZ, RZ ;  /* 0x000000ffff007224 */ /* 0x000fe200078e00ff */
[----:B------:R-:W-:Y:S01]  /*0100*/  UPLOP3.LUT UP0, UPT, UPT, UPT, UPT, 0x80, 0x8 ;  /* 0x000000000008789c */ /* 0x000fe20003f0f070 */
[----:B0-----:R-:W-:Y:S01]  /*0110*/  IMAD R10, R10, UR4, R3 ;  /* 0x000000040a0a7c24 */ /* 0x001fe2000f8e0203 */
[----:B------:R-:W-:-:S03]  /*0120*/  CS2R R2, SRZ ;  /* 0x0000000000027805 */ /* 0x000fc6000001ff00 */
[----:B------:R-:W-:-:S07]  /*0130*/  IMAD R10, R10, 0xc, RZ ;  /* 0x0000000c0a0a7824 */ /* 0x000fce00078e02ff */
.L_x_443:
[----:B------:R-:W0:Y:S01]  /*0140*/  LDC.64 R4, c[0x0][0x380] ;  /* 0x0000e000ff047b82 */ /* 0x000e220000000a00 */
[----:B------:R-:W-:-:S04]  /*0150*/  IMAD R9, R7, 0x3, R10 ;  /* 0x0000000307097824 */ /* 0x000fc800078e020a */
[----:B0-----:R-:W-:-:S05]  /*0160*/  IMAD.WIDE R4, R9, 0x4, R4 ;  /* 0x0000000409047825 */ /* 0x001fca00078e0204 */
[----:B--2---:R0:W5:Y:S04]  /*0170*/  LDG.E R9, desc[UR36][R4.64] ;  /* 0x0000002404097981 */ /* 0x004168000c1e1900 */
[----:B------:R0:W5:Y:S01]  /*0180*/  LDG.E R11, desc[UR36][R4.64+0x4] ;  /* 0x00000424040b7981 */ /* 0x000162000c1e1900 */
[----:B------:R-:W-:-:S11]  /*0190*/  UPLOP3.LUT UP1, UPT, UPT, UPT, UP0, 0x80, 0x8 ;  /* 0x000000000008789c */ /* 0x000fd60003f2f000 */
.L_x_442:
[----:B------:R-:W2:Y:S01]  /*01a0*/  LDCU.64 UR4, c[0x0][0x380] ;  /* 0x00007000ff0477ac */ /* 0x000ea20008000a00 */
[----:B0-----:R-:W-:-:S05]  /*01b0*/  IMAD R5, R7, 0x3, RZ ;  /* 0x0000000307057824 */ /* 0x001fca00078e02ff */
[----:B------:R-:W-:-:S04]  /*01c0*/  IADD3 R5, P0, PT, R5, R10, RZ ;  /* 0x0000000a05057210 */ /* 0x000fc80007f1e0ff */
[----:B------:R-:W-:Y:S02]  /*01d0*/  LEA.HI.X.SX32 R12, R10, RZ, 0x1, P0 ;  /* 0x000000ff0a0c7211 */ /* 0x000fe400000f0eff */
[----:B--2---:R-:W-:-:S04]  /*01e0*/  LEA R4, P0, R5, UR4, 0x2 ;  /* 0x0000000405047c11 */ /* 0x004fc8000f8010ff */
[----:B------:R-:W-:-:S05]  /*01f0*/  LEA.HI.X R5, R5, UR5, R12, 0x2, P0 ;  /* 0x0000000505057c11 */ /* 0x000fca00080f140c */
[----:B------:R-:W2:Y:S04]  /*0200*/  LDG.E R14, desc[UR36][R4.64+0x10] ;  /* 0x00001024040e7981 */ /* 0x000ea8000c1e1900 */
[----:B------:R-:W3:Y:S01]  /*0210*/  LDG.E R12, desc[UR36][R4.64+0xc] ;  /* 0x00000c24040c7981 */ /* 0x000ee2000c1e1900 */
[C-C-:B--2--5:R-:W-:Y:S01]  /*0220*/  FADD R17, R11.reuse, -R14.reuse ;  /* 0x8000000e0b117221 */ /* 0x164fe20000000000 */
[C-C-:B------:R-:W-:Y:S01]  /*0230*/  FADD R13, -R11.reuse, R14.reuse ;  /* 0x0000000e0b0d7221 */ /* 0x140fe20000000100 */
[----:B------:R-:W-:Y:S01]  /*0240*/  FADD R20, R11, R14 ;  /* 0x0000000e0b147221 */ /* 0x000fe20000000000 */
[--C-:B---3--:R-:W-:Y:S01]  /*0250*/  FADD R16, R9, -R12.reuse ;  /* 0x8000000c09107221 */ /* 0x108fe20000000000 */
[----:B------:R-:W-:Y:S01]  /*0260*/  FMUL R17, R17, R17 ;  /* 0x0000001111117220 */ /* 0x000fe20000400000 */
[C-C-:B------:R-:W-:Y:S01]  /*0270*/  FADD R15, -R9.reuse, R12.reuse ;  /* 0x0000000c090f7221 */ /* 0x140fe20000000100 */
[----:B------:R-:W-:Y:S01]  /*0280*/  FADD R18, R9, R12 ;  /* 0x0000000c09127221 */ /* 0x000fe20000000000 */
[----:B------:R-:W-:Y:S01]  /*0290*/  FMUL R20, R13, R20 ;  /* 0x000000140d147220 */ /* 0x000fe20000400000 */
[----:B------:R-:W-:Y:S01]  /*02a0*/  FFMA R16, R16, R16, R17 ;  /* 0x0000001010107223 */ /* 0x000fe20000000011 */
[----:B------:R-:W-:-:S02]  /*02b0*/  VIADD R17, R7, 0x2 ;  /* 0x0000000207117836 */ /* 0x000fc40000000000 */
[----:B------:R-:W-:-:S07]  /*02c0*/  FFMA R18, R15, R18, R20 ;  /* 0x000000120f127223 */ /* 0x000fce0000000014 */
.L_x_441:
[----:B------:R-:W0:Y:S01]  /*02d0*/  S2R R20, SR_CTAID.X ;  /* 0x0000000000147919 */ /* 0x000e220000002500 */
[----:B------:R-:W0:Y:S01]  /*02e0*/  LDCU UR4, c[0x0][0x360] ;  /* 0x00006c00ff0477ac */ /* 0x000e220008000800 */
[----:B------:R-:W2:Y:S01]  /*02f0*/  LDC.64 R4, c[0x0][0x380] ;  /* 0x0000e000ff047b82 */ /* 0x000ea20000000a00 */
[----:B------:R-:W0:Y:S02]  /*0300*/  S2R R19, SR_TID.X ;  /* 0x0000000000137919 */ /* 0x000e240000002100 */
[----:B0-----:R-:W-:-:S05]  /*0310*/  IMAD R20, R20, UR4, R19 ;  /* 0x0000000414147c24 */ /* 0x001fca000f8e0213 */
[----:B------:R-:W-:-:S05]  /*0320*/  LEA R19, R20, R17, 0x2 ;  /* 0x0000001114137211 */ /* 0x000fca00078e10ff */
[----:B------:R-:W-:-:S04]  /*0330*/  IMAD R19, R19, 0x3, RZ ;  /* 0x0000000313137824 */ /* 0x000fc800078e02ff */
[----:B--2---:R-:W-:-:S05]  /*0340*/  IMAD.WIDE R4, R19, 0x4, R4 ;  /* 0x0000000413047825 */ /* 0x004fca00078e0204 */
[----:B------:R-:W2:Y:S04]  /*0350*/  LDG.E R26, desc[UR36][R4.64+0x4] ;  /* 0x00000424041a7981 */ /* 0x000ea8000c1e1900 */
[----:B------:R-:W3:Y:S01]  /*0360*/  LDG.E R24, desc[UR36][R4.64] ;  /* 0x0000002404187981 */ /* 0x000ee2000c1e1900 */
[----:B------:R-:W-:Y:S01]  /*0370*/  VIADD R17, R17, 0x1 ;  /* 0x0000000111117836 */ /* 0x000fe20000000000 */
[----:B------:R-:W-:Y:S04]  /*0380*/  BSSY.RECONVERGENT B2, `(.L_x_428) ;  /* 0x00000dd000027945 */ /* 0x000fe80003800200 */
[----:B------:R-:W-:Y:S01]  /*0390*/  ISETP.NE.AND P4, PT, R17, 0x4, PT ;  /* 0x000000041100780c */ /* 0x000fe20003f85270 */
[--C-:B--2---:R-:W-:Y:S01]  /*03a0*/  FADD R20, R11, -R26.reuse ;  /* 0x8000001a0b147221 */ /* 0x104fe20000000000 */
[----:B------:R-:W-:Y:S01]  /*03b0*/  FADD R22, R14, -R26 ;  /* 0x8000001a0e167221 */ /* 0x000fe20000000000 */
[--C-:B---3--:R-:W-:Y:S01]  /*03c0*/  FADD R19, R9, -R24.reuse ;  /* 0x8000001809137221 */ /* 0x108fe20000000000 */
[----:B------:R-:W-:Y:S01]  /*03d0*/  FADD R21, R12, -R24 ;  /* 0x800000180c157221 */ /* 0x000fe20000000000 */
[----:B------:R-:W-:Y:S01]  /*03e0*/  FMUL R20, R20, R20 ;  /* 0x0000001414147220 */ /* 0x000fe20000400000 */
[----:B------:R-:W-:-:S03]  /*03f0*/  FMUL R22, R22, R22 ;  /* 0x0000001616167220 */ /* 0x000fc60000400000 */
[----:B------:R-:W-:Y:S01]  /*0400*/  FFMA R19, R19, R19, R20 ;  /* 0x0000001313137223 */ /* 0x000fe20000000014 */
[----:B------:R-:W-:-:S05]  /*0410*/  FFMA R22, R21, R21, R22 ;  /* 0x0000001515167223 */ /* 0x000fca0000000016 */
[----:B------:R-:W-:-:S04]  /*0420*/  FMNMX3 R19, R16, R19, R22, PT ;  /* 0x0000001310137276 */ /* 0x000fc80003800016 */
[----:B------:R-:W-:-:S13]  /*0430*/  FSETP.GEU.AND P0, PT, R19, 9.9999997473787516356e-06, PT ;  /* 0x3727c5ac1300780b */ /* 0x000fda0003f0e000 */
[----:B------:R-:W-:Y:S05]  /*0440*/  @!P0 BRA `(.L_x_429) ;  /* 0x0000000c00408947 */ /* 0x000fea0003800000 */
[----:B------:R-:W-:Y:S01]  /*0450*/  FADD R20, -R12, R24 ;  /* 0x000000180c147221 */ /* 0x000fe20000000100 */
[--C-:B------:R-:W-:Y:S01]  /*0460*/  FADD R4, -R14, R26.reuse ;  /* 0x0000001a0e047221 */ /* 0x100fe20000000100 */
[C-C-:B------:R-:W-:Y:S01]  /*0470*/  FADD R28, -R11.reuse, R26.reuse ;  /* 0x0000001a0b1c7221 */ /* 0x140fe20000000100 */
[----:B------:R-:W-:Y:S01]  /*0480*/  FADD R5, R11, R26 ;  /* 0x0000001a0b057221 */ /* 0x000fe20000000000 */
[----:B------:R-:W-:Y:S01]  /*0490*/  FMUL R20, R13, R20 ;  /* 0x000000140d147220 */ /* 0x000fe20000400000 */
[----:B------:R-:W-:Y:S02]  /*04a0*/  FADD R22, -R9, R24 ;  /* 0x0000001809167221 */ /* 0x000fe40000000100 */
[----:B------:R-:W-:Y:S01]  /*04b0*/  FMUL R5, R28, R5 ;  /* 0x000000051c057220 */ /* 0x000fe20000400000 */
[----:B------:R-:W-:-:S04]  /*04c0*/  FFMA R4, R15, R4, -R20 ;  /* 0x000000040f047223 */ /* 0x000fc80000000814 */
[----:B------:R-:W-:Y:S01]  /*04d0*/  FADD R21, R4, R4 ;  /* 0x0000000404157221 */ /* 0x000fe20000000000 */
[----:B------:R-:W-:-:S04]  /*04e0*/  FADD R4, R9, R24 ;  /* 0x0000001809047221 */ /* 0x000fc80000000000 */
[----:B------:R-:W-:Y:S01]  /*04f0*/  FSETP.GEU.AND P0, PT, |R21|, 9.9999997473787516356e-06, PT ;  /* 0x3727c5ac1500780b */ /* 0x000fe20003f0e200 */
[----:B------:R-:W-:-:S12]  /*0500*/  FFMA R24, R22, R4, R5 ;  /* 0x0000000416187223 */ /* 0x000fd80000000005 */
[----:B------:R-:W-:Y:S05]  /*0510*/  @!P0 BRA `(.L_x_429) ;  /* 0x0000000c000c8947 */ /* 0x000fea0003800000 */
[----:B------:R-:W0:Y:S01]  /*0520*/  MUFU.RCP R19, R21 ;  /* 0x0000001500137308 */ /* 0x000e220000001000 */
[----:B------:R-:W-:Y:S01]  /*0530*/  FMUL R5, R13, R24 ;  /* 0x000000180d057220 */ /* 0x000fe20000400000 */
[----:B------:R-:W-:Y:S03]  /*0540*/  BSSY.RECONVERGENT B3, `(.L_x_430) ;  /* 0x000000d000037945 */ /* 0x000fe60003800200 */
[----:B------:R-:W-:-:S04]  /*0550*/  FFMA R4, R18, R28, -R5 ;  /* 0x0000001c12047223 */ /* 0x000fc80000000805 */
[----:B------:R-:W2:Y:S01]  /*0560*/  FCHK P0, R4, R21 ;  /* 0x0000001504007302 */ /* 0x000ea20000000000 */
[----:B0-----:R-:W-:-:S04]  /*0570*/  FFMA R20, -R21, R19, 1 ;  /* 0x3f80000015147423 */ /* 0x001fc80000000113 */
[----:B------:R-:W-:-:S04]  /*0580*/  FFMA R19, R19, R20, R19 ;  /* 0x0000001413137223 */ /* 0x000fc80000000013 */
[----:B------:R-:W-:-:S04]  /*0590*/  FFMA R20, R4, R19, RZ ;  /* 0x0000001304147223 */ /* 0x000fc800000000ff */
[----:B------:R-:W-:-:S04]  /*05a0*/  FFMA R5, -R21, R20, R4 ;  /* 0x0000001415057223 */ /* 0x000fc80000000104 */
[----:B------:R-:W-:Y:S01]  /*05b0*/  FFMA R20, R19, R5, R20 ;  /* 0x0000000513147223 */ /* 0x000fe20000000014 */
[----:B--2---:R-:W-:Y:S06]  /*05c0*/  @!P0 BRA `(.L_x_431) ;  /* 0x0000000000108947 */ /* 0x004fec0003800000 */
[----:B------:R-:W-:Y:S01]  /*05d0*/  IMAD.MOV.U32 R5, RZ, RZ, R21 ;  /* 0x000000ffff057224 */ /* 0x000fe200078e0015 */
[----:B------:R-:W-:-:S07]  /*05e0*/  MOV R27, 0x600 ;  /* 0x00000600001b7802 */ /* 0x000fce0000000f00 */
[----:B-1----:R-:W-:Y:S05]  /*05f0*/  CALL.REL.NOINC `($__internal_4_$__cuda_sm3x_div_rn_noftz_f32_slowpath) ;  /* 0x00000274004c7944 */ /* 0x002fea0003c00000 */
[----:B------:R-:W-:-:S07]  /*0600*/  IMAD.MOV.U32 R20, RZ, RZ, R32 ;  /* 0x000000ffff147224 */ /* 0x000fce00078e0020 */
.L_x_431:
[----:B------:R-:W-:Y:S05]  /*0610*/  BSYNC.RECONVERGENT B3 ;  /* 0x0000000000037941 */ /* 0x000fea0003800200 */
.L_x_430:
        /* <DEDUP_REMOVED lines=12> */
[----:B------:R-:W-:Y:S01]  /*06e0*/  MOV R27, 0x710 ;  /* 0x00000710001b7802 */ /* 0x000fe20000000f00 */
[----:B------:R-:W-:-:S07]  /*06f0*/  IMAD.MOV.U32 R5, RZ, RZ, R21 ;  /* 0x000000ffff057224 */ /* 0x000fce00078e0015 */
[----:B-1----:R-:W-:Y:S05]  /*0700*/  CALL.REL.NOINC `($__internal_4_$__cuda_sm3x_div_rn_noftz_f32_slowpath) ;  /* 0x0000027400087944 */ /* 0x002fea0003c00000 */
[----:B------:R-:W-:-:S07]  /*0710*/  MOV R5, R32 ;  /* 0x0000002000057202 */ /* 0x000fce0000000f00 */
.L_x_433:
[----:B------:R-:W-:Y:S05]  /*0720*/  BSYNC.RECONVERGENT B3 ;  /* 0x0000000000037941 */ /* 0x000fea0003800200 */
.L_x_432:
[----:B------:R-:W-:Y:S01]  /*0730*/  FADD R32, R9, -R20 ;  /* 0x8000001409207221 */ /* 0x000fe20000000000 */
[----:B------:R-:W-:Y:S01]  /*0740*/  FADD R4, R11, -R5 ;  /* 0x800000050b047221 */ /* 0x000fe20000000000 */
[----:B------:R-:W-:Y:S01]  /*0750*/  BSSY.RECONVERGENT B0, `(.L_x_434) ;  /* 0x0000047000007945 */ /* 0x000fe20003800200 */
[----:B------:R-:W-:Y:S02]  /*0760*/  IMAD.MOV.U32 R30, RZ, RZ, 0x3f800000 ;  /* 0x3f800000ff1e7424 */ /* 0x000fe400078e00ff */
[----:B------:R-:W-:Y:S01]  /*0770*/  FSETP.NEU.AND P0, PT, R32, 1, PT ;  /* 0x3f8000002000780b */ /* 0x000fe20003f0d000 */
[----:B------:R-:W-:Y:S01]  /*0780*/  IMAD.MOV.U32 R19, RZ, RZ, 0x3f800000 ;  /* 0x3f800000ff137424 */ /* 0x000fe200078e00ff */
[----:B------:R-:W-:-:S11]  /*0790*/  FSETP.NEU.AND P1, PT, R4, 1, PT ;  /* 0x3f8000000400780b */ /* 0x000fd60003f2d000 */
        /* <DEDUP_REMOVED lines=19> */
[----:B------:R-:W-:Y:S01]  /*08d0*/  FSETP.NEU.AND P0, PT, R32, RZ, P0 ;  /* 0x000000ff2000720b */ /* 0x000fe2000070d000 */
        /* <DEDUP_REMOVED lines=18> */
[----:B------:R-:W-:-:S03]  /*0a00*/  HFMA2 R24, -RZ, RZ, 0.64013671875, -15.109375 ;  /* 0x391fcb8eff187431 */ /* 0x000fc600000001ff */
        /* <DEDUP_REMOVED lines=21> */
[----:B0-----:R-:W-:Y:S02]  /*0b60*/  IMAD R24, R24, 0x800000, -R21 ;  /* 0x0080000018187824 */ /* 0x001fe400078e0a15 */
[----:B------:R-:W-:Y:S01]  /*0b70*/  @!P0 FADD R21, R32, R32 ;  /* 0x0000002020158221 */ /* 0x000fe20000000000 */
[----:B------:R-:W-:Y:S01]  /*0b80*/  FSEL R19, RZ, +INF , !P2 ;  /* 0x7f800000ff137808 */ /* 0x000fe20005000000 */
[----:B------:R-:W-:-:S04]  /*0b90*/  FMUL R23, R23, R26 ;  /* 0x0000001a17177220 */ /* 0x000fc80000400000 */
[----:B------:R-:W-:Y:S01]  /*0ba0*/  @!P3 FMUL R19, R24, R23 ;  /* 0x000000171813b220 */ /* 0x000fe20000400000 */
[----:B------:R-:W-:-:S07]  /*0bb0*/  @!P0 LOP3.LUT R19, R21, 0x7fffffff, RZ, 0xc0, !PT ;  /* 0x7fffffff15138812 */ /* 0x000fce00078ec0ff */
.L_x_435:
[----:B------:R-:W-:Y:S05]  /*0bc0*/  BSYNC.RECONVERGENT B0 ;  /* 0x0000000000007941 */ /* 0x000fea0003800200 */
.L_x_434:
[----:B------:R-:W-:Y:S04]  /*0bd0*/  BSSY.RECONVERGENT B0, `(.L_x_436) ;  /* 0x0000043000007945 */ /* 0x000fe80003800200 */
        /* <DEDUP_REMOVED lines=38> */
[----:B------:R-:W-:-:S03]  /*0e40*/  MOV R24, 0x391fcb8e ;  /* 0x391fcb8e00187802 */ /* 0x000fc60000000f00 */
[----:B------:R-:W-:-:S04]  /*0e50*/  FFMA R25, R26, R25, R22 ;  /* 0x000000191a197223 */ /* 0x000fc80000000016 */
        /* <DEDUP_REMOVED lines=14> */
[----:B------:R-:W-:Y:S01]  /*0f40*/  VIADD R25, R23, 0x7f000000 ;  /* 0x7f00000017197836 */ /* 0x000fe20000000000 */
        /* <DEDUP_REMOVED lines=11> */
.L_x_437:
[----:B------:R-:W-:Y:S05]  /*1000*/  BSYNC.RECONVERGENT B0 ;  /* 0x0000000000007941 */ /* 0x000fea0003800200 */
.L_x_436:
[----:B------:R-:W-:Y:S01]  /*1010*/  FADD R4, R30, R19 ;  /* 0x000000131e047221 */ /* 0x000fe20000000000 */
[----:B------:R-:W-:Y:S03]  /*1020*/  BSSY.RECONVERGENT B0, `(.L_x_438) ;  /* 0x000000c000007945 */ /* 0x000fe60003800200 */
[----:B------:R-:W-:Y:S01]  /*1030*/  VIADD R19, R4, 0xf3000000 ;  /* 0xf300000004137836 */ /* 0x000fe20000000000 */
[----:B------:R0:W2:Y:S04]  /*1040*/  MUFU.RSQ R21, R4 ;  /* 0x0000000400157308 */ /* 0x0000a80000001400 */
[----:B------:R-:W-:-:S13]  /*1050*/  ISETP.GT.U32.AND P0, PT, R19, 0x727fffff, PT ;  /* 0x727fffff1300780c */ /* 0x000fda0003f04070 */
[----:B0-2---:R-:W-:Y:S05]  /*1060*/  @!P0 BRA `(.L_x_439) ;  /* 0x00000000000c8947 */ /* 0x005fea0003800000 */
[----:B------:R-:W-:-:S07]  /*1070*/  MOV R25, 0x1090 ;  /* 0x0000109000197802 */ /* 0x000fce0000000f00 */
[----:B-1----:R-:W-:Y:S05]  /*1080*/  CALL.REL.NOINC `($__internal_3_$__cuda_sm20_sqrt_rn_f32_slowpath) ;  /* 0x0000026800507944 */ /* 0x002fea0003c00000 */
[----:B------:R-:W-:Y:S05]  /*1090*/  BRA `(.L_x_440) ;  /* 0x0000000000107947 */ /* 0x000fea0003800000 */
.L_x_439:
[----:B------:R-:W-:Y:S01]  /*10a0*/  FMUL.FTZ R19, R4, R21 ;  /* 0x0000001504137220 */ /* 0x000fe20000410000 */
[----:B------:R-:W-:-:S03]  /*10b0*/  FMUL.FTZ R21, R21, 0.5 ;  /* 0x3f00000015157820 */ /* 0x000fc60000410000 */
[----:B------:R-:W-:-:S04]  /*10c0*/  FFMA R4, -R19, R19, R4 ;  /* 0x0000001313047223 */ /* 0x000fc80000000104 */
[----:B------:R-:W-:-:S07]  /*10d0*/  FFMA R19, R4, R21, R19 ;  /* 0x0000001504137223 */ /* 0x000fce0000000013 */
.L_x_440:
[----:B------:R-:W-:Y:S05]  /*10e0*/  BSYNC.RECONVERGENT B0 ;  /* 0x0000000000007941 */ /* 0x000fea0003800200 */
.L_x_438:
[----:B------:R-:W-:-:S04]  /*10f0*/  FSETP.GEU.AND P0, PT, R19, 400, PT ;  /* 0x43c800001300780b */ /* 0x000fc80003f0e000 */
[----:B------:R-:W-:-:S13]  /*1100*/  FSETP.LEU.OR P0, PT, R19, 1, P0 ;  /* 0x3f8000001300780b */ /* 0x000fda000070b400 */
[----:B------:R-:W-:Y:S01]  /*1110*/  @!P0 FADD R3, R3, R20 ;  /* 0x0000001403038221 */ /* 0x000fe20000000000 */
[----:B------:R-:W-:Y:S01]  /*1120*/  @!P0 FADD R2, R2, R5 ;  /* 0x0000000502028221 */ /* 0x000fe20000000000 */
[----:B------:R-:W-:Y:S01]  /*1130*/  @!P0 FADD R0, R0, R19 ;  /* 0x0000001300008221 */ /* 0x000fe20000000000 */
[----:B------:R-:W-:-:S07]  /*1140*/  @!P0 VIADD R8, R8, 0x1 ;  /* 0x0000000108088836 */ /* 0x000fce0000000000 */
.L_x_429:
[----:B------:R-:W-:Y:S05]  /*1150*/  BSYNC.RECONVERGENT B2 ;  /* 0x0000000000027941 */ /* 0x000fea0003800200 */
.L_x_428:
[----:B------:R-:W-:Y:S05]  /*1160*/  @P4 BRA `(.L_x_441) ;  /* 0xfffffff000584947 */ /* 0x000fea000383ffff */
[----:B------:R-:W-:Y:S01]  /*1170*/  ISETP.NE.AND P0, PT, R7, RZ, PT ;  /* 0x000000ff0700720c */ /* 0x000fe20003f05270 */
[----:B------:R-:W-:-:S12]  /*1180*/  IMAD.MOV.U32 R7, RZ, RZ, 0x1 ;  /* 0x00000001ff077424 */ /* 0x000fd800078e00ff */
[----:B------:R-:W-:Y:S05]  /*1190*/  @!P0 BRA `(.L_x_442) ;  /* 0xfffffff000008947 */ /* 0x000fea000383ffff */
[----:B------:R-:W-:Y:S01]  /*11a0*/  HFMA2 R7, -RZ, RZ, 0, 5.9604644775390625e-08 ;  /* 0x00000001ff077431 */ /* 0x000fe200000001ff */
[----:B------:R-:W-:Y:S01]  /*11b0*/  UPLOP3.LUT UP0, UPT, UPT, UPT, UPT, 0x40, 0x4 ;  /* 0x000000000004789c */ /* 0x000fe20003f0e870 */
[----:B------:R-:W-:Y:S10]  /*11c0*/  BRA.U UP1, `(.L_x_443) ;  /* 0xffffffed01dc7547 */ /* 0x000ff4000b83ffff */
[----:B------:R-:W-:Y:S01]  /*11d0*/  ISETP.NE.AND P0, PT, R8, RZ, PT ;  /* 0x000000ff0800720c */ /* 0x000fe20003f05270 */
[----:B------:R-:W-:-:S12]  /*11e0*/  BSSY.RECONVERGENT B6, `(.L_x_444) ;  /* 0x0002673000067945 */ /* 0x000fd80003800200 */
[----:B------:R-:W-:Y:S05]  /*11f0*/  @!P0 BRA `(.L_x_445) ;  /* 0x0000026400c48947 */ /* 0x000fea0003800000 */
[----:B------:R-:W-:Y:S01]  /*1200*/  I2FP.F32.S32 R11, R8 ;  /* 0x00000008000b7245 */ /* 0x000fe20000201400 */
[----:B------:R-:W-:Y:S03]  /*1210*/  BSSY.RECONVERGENT B2, `(.L_x_446) ;  /* 0x000000e000027945 */ /* 0x000fe60003800200 */
        /* <DEDUP_REMOVED lines=12> */
[----:B------:R-:W-:-:S07]  /*12e0*/  IMAD.MOV.U32 R7, RZ, RZ, R32 ;  /* 0x000000ffff077224 */ /* 0x000fce00078e0020 */
.L_x_447:
[----:B------:R-:W-:Y:S05]  /*12f0*/  BSYNC.RECONVERGENT B2 ;  /* 0x0000000000027941 */ /* 0x000fea0003800200 */
.L_x_446:
[----:B------:R-:W0:Y:S01]  /*1300*/  MUFU.RCP R4, R11 ;  /* 0x0000000b00047308 */ /* 0x000e220000001000 */
[----:B------:R-:W-:Y:S07]  /*1310*/  BSSY.RECONVERGENT B2, `(.L_x_448) ;  /* 0x000000d000027945 */ /* 0x000fee0003800200 */
        /* <DEDUP_REMOVED lines=12> */
.L_x_449:
[----:B------:R-:W-:Y:S05]  /*13e0*/  BSYNC.RECONVERGENT B2 ;  /* 0x0000000000027941 */ /* 0x000fea0003800200 */
.L_x_448:
        /* <DEDUP_REMOVED lines=14> */
.L_x_451:
[----:B------:R-:W-:Y:S05]  /*14d0*/  BSYNC.RECONVERGENT B2 ;  /* 0x0000000000027941 */ /* 0x000fea0003800200 */
.L_x_450:
[----:B------:R-:W0:Y:S01]  /*14e0*/  S2R R11, SR_CTAID.X ;  /* 0x00000000000b7919 */ /* 0x000e220000002500 */
[----:B------:R-:W0:Y:S01]  /*14f0*/  LDCU UR4, c[0x0][0x360] ;  /* 0x00006c00ff0477ac */ /* 0x000e220008000800 */
[----:B------:R-:W-:Y:S02]  /*1500*/  HFMA2 R12, -RZ, RZ, 0, 0 ;  /* 0x00000000ff0c7431 */ /* 0x000fe400000001ff */
[----:B------:R-:W-:Y:S01]  /*1510*/  IMAD.MOV.U32 R0, RZ, RZ, RZ ;  /* 0x000000ffff007224 */ /* 0x000fe200078e00ff */
[----:B------:R-:W0:Y:S01]  /*1520*/  S2R R2, SR_TID.X ;  /* 0x0000000000027919 */ /* 0x000e220000002100 */
[----:B------:R-:W-:Y:S02]  /*1530*/  IMAD.MOV.U32 R10, RZ, RZ, RZ ;  /* 0x000000ffff0a7224 */ /* 0x000fe400078e00ff */
[----:B0-----:R-:W-:-:S07]  /*1540*/  IMAD R11, R11, UR4, R2 ;  /* 0x000000040b0b7c24 */ /* 0x001fce000f8e0202 */
.L_x_866:
[----:B------:R-:W0:Y:S01]  /*1550*/  LDC.64 R2, c[0x0][0x380] ;  /* 0x0000e000ff027b82 */ /* 0x000e220000000a00 */
[----:B------:R-:W-:-:S04]  /*1560*/  IMAD R5, R11, 0x4, R10 ;  /* 0x000000040b057824 */ /* 0x000fc800078e020a */
[----:B------:R-:W-:-:S04]  /*1570*/  IMAD R5, R5, 0x3, RZ ;  /* 0x0000000305057824 */ /* 0x000fc800078e02ff */
[----:B0-----:R-:W-:-:S05]  /*1580*/  IMAD.WIDE R2, R5, 0x4, R2 ;  /* 0x0000000405027825 */ /* 0x001fca00078e0202 */
[----:B------:R-:W2:Y:S04]  /*1590*/  LDG.E R20, desc[UR36][R2.64] ;  /* 0x0000002402147981 */ /* 0x000ea8000c1e1900 */
[----:B------:R-:W2:Y:S04]  /*15a0*/  LDG.E R21, desc[UR36][R2.64+0x4] ;  /* 0x0000042402157981 */ /* 0x000ea8000c1e1900 */
[----:B------:R0:W5:Y:S01]  /*15b0*/  LDG.E R13, desc[UR36][R2.64+0x8] ;  /* 0x00000824020d7981 */ /* 0x000162000c1e1900 */
[----:B------:R-:W-:Y:S01]  /*15c0*/  BSSY.RECONVERGENT B2, `(.L_x_452) ;  /* 0x0000011000027945 */ /* 0x000fe20003800200 */
        /* <DEDUP_REMOVED lines=10> */
[----:B------:R-:W-:Y:S01]  /*1670*/  IMAD.MOV.U32 R14, RZ, RZ, R10 ;  /* 0x000000ffff0e7224 */ /* 0x000fe200078e000a */
[----:B0--3--:R-:W-:Y:S06]  /*1680*/  @!P0 BRA `(.L_x_453) ;  /* 0x0000000000108947 */ /* 0x009fec0003800000 */
[----:B------:R-:W-:Y:S01]  /*1690*/  IMAD.MOV.U32 R5, RZ, RZ, R19 ;  /* 0x000000ffff057224 */ /* 0x000fe200078e0013 */
[----:B------:R-:W-:-:S07]  /*16a0*/  MOV R27, 0x16c0 ;  /* 0x000016c0001b7802 */ /* 0x000fce0000000f00 */
[----:B-1---5:R-:W-:Y:S05]  /*16b0*/  CALL.REL.NOINC `($__internal_4_$__cuda_sm3x_div_rn_noftz_f32_slowpath) ;  /* 0x00000264001c7944 */ /* 0x022fea0003c00000 */
[----:B------:R-:W-:-:S07]  /*16c0*/  IMAD.MOV.U32 R5, RZ, RZ, R32 ;  /* 0x000000ffff057224 */ /* 0x000fce00078e0020 */
.L_x_453:
[----:B------:R-:W-:Y:S05]  /*16d0*/  BSYNC.RECONVERGENT B2 ;  /* 0x0000000000027941 */ /* 0x000fea0003800200 */
.L_x_452:
[----:B------:R-:W-:Y:S02]  /*16e0*/  IMAD.MOV.U32 R17, RZ, RZ, 0x3b33710b ;  /* 0x3b33710bff117424 */ /* 0x000fe400078e00ff */
[----:B------:R-:W-:Y:S01]  /*16f0*/  FMUL R4, R5, R5 ;  /* 0x0000000505047220 */ /* 0x000fe20000400000 */
[----:B------:R-:W5:Y:S03]  /*1700*/  LDG.E R16, desc[UR36][R2.64+0xc] ;  /* 0x00000c2402107981 */ /* 0x000f66000c1e1900 */
[C---:B------:R-:W-:Y:S01]  /*1710*/  FFMA R17, R4.reuse, R17, -0.015681877732276916504 ;  /* 0xbc80774804117423 */ /* 0x040fe20000000011 */
[----:B------:R-:W5:Y:S03]  /*1720*/  LDG.E R15, desc[UR36][R2.64+0x10] ;  /* 0x00001024020f7981 */ /* 0x000f66000c1e1900 */
[----:B------:R-:W-:Y:S01]  /*1730*/  FFMA R17, R4, R17, 0.042200751602649688721 ;  /* 0x3d2cdab204117423 */ /* 0x000fe20000000011 */
[----:B------:R0:W5:Y:S01]  /*1740*/  LDG.E R18, desc[UR36][R2.64+0x14] ;  /* 0x0000142402127981 */ /* 0x000162000c1e1900 */
[----:B------:R-:W-:Y:S01]  /*1750*/  ISETP.GE.AND P0, PT, R20, RZ, PT ;  /* 0x000000ff1400720c */ /* 0x000fe20003f06270 */
[----:B------:R-:W-:Y:S01]  /*1760*/  BSSY.RECONVERGENT B0, `(.L_x_454) ;  /* 0x0000057000007945 */ /* 0x000fe20003800200 */
[----:B------:R-:W-:Y:S01]  /*1770*/  FFMA R17, R4, R17, -0.074792981147766113281 ;  /* 0xbd992d1004117423 */ /* 0x000fe20000000011 */
[----:B------:R-:W-:Y:S01]  /*1780*/  FSETP.NEU.AND P2, PT, |R20|, |R21|, PT ;  /* 0x400000151400720b */ /* 0x000fe20003f4d200 */
[----:B------:R-:W-:Y:S01]  /*1790*/  VIADD R10, R10, 0x1 ;  /* 0x000000010a0a7836 */ /* 0x000fe20000000000 */
[----:B------:R-:W-:Y:S01]  /*17a0*/  FSETP.NEU.AND P1, PT, R19, RZ, PT ;  /* 0x000000ff1300720b */ /* 0x000fe20003f2d000 */
[----:B------:R-:W-:-:S04]  /*17b0*/  FFMA R17, R4, R17, 0.10640415549278259277 ;  /* 0x3dd9ea6c04117423 */ /* 0x000fc80000000011 */
[----:B------:R-:W-:-:S04]  /*17c0*/  FFMA R17, R4, R17, -0.14207722246646881104 ;  /* 0xbe117cb104117423 */ /* 0x000fc80000000011 */
[----:B------:R-:W-:-:S04]  /*17d0*/  FFMA R17, R4, R17, 0.19993925094604492188 ;  /* 0x3e4cbce004117423 */ /* 0x000fc80000000011 */
[----:B------:R-:W-:-:S04]  /*17e0*/  FFMA R17, R4, R17, -0.33333197236061096191 ;  /* 0xbeaaaa7d04117423 */ /* 0x000fc80000000011 */
[----:B------:R-:W-:Y:S01]  /*17f0*/  FMUL R4, R4, R17 ;  /* 0x0000001104047220 */ /* 0x000fe20000400000 */
[----:B------:R-:W-:-:S03]  /*1800*/  MOV R17, 0x3f6ee581 ;  /* 0x3f6ee58100117802 */ /* 0x000fc60000000f00 */
[----:B------:R-:W-:Y:S01]  /*1810*/  FFMA R4, R4, R5, R5 ;  /* 0x0000000504047223 */ /* 0x000fe20000000005 */
[----:B0-----:R-:W-:-:S03]  /*1820*/  FSEL R2, R17, 1.8663789033889770508, P4 ;  /* 0x3feee58111027808 */ /* 0x001fc60002000000 */
[----:B------:R-:W-:Y:S01]  /*1830*/  FFMA R3, R17, 1.6832555532455444336, -R4 ;  /* 0x3fd774eb11037823 */ /* 0x000fe20000000804 */
[C---:B------:R-:W-:Y:S01]  /*1840*/  FADD R17, |R20|.reuse, |R21| ;  /* 0x4000001514117221 */ /* 0x040fe20000000200 */
[----:B------:R-:W-:-:S03]  /*1850*/  FADD R20, -R20, R7 ;  /* 0x0000000714147221 */ /* 0x000fc60000000100 */
[-C--:B------:R-:W-:Y:S02]  /*1860*/  FSEL R5, R3, R4.reuse, P4 ;  /* 0x0000000403057208 */ /* 0x080fe40002000000 */
[----:B------:R-:W-:-:S05]  /*1870*/  FSEL R3, R4, -R4, P4 ;  /* 0x8000000404037208 */ /* 0x000fca0002000000 */
[----:B------:R-:W-:Y:S01]  /*1880*/  @!P0 FFMA R5, R2, 1.6832555532455444336, R3 ;  /* 0x3fd774eb02058823 */ /* 0x000fe20000000003 */
[----:B------:R-:W-:-:S05]  /*1890*/  IMAD.MOV.U32 R2, RZ, RZ, 0x4016cbe4 ;  /* 0x4016cbe4ff027424 */ /* 0x000fca00078e00ff */
[----:B------:R-:W-:Y:S02]  /*18a0*/  @!P2 FSEL R5, R2, 0.78539818525314331055, !P0 ;  /* 0x3f490fdb0205a808 */ /* 0x000fe40004000000 */
[----:B------:R-:W-:Y:S02]  /*18b0*/  @!P1 FSEL R5, RZ, 3.1415927410125732422, P0 ;  /* 0x40490fdbff059808 */ /* 0x000fe40000000000 */
[----:B------:R-:W-:Y:S02]  /*18c0*/  FSETP.NAN.AND P0, PT, R17, R17, PT ;  /* 0x000000111100720b */ /* 0x000fe40003f08000 */
[----:B------:R-:W-:Y:S01]  /*18d0*/  LOP3.LUT R2, R5, 0x80000000, R21, 0xb8, !PT ;  /* 0x8000000005027812 */ /* 0x000fe200078eb815 */
[----:B------:R-:W-:-:S03]  /*18e0*/  FADD R21, -R21, R8 ;  /* 0x0000000815157221 */ /* 0x000fc60000000100 */
        /* <DEDUP_REMOVED lines=20> */
.L_x_456:
        /* <DEDUP_REMOVED lines=20> */
[----:B0-----:R-:W4:Y:S01]  /*1b70*/  @P1 LDL R4, [R23+0x10] ;  /* 0x0000100017041983 */ /* 0x001f220000100800 */
[----:B------:R-:W-:Y:S01]  /*1b80*/  LOP3.LUT R5, R5, 0x1f, RZ, 0xc0, !PT ;  /* 0x0000001f05057812 */ /* 0x000fe200078ec0ff */
[----:B------:R-:W-:Y:S01]  /*1b90*/  UMOV UR4, 0x54442d19 ;  /* 0x54442d1900047882 */ /* 0x000fe20000000000 */
[----:B------:R-:W-:-:S02]  /*1ba0*/  UMOV UR5, 0x3bf921fb ;  /* 0x3bf921fb00057882 */ /* 0x000fc40000000000 */
[-C--:B---3--:R-:W-:Y:S02]  /*1bb0*/  @P1 SHF.L.W.U32.HI R2, R3, R5.reuse, R2 ;  /* 0x0000000503021219 */ /* 0x088fe40000010e02 */
[----:B----4-:R-:W-:Y:S02]  /*1bc0*/  @P1 SHF.L.W.U32.HI R3, R4, R5, R3 ;  /* 0x0000000504031219 */ /* 0x010fe40000010e03 */
        /* <DEDUP_REMOVED lines=14> */
[----:B------:R-:W0:Y:S02]  /*1cb0*/  F2F.F32.F64 R24, R24 ;  /* 0x0000001800187310 */ /* 0x000e240000301000 */
[----:B0-----:R-:W-:-:S07]  /*1cc0*/  FSEL R3, -R24, R24, !P2 ;  /* 0x0000001818037208 */ /* 0x001fce0005000100 */
.L_x_455:
[----:B------:R-:W-:Y:S05]  /*1cd0*/  BSYNC.RECONVERGENT B0 ;  /* 0x0000000000007941 */ /* 0x000fea0003800200 */
.L_x_454:
[----:B------:R-:W-:Y:S02]  /*1ce0*/  IMAD.MOV.U32 R23, RZ, RZ, 0x37cbac00 ;  /* 0x37cbac00ff177424 */ /* 0x000fe400078e00ff */
[----:B------:R-:W-:Y:S01]  /*1cf0*/  FMUL R4, R3, R3 ;  /* 0x0000000303047220 */ /* 0x000fe20000400000 */
[----:B------:R-:W-:Y:S01]  /*1d00*/  LOP3.LUT R24, R2, 0x1, RZ, 0xc0, !PT ;  /* 0x0000000102187812 */ /* 0x000fe200078ec0ff */
        /* <DEDUP_REMOVED lines=11> */
[----:B------:R-:W-:-:S03]  /*1dc0*/  FSEL R24, -R28, -0.4999999701976776123, !P1 ;  /* 0xbeffffff1c187808 */ /* 0x000fc60004800100 */
[C---:B------:R-:W-:Y:S02]  /*1dd0*/  FFMA R3, R4.reuse, R2, RZ ;  /* 0x0000000204037223 */ /* 0x040fe400000000ff */
[----:B------:R-:W-:Y:S01]  /*1de0*/  FFMA R5, R4, R5, R24 ;  /* 0x0000000504057223 */ /* 0x000fe20000000018 */
[----:B------:R-:W-:-:S03]  /*1df0*/  IMAD.MOV.U32 R4, RZ, RZ, R22 ;  /* 0x000000ffff047224 */ /* 0x000fc600078e0016 */
        /* <DEDUP_REMOVED lines=13> */
.L_x_459:
        /* <DEDUP_REMOVED lines=37> */
[----:B------:R-:W-:-:S05]  /*2120*/  IMAD.MOV R2, RZ, RZ, -R4 ;  /* 0x000000ffff027224 */ /* 0x000fca00078e0a04 */
[----:B------:R-:W-:Y:S01]  /*2130*/  @!P1 MOV R4, R2 ;  /* 0x0000000200049202 */ /* 0x000fe20000000f00 */
[----:B0-----:R-:W-:-:S10]  /*2140*/  DMUL R30, R26, UR4 ;  /* 0x000000041a1e7c28 */ /* 0x001fd40008000000 */
[----:B------:R-:W0:Y:S02]  /*2150*/  F2F.F32.F64 R30, R30 ;  /* 0x0000001e001e7310 */ /* 0x000e240000301000 */
[----:B0-2---:R-:W-:-:S07]  /*2160*/  FSEL R2, -R30, R30, !P0 ;  /* 0x0000001e1e027208 */ /* 0x005fce0004000100 */
.L_x_458:
[----:B------:R-:W-:Y:S05]  /*2170*/  BSYNC.RECONVERGENT B0 ;  /* 0x0000000000007941 */ /* 0x000fea0003800200 */
.L_x_457:
        /* <DEDUP_REMOVED lines=15> */
[----:B------:R-:W-:Y:S01]  /*2270*/  FFMA R5, R5, R24, R2 ;  /* 0x0000001805057223 */ /* 0x000fe20000000002 */
[----:B------:R-:W-:-:S03]  /*2280*/  IMAD.MOV.U32 R2, RZ, RZ, R19 ;  /* 0x000000ffff027224 */ /* 0x000fc600078e0013 */
        /* <DEDUP_REMOVED lines=13> */
.L_x_462:
        /* <DEDUP_REMOVED lines=42> */
.L_x_461:
[----:B------:R-:W-:Y:S05]  /*2600*/  BSYNC.RECONVERGENT B0 ;  /* 0x0000000000007941 */ /* 0x000fea0003800200 */
.L_x_460:
        /* <DEDUP_REMOVED lines=57> */
[----:B------:R-:W-:-:S03]  /*29a0*/  HFMA2 R5, -RZ, RZ, 0.64013671875, -15.109375 ;  /* 0x391fcb8eff057431 */ /* 0x000fc600000001ff */
        /* <DEDUP_REMOVED lines=25> */
[----:B------:R-:W-:-:S04]  /*2b40*/  FMUL R24, R24, R27 ;  /* 0x0000001b18187220 */ /* 0x000fc80000400000 */
[----:B------:R-:W-:Y:S01]  /*2b50*/  @!P3 FMUL R32, R5, R24 ;  /* 0x000000180520b220 */ /* 0x000fe20000400000 */
[----:B------:R-:W-:-:S07]  /*2b60*/  @!P0 LOP3.LUT R32, R2, 0x7fffffff, RZ, 0xc0, !PT ;  /* 0x7fffffff02208812 */ /* 0x000fce00078ec0ff */
.L_x_464:
[----:B------:R-:W-:Y:S05]  /*2b70*/  BSYNC.RECONVERGENT B0 ;  /* 0x0000000000007941 */ /* 0x000fea0003800200 */
.L_x_463:
        /* <DEDUP_REMOVED lines=13> */
.L_x_467:
        /* <DEDUP_REMOVED lines=41> */
[----:B0-2---:R-:W-:-:S07]  /*2ee0*/  FSEL R2, -R34, R34, !P0 ;  /* 0x0000002222027208 */ /* 0x005fce0004000100 */
.L_x_466:
[----:B------:R-:W-:Y:S05]  /*2ef0*/  BSYNC.RECONVERGENT B0 ;  /* 0x0000000000007941 */ /* 0x000fea0003800200 */
.L_x_465:
        /* <DEDUP_REMOVED lines=12> */
[----:B------:R-:W-:Y:S01]  /*2fc0*/  FFMA R24, R3, R24, R26 ;  /* 0x0000001803187223 */ /* 0x000fe2000000001a */
[----:B------:R-:W-:Y:S01]  /*2fd0*/  FMUL R26, R9, R9 ;  /* 0x00000009091a7220 */ /* 0x000fe20000400000 */
[C---:B------:R-:W-:Y:S02]  /*2fe0*/  FFMA R5, R3.reuse, R2, RZ ;  /* 0x0000000203057223 */ /* 0x040fe400000000ff */
[----:B------:R-:W-:Y:S01]  /*2ff0*/  FFMA R24, R3, R24, R27 ;  /* 0x0000001803187223 */ /* 0x000fe2000000001b */
[----:B------:R-:W-:-:S03]  /*3000*/  IMAD.MOV.U32 R3, RZ, RZ, 0x3f800000 ;  /* 0x3f800000ff037424 */ /* 0x000fc600078e00ff */
        /* <DEDUP_REMOVED lines=12> */
[----:B------:R-:W-:-:S05]  /*30d0*/  LOP3.LUT R3, R3, 0xff800000, RZ, 0xc0, !PT ;  /* 0xff80000003037812 */ /* 0x000fca00078ec0ff */
[----:B------:R-:W-:Y:S01]  /*30e0*/  IMAD.IADD R2, R2, 0x1, -R3 ;  /* 0x0000000102027824 */ /* 0x000fe200078e0a03 */
[----:B------:R-:W-:-:S03]  /*30f0*/  I2FP.F32.S32 R3, R3 ;  /* 0x0000000300037245 */ /* 0x000fc60000201400 */
[C---:B------:R-:W-:Y:S01]  /*3100*/  FADD R4, R2.reuse, 1 ;  /* 0x3f80000002047421 */ /* 0x040fe20000000000 */
[----:B------:R-:W-:-:S04]  /*3110*/  FADD R2, R2, -1 ;  /* 0xbf80000002027421 */ /* 0x000fc80000000000 */
[----:B------:R-:W-:Y:S01]  /*3120*/  FADD R5, R2, R2 ;  /* 0x0000000202057221 */ /* 0x000fe20000000000 */
[----:B------:R-:W0:Y:S03]  /*3130*/  MUFU.RCP R4, R4 ;  /* 0x0000000400047308 */ /* 0x000e260000001000 */
[----:B0-----:R-:W-:-:S04]  /*3140*/  FMUL R5, R4, R5 ;  /* 0x0000000504057220 */ /* 0x001fc80000400000 */
[----:B------:R-:W-:-:S04]  /*3150*/  FADD R24, R2, -R5 ;  /* 0x8000000502187221 */ /* 0x000fc80000000000 */
[----:B------:R-:W-:-:S04]  /*3160*/  FADD R27, R24, R24 ;  /* 0x00000018181b7221 */ /* 0x000fc80000000000 */
[----:B------:R-:W-:Y:S01]  /*3170*/  FFMA R27, R2, -R5, R27 ;  /* 0x80000005021b7223 */ /* 0x000fe2000000001b */
[----:B------:R-:W-:Y:S02]  /*3180*/  FSEL R2, RZ, -24, P0 ;  /* 0xc1c00000ff027808 */ /* 0x000fe40000000000 */
[----:B------:R-:W-:Y:S01]  /*3190*/  FSETP.NEU.AND P0, PT, |R35|, +INF , PT ;  /* 0x7f8000002300780b */ /* 0x000fe20003f0d200 */
[----:B------:R-:W-:Y:S01]  /*31a0*/  FMUL R27, R4, R27 ;  /* 0x0000001b041b7220 */ /* 0x000fe20000400000 */
[----:B------:R-:W-:Y:S02]  /*31b0*/  IMAD.MOV.U32 R4, RZ, RZ, 0x3a2c32e4 ;  /* 0x3a2c32e4ff047424 */ /* 0x000fe400078e00ff */
        /* <DEDUP_REMOVED lines=29> */
[----:B------:R-:W-:-:S04]  /*3390*/  FFMA R5, R2, R5, 0.0013391353422775864601 ;  /* 0x3aaf85ed02057423 */ /* 0x000fc80000000005 */
[----:B------:R-:W-:-:S04]  /*33a0*/  FFMA R5, R2, R5, 0.0096188392490148544312 ;  /* 0x3c1d985602057423 */ /* 0x000fc80000000005 */
[C---:B------:R-:W-:Y:S02]  /*33b0*/  FFMA R27, R2.reuse, R5, 0.055503588169813156128 ;  /* 0x3d6357bb021b7423 */ /* 0x040fe40000000005 */
[----:B------:R0:W2:Y:S02]  /*33c0*/  F2I.NTZ R5, R3 ;  /* 0x0000000300057305 */ /* 0x0000a40000203100 */
[----:B------:R-:W-:-:S04]  /*33d0*/  FFMA R27, R2, R27, 0.24022644758224487305 ;  /* 0x3e75fdec021b7423 */ /* 0x000fc8000000001b */
[----:B------:R-:W-:Y:S01]  /*33e0*/  FFMA R27, R2, R27, 0.69314718246459960938 ;  /* 0x3f317218021b7423 */ /* 0x000fe2000000001b */
[----:B0-----:R-:W-:-:S03]  /*33f0*/  FSEL R3, RZ, +INF , !P1 ;  /* 0x7f800000ff037808 */ /* 0x001fc60004800000 */
[----:B------:R-:W-:Y:S01]  /*3400*/  FFMA R27, R2, R27, 1 ;  /* 0x3f800000021b7423 */ /* 0x000fe2000000001b */
[----:B------:R-:W-:Y:S02]  /*3410*/  VIADD R2, R4, 0x7f000000 ;  /* 0x7f00000004027836 */ /* 0x000fe40000000000 */
[----:B--2---:R-:W-:Y:S02]  /*3420*/  IMAD R5, R5, 0x800000, -R4 ;  /* 0x0080000005057824 */ /* 0x004fe400078e0a04 */
[----:B------:R-:W-:Y:S01]  /*3430*/  FMUL R2, R2, R27 ;  /* 0x0000001b02027220 */ /* 0x000fe20000400000 */
[----:B------:R-:W-:-:S03]  /*3440*/  @!P0 FADD R4, R35, R35 ;  /* 0x0000002323048221 */ /* 0x000fc60000000000 */
[----:B------:R-:W-:Y:S02]  /*3450*/  @!P2 FMUL R3, R5, R2 ;  /* 0x000000020503a220 */ /* 0x000fe40000400000 */
[----:B------:R-:W-:-:S07]  /*3460*/  @!P0 LOP3.LUT R3, R4, 0x7fffffff, RZ, 0xc0, !PT ;  /* 0x7fffffff04038812 */ /* 0x000fce00078ec0ff */
.L_x_469:
[----:B------:R-:W-:Y:S05]  /*3470*/  BSYNC.RECONVERGENT B0 ;  /* 0x0000000000007941 */ /* 0x000fea0003800200 */
.L_x_468:
[----:B------:R-:W-:Y:S01]  /*3480*/  FADD R3, R3, R32 ;  /* 0x0000002003037221 */ /* 0x000fe20000000000 */
[----:B------:R-:W-:Y:S04]  /*3490*/  BSSY.RECONVERGENT B2, `(.L_x_470) ;  /* 0x000037a000027945 */ /* 0x000fe80003800200 */
[----:B------:R-:W-:-:S13]  /*34a0*/  FSETP.GE.AND P0, PT, R3, R26, PT ;  /* 0x0000001a0300720b */ /* 0x000fda0003f06000 */
[----:B------:R-:W-:Y:S05]  /*34b0*/  @!P0 BRA `(.L_x_471) ;  /* 0x0000000800f88947 */ /* 0x000fea0003800000 */
[----:B------:R-:W-:Y:S01]  /*34c0*/  FSETP.GE.AND P0, PT, |R17|, 105615, PT ;  /* 0x47ce47801100780b */ /* 0x000fe20003f06200 */
[----:B------:R-:W-:Y:S01]  /*34d0*/  BSSY.RECONVERGENT B0, `(.L_x_472) ;  /* 0x0000036000007945 */ /* 0x000fe20003800200 */
[----:B------:R-:W-:Y:S01]  /*34e0*/  MOV R4, R22 ;  /* 0x0000001600047202 */ /* 0x000fe20000000f00 */
[----:B------:R-:W-:-:S10]  /*34f0*/  IMAD.MOV.U32 R2, RZ, RZ, R19 ;  /* 0x000000ffff027224 */ /* 0x000fd400078e0013 */
[----:B------:R-:W-:Y:S05]  /*3500*/  @!P0 BRA `(.L_x_473) ;  /* 0x0000000000c88947 */ /* 0x000fea0003800000 */
[----:B------:R-:W-:-:S13]  /*3510*/  FSETP.NEU.AND P0, PT, |R17|, +INF , PT ;  /* 0x7f8000001100780b */ /* 0x000fda0003f0d200 */
[----:B------:R-:W-:Y:S01]  /*3520*/  @!P0 FMUL R2, RZ, R17 ;  /* 0x00000011ff028220 */ /* 0x000fe20000400000 */
[----:B------:R-:W-:Y:S01]  /*3530*/  @!P0 IMAD.MOV.U32 R4, RZ, RZ, RZ ;  /* 0x000000ffff048224 */ /* 0x000fe200078e00ff */
[----:B------:R-:W-:Y:S06]  /*3540*/  @!P0 BRA `(.L_x_473) ;  /* 0x0000000000b88947 */ /* 0x000fec0003800000 */
[----:B------:R-:W-:Y:S01]  /*3550*/  IMAD.SHL.U32 R2, R17, 0x100, RZ ;  /* 0x0000010011027824 */ /* 0x000fe200078e00ff */
[----:B------:R-:W-:Y:S01]  /*3560*/  CS2R R24, SRZ ;  /* 0x0000000000187805 */ /* 0x000fe2000001ff00 */
[----:B------:R-:W-:-:S03]  /*3570*/  UMOV UR4, URZ ;  /* 0x000000ff00047c82 */ /* 0x000fc60008000000 */
[----:B------:R-:W-:-:S07]  /*3580*/  LOP3.LUT R33, R2, 0x80000000, RZ, 0xfc, !PT ;  /* 0x8000000002217812 */ /* 0x000fce00078efcff */
.L_x_474:
        /* <DEDUP_REMOVED lines=30> */
[C---:B0-----:R-:W-:Y:S02]  /*3770*/  LOP3.LUT R26, R5.reuse, R3, RZ, 0x3c, !PT ;  /* 0x00000003051a7212 */ /* 0x041fe400078e3cff */
        /* <DEDUP_REMOVED lines=11> */
.L_x_473:
[----:B------:R-:W-:Y:S05]  /*3830*/  BSYNC.RECONVERGENT B0 ;  /* 0x0000000000007941 */ /* 0x000fea0003800200 */
.L_x_472:
        /* <DEDUP_REMOVED lines=25> */
[----:B------:R-:W-:Y:S01]  /*39d0*/  CS2R R24, SRZ ;  /* 0x0000000000187805 */ /* 0x000fe2000001ff00 */
[----:B------:R-:W-:-:S03]  /*39e0*/  UMOV UR4, URZ ;  /* 0x000000ff00047c82 */ /* 0x000fc60008000000 */
[----:B------:R-:W-:-:S07]  /*39f0*/  LOP3.LUT R35, R2, 0x80000000, RZ, 0xfc, !PT ;  /* 0x8000000002237812 */ /* 0x000fce00078efcff */
.L_x_477:
        /* <DEDUP_REMOVED lines=36> */
[----:B------:R-:W-:-:S02]  /*3c40*/  ISETP.GE.AND P0, PT, R2, RZ, PT ;  /* 0x000000ff0200720c */ /* 0x000fc40003f06270 */
[----:B------:R-:W-:-:S05]  /*3c50*/  IADD3 R2, PT, PT, -R4, RZ, RZ ;  /* 0x000000ff04027210 */ /* 0x000fca0007ffe1ff */
[----:B------:R-:W-:Y:S01]  /*3c60*/  @!P1 IMAD.MOV.U32 R4, RZ, RZ, R2 ;  /* 0x000000ffff049224 */ /* 0x000fe200078e0002 */
[----:B--2---:R-:W-:-:S10]  /*3c70*/  DMUL R24, R26, UR4 ;  /* 0x000000041a187c28 */ /* 0x004fd40008000000 */
[----:B------:R-:W0:Y:S02]  /*3c80*/  F2F.F32.F64 R24, R24 ;  /* 0x0000001800187310 */ /* 0x000e240000301000 */
[----:B0-----:R-:W-:-:S07]  /*3c90*/  FSEL R2, -R24, R24, !P0 ;  /* 0x0000001818027208 */ /* 0x001fce0004000100 */
.L_x_476:
[----:B------:R-:W-:Y:S05]  /*3ca0*/  BSYNC.RECONVERGENT B0 ;  /* 0x0000000000007941 */ /* 0x000fea0003800200 */
.L_x_475:
[----:B------:R-:W-:Y:S01]  /*3cb0*/  FMUL R3, R2, R2 ;  /* 0x0000000202037220 */ /* 0x000fe20000400000 */
[C---:B------:R-:W-:Y:S01]  /*3cc0*/  LOP3.LUT R5, R4.reuse, 0x1, RZ, 0xc0, !PT ;  /* 0x0000000104057812 */ /* 0x040fe200078ec0ff */
[----:B------:R-:W-:Y:S02]  /*3cd0*/  BSSY.RECONVERGENT B3, `(.L_x_478) ;  /* 0x000001f000037945 */ /* 0x000fe40003800200 */
[----:B------:R-:W-:Y:S01]  /*3ce0*/  FFMA R23, R3, R23, -0.0013887860113754868507 ;  /* 0xbab607ed03177423 */ /* 0x000fe20000000017 */
[----:B------:R-:W-:Y:S01]  /*3cf0*/  ISETP.NE.U32.AND P0, PT, R5, 0x1, PT ;  /* 0x000000010500780c */ /* 0x000fe20003f05070 */
[----:B------:R-:W-:-:S03]  /*3d00*/  VIADD R5, R4, 0x1 ;  /* 0x0000000104057836 */ /* 0x000fc60000000000 */
[----:B------:R-:W-:Y:S02]  /*3d10*/  FSEL R24, R31, 0.0083327032625675201416, P0 ;  /* 0x3c0885e41f187808 */ /* 0x000fe40000000000 */
[----:B------:R-:W-:Y:S01]  /*3d20*/  FSEL R4, R23, -0.00019574658654164522886, P0 ;  /* 0xb94d415317047808 */ /* 0x000fe20000000000 */
[----:B------:R-:W-:Y:S01]  /*3d30*/  FADD R23, R33, -R8 ;  /* 0x8000000821177221 */ /* 0x000fe20000000000 */
[----:B------:R-:W-:Y:S02]  /*3d40*/  LOP3.LUT P1, RZ, R5, 0x2, RZ, 0xc0, !PT ;  /* 0x0000000205ff7812 */ /* 0x000fe4000782c0ff */
        /* <DEDUP_REMOVED lines=21> */
[----:B-1---5:R-:W-:Y:S05]  /*3ea0*/  CALL.REL.NOINC `($__internal_4_$__cuda_sm3x_div_rn_noftz_f32_slowpath) ;  /* 0x0000023c00207944 */ /* 0x022fea0003c00000 */
[----:B------:R-:W-:-:S07]  /*3eb0*/  IMAD.MOV.U32 R2, RZ, RZ, R32 ;  /* 0x000000ffff027224 */ /* 0x000fce00078e0020 */
.L_x_479:
[----:B------:R-:W-:Y:S05]  /*3ec0*/  BSYNC.RECONVERGENT B3 ;  /* 0x0000000000037941 */ /* 0x000fea0003800200 */
.L_x_478:
[----:B------:R-:W-:Y:S02]  /*3ed0*/  IMAD.MOV.U32 R4, RZ, RZ, 0x3b33710b ;  /* 0x3b33710bff047424 */ /* 0x000fe400078e00ff */
[----:B------:R-:W-:Y:S01]  /*3ee0*/  FMUL R3, R2, R2 ;  /* 0x0000000202037220 */ /* 0x000fe20000400000 */
[C---:B------:R-:W-:Y:S02]  /*3ef0*/  ISETP.GE.AND P0, PT, R30.reuse, RZ, PT ;  /* 0x000000ff1e00720c */ /* 0x040fe40003f06270 */
[----:B------:R-:W-:Y:S01]  /*3f00*/  FSETP.NEU.AND P2, PT, |R30|, |R23|, PT ;  /* 0x400000171e00720b */ /* 0x000fe20003f4d200 */
[----:B------:R-:W-:Y:S01]  /*3f10*/  FFMA R4, R3, R4, -0.015681877732276916504 ;  /* 0xbc80774803047423 */ /* 0x000fe20000000004 */
[----:B------:R-:W-:-:S03]  /*3f20*/  FSETP.NEU.AND P1, PT, R25, RZ, PT ;  /* 0x000000ff1900720b */ /* 0x000fc60003f2d000 */
[----:B------:R-:W-:-:S04]  /*3f30*/  FFMA R4, R3, R4, 0.042200751602649688721 ;  /* 0x3d2cdab203047423 */ /* 0x000fc80000000004 */
[----:B------:R-:W-:-:S04]  /*3f40*/  FFMA R4, R3, R4, -0.074792981147766113281 ;  /* 0xbd992d1003047423 */ /* 0x000fc80000000004 */
[----:B------:R-:W-:-:S04]  /*3f50*/  FFMA R4, R3, R4, 0.10640415549278259277 ;  /* 0x3dd9ea6c03047423 */ /* 0x000fc80000000004 */
[----:B------:R-:W-:-:S04]  /*3f60*/  FFMA R4, R3, R4, -0.14207722246646881104 ;  /* 0xbe117cb103047423 */ /* 0x000fc80000000004 */
[----:B------:R-:W-:-:S04]  /*3f70*/  FFMA R4, R3, R4, 0.19993925094604492188 ;  /* 0x3e4cbce003047423 */ /* 0x000fc80000000004 */
[----:B------:R-:W-:-:S04]  /*3f80*/  FFMA R4, R3, R4, -0.33333197236061096191 ;  /* 0xbeaaaa7d03047423 */ /* 0x000fc80000000004 */
[----:B------:R-:W-:Y:S01]  /*3f90*/  FMUL R3, R3, R4 ;  /* 0x0000000403037220 */ /* 0x000fe20000400000 */
[----:B------:R-:W-:-:S03]  /*3fa0*/  MOV R4, 0x3f6ee581 ;  /* 0x3f6ee58100047802 */ /* 0x000fc60000000f00 */
[----:B------:R-:W-:-:S04]  /*3fb0*/  FFMA R3, R3, R2, R2 ;  /* 0x0000000203037223 */ /* 0x000fc80000000002 */
[C---:B------:R-:W-:Y:S01]  /*3fc0*/  FFMA R2, R4.reuse, 1.6832555532455444336, -R3 ;  /* 0x3fd774eb04027823 */ /* 0x040fe20000000803 */
[----:B------:R-:W-:-:S04]  /*3fd0*/  FSEL R4, R4, 1.8663789033889770508, P4 ;  /* 0x3feee58104047808 */ /* 0x000fc80002000000 */
[-C--:B------:R-:W-:Y:S02]  /*3fe0*/  FSEL R2, R2, R3.reuse, P4 ;  /* 0x0000000302027208 */ /* 0x080fe40002000000 */
[----:B------:R-:W-:-:S05]  /*3ff0*/  FSEL R3, R3, -R3, P4 ;  /* 0x8000000303037208 */ /* 0x000fca0002000000 */
[----:B------:R-:W-:Y:S01]  /*4000*/  @!P0 FFMA R2, R4, 1.6832555532455444336, R3 ;  /* 0x3fd774eb04028823 */ /* 0x000fe20000000003 */
[----:B------:R-:W-:-:S05]  /*4010*/  IMAD.MOV.U32 R3, RZ, RZ, 0x4016cbe4 ;  /* 0x4016cbe4ff037424 */ /* 0x000fca00078e00ff */
[----:B------:R-:W-:Y:S01]  /*4020*/  @!P2 FSEL R2, R3, 0.78539818525314331055, !P0 ;  /* 0x3f490fdb0302a808 */ /* 0x000fe20004000000 */
[----:B------:R-:W-:Y:S01]  /*4030*/  FADD R3, |R23|, |R30| ;  /* 0x4000001e17037221 */ /* 0x000fe20000000200 */
[----:B------:R-:W-:-:S04]  /*4040*/  @!P1 FSEL R2, RZ, 3.1415927410125732422, P0 ;  /* 0x40490fdbff029808 */ /* 0x000fc80000000000 */
[----:B------:R-:W-:Y:S02]  /*4050*/  FSETP.NAN.AND P0, PT, R3, R3, PT ;  /* 0x000000030300720b */ /* 0x000fe40003f08000 */
[----:B------:R-:W-:-:S04]  /*4060*/  LOP3.LUT R2, R2, 0x80000000, R23, 0xb8, !PT ;  /* 0x8000000002027812 */ /* 0x000fc800078eb817 */
[----:B------:R-:W-:-:S05]  /*4070*/  FSEL R2, R3, R2, P0 ;  /* 0x0000000203027208 */ /* 0x000fca0000000000 */
[----:B------:R-:W-:Y:S01]  /*4080*/  FADD R23, -R2, -RZ ;  /* 0x800000ff02177221 */ /* 0x000fe20000000100 */
[----:B------:R-:W-:Y:S06]  /*4090*/  BRA `(.L_x_480) ;  /* 0x0000002800e47947 */ /* 0x000fec0003800000 */
.L_x_471:
        /* <DEDUP_REMOVED lines=14> */
.L_x_483:
        /* <DEDUP_REMOVED lines=36> */
[----:B------:R-:W-:-:S02]  /*43c0*/  ISETP.GE.AND P1, PT, R2, RZ, PT ;  /* 0x000000ff0200720c */ /* 0x000fc40003f26270 */
[----:B------:R-:W-:-:S05]  /*43d0*/  IADD3 R2, PT, PT, -R4, RZ, RZ ;  /* 0x000000ff04027210 */ /* 0x000fca0007ffe1ff */
[----:B------:R-:W-:Y:S01]  /*43e0*/  @!P2 IMAD.MOV.U32 R4, RZ, RZ, R2 ;  /* 0x000000ffff04a224 */ /* 0x000fe200078e0002 */
[----:B0-----:R-:W-:-:S10]  /*43f0*/  DMUL R30, R26, UR4 ;  /* 0x000000041a1e7c28 */ /* 0x001fd40008000000 */
[----:B------:R-:W0:Y:S02]  /*4400*/  F2F.F32.F64 R30, R30 ;  /* 0x0000001e001e7310 */ /* 0x000e240000301000 */
[----:B0-2---:R-:W-:-:S07]  /*4410*/  FSEL R2, -R30, R30, !P1 ;  /* 0x0000001e1e027208 */ /* 0x005fce0004800100 */
.L_x_482:
[----:B------:R-:W-:Y:S05]  /*4420*/  BSYNC.RECONVERGENT B0 ;  /* 0x0000000000007941 */ /* 0x000fea0003800200 */
.L_x_481:
        /* <DEDUP_REMOVED lines=28> */
.L_x_486:
        /* <DEDUP_REMOVED lines=42> */
.L_x_485:
[----:B------:R-:W-:Y:S05]  /*4890*/  BSYNC.RECONVERGENT B0 ;  /* 0x0000000000007941 */ /* 0x000fea0003800200 */
.L_x_484:
        /* <DEDUP_REMOVED lines=17> */
[----:B0-----:R-:W-:-:S03]  /*49b0*/  FFMA R3, R26, -R9, 1 ;  /* 0x3f8000001a037423 */ /* 0x001fc60000000809 */
[----:B------:R-:W-:Y:S01]  /*49c0*/  FFMA R4, R29, R8, -R4 ;  /* 0x000000081d047223 */ /* 0x000fe20000000804 */
[----:B------:R-:W-:-:S03]  /*49d0*/  FFMA R3, R26, R3, R26 ;  /* 0x000000031a037223 */ /* 0x000fc6000000001a */
[----:B------:R-:W0:Y:S01]  /*49e0*/  FCHK P0, R4, R9 ;  /* 0x0000000904007302 */ /* 0x000e220000000000 */
[----:B------:R-:W-:-:S04]  /*49f0*/  FFMA R2, R4, R3, RZ ;  /* 0x0000000304027223 */ /* 0x000fc800000000ff */
[----:B------:R-:W-:-:S04]  /*4a00*/  FFMA R5, R2, -R9, R4 ;  /* 0x8000000902057223 */ /* 0x000fc80000000004 */
[----:B------:R-:W-:Y:S01]  /*4a10*/  FFMA R2, R3, R5, R2 ;  /* 0x0000000503027223 */ /* 0x000fe20000000002 */
[----:B0-----:R-:W-:Y:S06]  /*4a20*/  @!P0 BRA `(.L_x_488) ;  /* 0x0000000000108947 */ /* 0x001fec0003800000 */
[----:B------:R-:W-:Y:S01]  /*4a30*/  IMAD.MOV.U32 R5, RZ, RZ, R9 ;  /* 0x000000ffff057224 */ /* 0x000fe200078e0009 */
[----:B------:R-:W-:-:S07]  /*4a40*/  MOV R27, 0x4a60 ;  /* 0x00004a60001b7802 */ /* 0x000fce0000000f00 */
[----:B-1---5:R-:W-:Y:S05]  /*4a50*/  CALL.REL.NOINC `($__internal_4_$__cuda_sm3x_div_rn_noftz_f32_slowpath) ;  /* 0x0000023000347944 */ /* 0x022fea0003c00000 */
[----:B------:R-:W-:-:S07]  /*4a60*/  IMAD.MOV.U32 R2, RZ, RZ, R32 ;  /* 0x000000ffff027224 */ /* 0x000fce00078e0020 */
.L_x_488:
[----:B------:R-:W-:Y:S05]  /*4a70*/  BSYNC.RECONVERGENT B3 ;  /* 0x0000000000037941 */ /* 0x000fea0003800200 */
.L_x_487:
[----:B------:R-:W-:Y:S01]  /*4a80*/  IMAD.MOV.U32 R3, RZ, RZ, 0x3f000000 ;  /* 0x3f000000ff037424 */ /* 0x000fe200078e00ff */
[C---:B------:R-:W-:Y:S01]  /*4a90*/  FSETP.NEU.AND P1, PT, |R2|.reuse, 1, PT ;  /* 0x3f8000000200780b */ /* 0x040fe20003f2d200 */
[----:B------:R-:W-:Y:S01]  /*4aa0*/  BSSY.RECONVERGENT B0, `(.L_x_489) ;  /* 0x000004f000007945 */ /* 0x000fe20003800200 */
[C---:B------:R-:W-:Y:S01]  /*4ab0*/  FSETP.GT.AND P0, PT, |R2|.reuse, 0.56000000238418579102, PT ;  /* 0x3f0f5c290200780b */ /* 0x040fe20003f04200 */
[----:B------:R-:W-:Y:S01]  /*4ac0*/  FFMA R3, |R2|, -R3, 0.5 ;  /* 0x3f00000002037423 */ /* 0x000fe20000000a03 */
[----:B------:R-:W-:-:S03]  /*4ad0*/  MOV R23, 0x3d4dd2f7 ;  /* 0x3d4dd2f700177802 */ /* 0x000fc60000000f00 */
        /* <DEDUP_REMOVED lines=13> */
[----:B------:R-:W-:-:S04]  /*4bb0*/  FMUL R4, R4, R3 ;  /* 0x0000000304047220 */ /* 0x000fc80000400000 */
[----:B------:R-:W-:Y:S01]  /*4bc0*/  FFMA R5, R5, R4, R5 ;  /* 0x0000000405057223 */ /* 0x000fe20000000005 */
[----:B------:R-:W-:-:S03]  /*4bd0*/  IMAD.MOV.U32 R4, RZ, RZ, 0x3fd774eb ;  /* 0x3fd774ebff047424 */ /* 0x000fc600078e00ff */
[----:B------:R-:W-:-:S04]  /*4be0*/  FMUL R3, R5, -2 ;  /* 0xc000000005037820 */ /* 0x000fc80000400000 */
[----:B------:R-:W-:Y:S01]  /*4bf0*/  @P0 FFMA R5, R4, 0.93318945169448852539, R3 ;  /* 0x3f6ee58104050823 */ /* 0x000fe20000000003 */
[----:B------:R-:W-:Y:S02]  /*4c00*/  IMAD.MOV.U32 R4, RZ, RZ, R22 ;  /* 0x000000ffff047224 */ /* 0x000fe400078e0016 */
[----:B------:R-:W-:Y:S02]  /*4c10*/  IMAD.MOV.U32 R3, RZ, RZ, R19 ;  /* 0x000000ffff037224 */ /* 0x000fe400078e0013 */
        /* <DEDUP_REMOVED lines=13> */
.L_x_491:
        /* <DEDUP_REMOVED lines=42> */
.L_x_490:
[----:B------:R-:W-:Y:S05]  /*4f90*/  BSYNC.RECONVERGENT B0 ;  /* 0x0000000000007941 */ /* 0x000fea0003800200 */
.L_x_489:
[----:B------:R-:W-:Y:S01]  /*4fa0*/  MOV R28, 0x37cbac00 ;  /* 0x37cbac00001c7802 */ /* 0x000fe20000000f00 */
[----:B------:R-:W-:Y:S01]  /*4fb0*/  FMUL R5, R3, R3 ;  /* 0x0000000303057220 */ /* 0x000fe20000400000 */
[C---:B------:R-:W-:Y:S01]  /*4fc0*/  LOP3.LUT R24, R4.reuse, 0x1, RZ, 0xc0, !PT ;  /* 0x0000000104187812 */ /* 0x040fe200078ec0ff */
[----:B------:R-:W-:Y:S01]  /*4fd0*/  IMAD.MOV.U32 R30, RZ, RZ, 0x3c0885e4 ;  /* 0x3c0885e4ff1e7424 */ /* 0x000fe200078e00ff */
[----:B------:R-:W-:Y:S01]  /*4fe0*/  BSSY.RECONVERGENT B0, `(.L_x_492) ;  /* 0x0000045000007945 */ /* 0x000fe20003800200 */
[----:B------:R-:W-:Y:S01]  /*4ff0*/  FFMA R2, R5, R28, -0.0013887860113754868507 ;  /* 0xbab607ed05027423 */ /* 0x000fe2000000001c */
[----:B------:R-:W-:Y:S01]  /*5000*/  VIADD R25, R4, 0x1 ;  /* 0x0000000104197836 */ /* 0x000fe20000000000 */
[----:B------:R-:W-:Y:S01]  /*5010*/  ISETP.NE.U32.AND P0, PT, R24, 0x1, PT ;  /* 0x000000011800780c */ /* 0x000fe20003f05070 */
[----:B------:R-:W-:-:S03]  /*5020*/  IMAD.MOV.U32 R31, RZ, RZ, 0x3e2aaaa8 ;  /* 0x3e2aaaa8ff1f7424 */ /* 0x000fc600078e00ff */
        /* <DEDUP_REMOVED lines=22> */
.L_x_494:
        /* <DEDUP_REMOVED lines=42> */
.L_x_493:
[----:B------:R-:W-:Y:S05]  /*5430*/  BSYNC.RECONVERGENT B0 ;  /* 0x0000000000007941 */ /* 0x000fea0003800200 */
.L_x_492:
[----:B------:R-:W-:Y:S01]  /*5440*/  LOP3.LUT R5, R4, 0x1, RZ, 0xc0, !PT ;  /* 0x0000000104057812 */ /* 0x000fe200078ec0ff */
[----:B------:R-:W-:Y:S01]  /*5450*/  FMUL R3, R2, R2 ;  /* 0x0000000202037220 */ /* 0x000fe20000400000 */
[----:B------:R-:W-:Y:S01]  /*5460*/  LOP3.LUT P1, RZ, R4, 0x2, RZ, 0xc0, !PT ;  /* 0x0000000204ff7812 */ /* 0x000fe2000782c0ff */
[----:B------:R-:W-:Y:S01]  /*5470*/  BSSY.RECONVERGENT B3, `(.L_x_495) ;  /* 0x000001b000037945 */ /* 0x000fe20003800200 */
[----:B------:R-:W-:Y:S01]  /*5480*/  ISETP.NE.U32.AND P0, PT, R5, 0x1, PT ;  /* 0x000000010500780c */ /* 0x000fe20003f05070 */
[----:B------:R-:W-:Y:S01]  /*5490*/  FFMA R5, R3, R28, -0.0013887860113754868507 ;  /* 0xbab607ed03057423 */ /* 0x000fe2000000001c */
[----:B------:R-:W0:Y:S02]  /*54a0*/  MUFU.RCP R4, R9 ;  /* 0x0000000900047308 */ /* 0x000e240000001000 */
        /* <DEDUP_REMOVED lines=8> */
[----:B0-----:R-:W-:-:S03]  /*5530*/  FFMA R3, R4, -R9, 1 ;  /* 0x3f80000004037423 */ /* 0x001fc60000000809 */
[----:B------:R-:W-:-:S04]  /*5540*/  @P1 FADD R2, RZ, -R2 ;  /* 0x80000002ff021221 */ /* 0x000fc80000000000 */
[----:B------:R-:W-:-:S04]  /*5550*/  FMUL R2, R2, R7 ;  /* 0x0000000702027220 */ /* 0x000fc80000400000 */
        /* <DEDUP_REMOVED lines=8> */
[----:B------:R-:W-:Y:S01]  /*55e0*/  MOV R27, 0x5610 ;  /* 0x00005610001b7802 */ /* 0x000fe20000000f00 */
[----:B------:R-:W-:-:S07]  /*55f0*/  IMAD.MOV.U32 R5, RZ, RZ, R9 ;  /* 0x000000ffff057224 */ /* 0x000fce00078e0009 */
[----:B-1---5:R-:W-:Y:S05]  /*5600*/  CALL.REL.NOINC `($__internal_4_$__cuda_sm3x_div_rn_noftz_f32_slowpath) ;  /* 0x0000022400487944 */ /* 0x022fea0003c00000 */
[----:B------:R-:W-:-:S07]  /*5610*/  IMAD.MOV.U32 R2, RZ, RZ, R32 ;  /* 0x000000ffff027224 */ /* 0x000fce00078e0020 */
.L_x_496:
[----:B------:R-:W-:Y:S05]  /*5620*/  BSYNC.RECONVERGENT B3 ;  /* 0x0000000000037941 */ /* 0x000fea0003800200 */
.L_x_495:
[----:B------:R-:W-:Y:S01]  /*5630*/  IMAD.MOV.U32 R3, RZ, RZ, 0x3f000000 ;  /* 0x3f000000ff037424 */ /* 0x000fe200078e00ff */
[C---:B------:R-:W-:Y:S01]  /*5640*/  FSETP.NEU.AND P1, PT, |R2|.reuse, 1, PT ;  /* 0x3f8000000200780b */ /* 0x040fe20003f2d200 */
[----:B------:R-:W-:Y:S01]  /*5650*/  IMAD.MOV.U32 R28, RZ, RZ, 0x54442d18 ;  /* 0x54442d18ff1c7424 */ /* 0x000fe200078e00ff */
[C---:B------:R-:W-:Y:S01]  /*5660*/  FSETP.GT.AND P0, PT, |R2|.reuse, 0.56000000238418579102, PT ;  /* 0x3f0f5c290200780b */ /* 0x040fe20003f04200 */
[----:B------:R-:W-:Y:S01]  /*5670*/  FFMA R3, |R2|, -R3, 0.5 ;  /* 0x3f00000002037423 */ /* 0x000fe20000000a03 */
[----:B------:R-:W-:Y:S01]  /*5680*/  MOV R25, 0x3d4dd2f7 ;  /* 0x3d4dd2f700197802 */ /* 0x000fe20000000f00 */
[----:B------:R-:W-:Y:S01]  /*5690*/  IMAD.MOV.U32 R29, RZ, RZ, 0x400921fb ;  /* 0x400921fbff1d7424 */ /* 0x000fe200078e00ff */
[----:B------:R-:W-:Y:S01]  /*56a0*/  BSSY.RECONVERGENT B0, `(.L_x_497) ;  /* 0x0000057000007945 */ /* 0x000fe20003800200 */
[----:B------:R-:W0:Y:S01]  /*56b0*/  MUFU.RSQ R4, R3 ;  /* 0x0000000300047308 */ /* 0x000e220000001400 */
[----:B------:R-:W-:Y:S01]  /*56c0*/  FADD R39, -R23, -RZ ;  /* 0x800000ff17277221 */ /* 0x000fe20000000100 */
[----:B0-----:R-:W-:Y:S01]  /*56d0*/  FMUL R5, R3, R4 ;  /* 0x0000000403057220 */ /* 0x001fe20000400000 */
[----:B------:R-:W-:-:S04]  /*56e0*/  FMUL R4, R4, -0.5 ;  /* 0xbf00000004047820 */ /* 0x000fc80000400000 */
[----:B------:R-:W-:-:S04]  /*56f0*/  FFMA R4, R5, R4, 0.5 ;  /* 0x3f00000005047423 */ /* 0x000fc80000000004 */
[----:B------:R-:W-:-:S05]  /*5700*/  FFMA R4, R5, R4, R5 ;  /* 0x0000000405047223 */ /* 0x000fca0000000005 */
[----:B------:R-:W-:-:S04]  /*5710*/  FSEL R5, R4, RZ, P1 ;  /* 0x000000ff04057208 */ /* 0x000fc80000800000 */
[----:B------:R-:W-:-:S05]  /*5720*/  FSEL R5, R5, |R2|, P0 ;  /* 0x4000000205057208 */ /* 0x000fca0000000000 */
[----:B------:R-:W-:-:S04]  /*5730*/  FMUL R4, R5, R5 ;  /* 0x0000000505047220 */ /* 0x000fc80000400000 */
[----:B------:R-:W-:Y:S01]  /*5740*/  FFMA R3, R4, R25, 0.018773360177874565125 ;  /* 0x3c99ca9704037423 */ /* 0x000fe20000000019 */
[----:B------:R-:W-:-:S03]  /*5750*/  FMUL R25, R23, -0.63661974668502807617 ;  /* 0xbf22f98317197820 */ /* 0x000fc60000400000 */
[C---:B------:R-:W-:Y:S01]  /*5760*/  FFMA R3, R4.reuse, R3, 0.046769052743911743164 ;  /* 0x3d3f90e804037423 */ /* 0x040fe20000000003 */
[----:B------:R-:W0:Y:S03]  /*5770*/  F2I.NTZ R31, R25 ;  /* 0x00000019001f7305 */ /* 0x000e260000203100 */
[----:B------:R-:W-:-:S04]  /*5780*/  FFMA R3, R4, R3, 0.074823014438152313232 ;  /* 0x3d993ccf04037423 */ /* 0x000fc80000000003 */
[----:B------:R-:W-:-:S04]  /*5790*/  FFMA R3, R4, R3, 0.16667181253433227539 ;  /* 0x3e2aac0404037423 */ /* 0x000fc80000000003 */
[----:B------:R-:W-:-:S04]  /*57a0*/  FMUL R4, R4, R3 ;  /* 0x0000000304047220 */ /* 0x000fc80000400000 */
[----:B------:R-:W-:Y:S01]  /*57b0*/  FFMA R5, R5, R4, R5 ;  /* 0x0000000405057223 */ /* 0x000fe20000000005 */
[----:B------:R-:W-:Y:S01]  /*57c0*/  IMAD.MOV.U32 R4, RZ, RZ, 0x3fd774eb ;  /* 0x3fd774ebff047424 */ /* 0x000fe200078e00ff */
[----:B0-----:R-:W-:Y:S01]  /*57d0*/  I2FP.F32.S32 R26, R31 ;  /* 0x0000001f001a7245 */ /* 0x001fe20000201400 */
[----:B------:R-:W-:Y:S02]  /*57e0*/  IMAD.MOV.U32 R33, RZ, RZ, R31 ;  /* 0x000000ffff217224 */ /* 0x000fe400078e001f */
[----:B------:R-:W-:-:S04]  /*57f0*/  FMUL R3, R5, -2 ;  /* 0xc000000005037820 */ /* 0x000fc80000400000 */
[----:B------:R-:W-:-:S05]  /*5800*/  @P0 FFMA R5, R4, 0.93318945169448852539, R3 ;  /* 0x3f6ee58104050823 */ /* 0x000fca0000000003 */
[C---:B------:R-:W-:Y:S02]  /*5810*/  FSETP.NAN.AND P0, PT, R5.reuse, R5, PT ;  /* 0x000000050500720b */ /* 0x040fe40003f08000 */
[----:B------:R-:W-:-:S04]  /*5820*/  LOP3.LUT R2, R5, 0x80000000, R2, 0xb8, !PT ;  /* 0x8000000005027812 */ /* 0x000fc800078eb802 */
[----:B------:R-:W-:Y:S02]  /*5830*/  FSEL R24, R2, R5, !P0 ;  /* 0x0000000502187208 */ /* 0x000fe40004000000 */
[----:B------:R-:W-:Y:S01]  /*5840*/  F2F.F64.F32 R4, R17 ;  /* 0x0000001100047310 */ /* 0x000fe20000201800 */
[----:B------:R-:W-:-:S07]  /*5850*/  FSETP.GE.AND P0, PT, |R23|, 105615, PT ;  /* 0x47ce47801700780b */ /* 0x000fce0003f06200 */
[----:B------:R-:W0:Y:S02]  /*5860*/  F2F.F64.F32 R2, R24 ;  /* 0x0000001800027310 */ /* 0x000e240000201800 */
[----:B0-----:R-:W-:-:S08]  /*5870*/  DADD R2, -R2, R28 ;  /* 0x0000000002027229 */ /* 0x001fd0000000011c */
[----:B------:R-:W-:Y:S01]  /*5880*/  DADD R2, R2, -R4 ;  /* 0x0000000002027229 */ /* 0x000fe20000000804 */
[----:B------:R-:W-:-:S05]  /*5890*/  FFMA R5, R26, -1.5707962512969970703, -R23 ;  /* 0xbfc90fda1a057823 */ /* 0x000fca0000000817 */
[----:B------:R0:W2:Y:S01]  /*58a0*/  F2F.F32.F64 R30, R2 ;  /* 0x00000002001e7310 */ /* 0x0000a20000301000 */
[----:B------:R-:W-:-:S04]  /*58b0*/  FFMA R5, R26, -7.5497894158615963534e-08, R5 ;  /* 0xb3a221681a057823 */ /* 0x000fc80000000005 */
[----:B------:R-:W-:-:S04]  /*58c0*/  FFMA R36, R26, -5.3903029534742383927e-15, R5 ;  /* 0xa7c234c51a247823 */ /* 0x000fc80000000005 */
[----:B------:R-:W-:Y:S01]  /*58d0*/  IMAD.MOV.U32 R4, RZ, RZ, R36 ;  /* 0x000000ffff047224 */ /* 0x000fe200078e0024 */
[----:B0-----:R-:W-:Y:S06]  /*58e0*/  @!P0 BRA `(.L_x_498) ;  /* 0x0000000000c88947 */ /* 0x001fec0003800000 */
[----:B------:R-:W-:-:S13]  /*58f0*/  FSETP.NEU.AND P0, PT, |R23|, +INF , PT ;  /* 0x7f8000001700780b */ /* 0x000fda0003f0d200 */
[----:B------:R-:W-:Y:S01]  /*5900*/  @!P0 FMUL R4, RZ, -R23 ;  /* 0x80000017ff048220 */ /* 0x000fe20000400000 */
[----:B------:R-:W-:Y:S01]  /*5910*/  @!P0 MOV R31, RZ ;  /* 0x000000ff001f8202 */ /* 0x000fe20000000f00 */
[----:B------:R-:W-:Y:S06]  /*5920*/  @!P0 BRA `(.L_x_498) ;  /* 0x0000000000b88947 */ /* 0x000fec0003800000 */
[----:B------:R-:W-:Y:S01]  /*5930*/  IMAD.SHL.U32 R2, R39, 0x100, RZ ;  /* 0x0000010027027824 */ /* 0x000fe200078e00ff */
[----:B------:R-:W-:Y:S01]  /*5940*/  CS2R R24, SRZ ;  /* 0x0000000000187805 */ /* 0x000fe2000001ff00 */
[----:B------:R-:W-:-:S03]  /*5950*/  UMOV UR4, URZ ;  /* 0x000000ff00047c82 */ /* 0x000fc60008000000 */
[----:B------:R-:W-:-:S07]  /*5960*/  LOP3.LUT R31, R2, 0x80000000, RZ, 0xfc, !PT ;  /* 0x80000000021f7812 */ /* 0x000fce00078efcff */
.L_x_499:
        /* <DEDUP_REMOVED lines=31> */
[C---:B------:R-:W-:Y:S02]  /*5b60*/  LOP3.LUT R2, R4.reuse, R39, RZ, 0x3c, !PT ;  /* 0x0000002704027212 */ /* 0x040fe400078e3cff */
[C---:B0-----:R-:W-:Y:S02]  /*5b70*/  LOP3.LUT R26, R5.reuse, R3, RZ, 0x3c, !PT ;  /* 0x00000003051a7212 */ /* 0x041fe400078e3cff */
[----:B------:R-:W-:Y:S02]  /*5b80*/  LOP3.LUT R27, R5, R4, RZ, 0x3c, !PT ;  /* 0x00000004051b7212 */ /* 0x000fe400078e3cff */
[----:B------:R-:W-:Y:S02]  /*5b90*/  LEA.HI R31, R4, R31, RZ, 0x1 ;  /* 0x0000001f041f7211 */ /* 0x000fe400078f08ff */
[----:B------:R-:W-:Y:S02]  /*5ba0*/  ISETP.GE.AND P1, PT, R2, RZ, PT ;  /* 0x000000ff0200720c */ /* 0x000fe40003f26270 */
[----:B------:R-:W3:Y:S01]  /*5bb0*/  I2F.F64.S64 R26, R26 ;  /* 0x0000001a001a7312 */ /* 0x000ee20000301c00 */
[----:B------:R-:W-:-:S05]  /*5bc0*/  IADD3 R2, PT, PT, -R31, RZ, RZ ;  /* 0x000000ff1f027210 */ /* 0x000fca0007ffe1ff */
[----:B------:R-:W-:Y:S01]  /*5bd0*/  @!P0 IMAD.MOV.U32 R31, RZ, RZ, R2 ;  /* 0x000000ffff1f8224 */ /* 0x000fe200078e0002 */
[----:B---3--:R-:W-:-:S10]  /*5be0*/  DMUL R24, R26, UR4 ;  /* 0x000000041a187c28 */ /* 0x008fd40008000000 */
[----:B------:R-:W0:Y:S02]  /*5bf0*/  F2F.F32.F64 R24, R24 ;  /* 0x0000001800187310 */ /* 0x000e240000301000 */
[----:B0-----:R-:W-:-:S07]  /*5c00*/  FSEL R4, -R24, R24, !P1 ;  /* 0x0000001818047208 */ /* 0x001fce0004800100 */
.L_x_498:
[----:B------:R-:W-:Y:S05]  /*5c10*/  BSYNC.RECONVERGENT B0 ;  /* 0x0000000000007941 */ /* 0x000fea0003800200 */
.L_x_497:
[----:B------:R-:W-:Y:S02]  /*5c20*/  IMAD.MOV.U32 R25, RZ, RZ, 0x37cbac00 ;  /* 0x37cbac00ff197424 */ /* 0x000fe400078e00ff */
[----:B------:R-:W-:Y:S01]  /*5c30*/  FMUL R3, R4, R4 ;  /* 0x0000000404037220 */ /* 0x000fe20000400000 */
[C---:B------:R-:W-:Y:S01]  /*5c40*/  LOP3.LUT R24, R31.reuse, 0x1, RZ, 0xc0, !PT ;  /* 0x000000011f187812 */ /* 0x040fe200078ec0ff */
[----:B------:R-:W-:Y:S01]  /*5c50*/  VIADD R5, R31, 0x1 ;  /* 0x000000011f057836 */ /* 0x000fe20000000000 */
[----:B------:R-:W-:Y:S01]  /*5c60*/  BSSY.RECONVERGENT B0, `(.L_x_500) ;  /* 0x0000044000007945 */ /* 0x000fe20003800200 */
[----:B------:R-:W-:Y:S01]  /*5c70*/  FFMA R2, R3, R25, -0.0013887860113754868507 ;  /* 0xbab607ed03027423 */ /* 0x000fe20000000019 */
[----:B------:R-:W-:Y:S01]  /*5c80*/  IMAD.MOV.U32 R31, RZ, RZ, 0x3c0885e4 ;  /* 0x3c0885e4ff1f7424 */ /* 0x000fe200078e00ff */
[----:B------:R-:W-:Y:S01]  /*5c90*/  ISETP.NE.U32.AND P0, PT, R24, 0x1, PT ;  /* 0x000000011800780c */ /* 0x000fe20003f05070 */
[----:B------:R-:W-:Y:S01]  /*5ca0*/  IMAD.MOV.U32 R32, RZ, RZ, 0x3e2aaaa8 ;  /* 0x3e2aaaa8ff207424 */ /* 0x000fe200078e00ff */
[----:B------:R-:W-:-:S02]  /*5cb0*/  LOP3.LUT P1, RZ, R5, 0x2, RZ, 0xc0, !PT ;  /* 0x0000000205ff7812 */ /* 0x000fc4000782c0ff */
[----:B------:R-:W-:Y:S02]  /*5cc0*/  FSEL R2, R2, -0.00019574658654164522886, P0 ;  /* 0xb94d415302027808 */ /* 0x000fe40000000000 */
[----:B------:R-:W-:Y:S02]  /*5cd0*/  FSEL R24, R31, 0.041666727513074874878, !P0 ;  /* 0x3d2aaabb1f187808 */ /* 0x000fe40004000000 */
[----:B------:R-:W-:-:S03]  /*5ce0*/  FSEL R5, -R32, -0.4999999701976776123, !P0 ;  /* 0xbeffffff20057808 */ /* 0x000fc60004000100 */
[----:B------:R-:W-:Y:S01]  /*5cf0*/  FFMA R24, R3, R2, R24 ;  /* 0x0000000203187223 */ /* 0x000fe20000000018 */
[----:B------:R-:W-:Y:S02]  /*5d00*/  FSEL R2, R4, 1, !P0 ;  /* 0x3f80000004027808 */ /* 0x000fe40004000000 */
[----:B------:R-:W-:Y:S01]  /*5d10*/  FSETP.GE.AND P0, PT, |R23|, 105615, PT ;  /* 0x47ce47801700780b */ /* 0x000fe20003f06200 */
[C---:B------:R-:W-:Y:S02]  /*5d20*/  FFMA R5, R3.reuse, R24, R5 ;  /* 0x0000001803057223 */ /* 0x040fe40000000005 */
[----:B------:R-:W-:-:S04]  /*5d30*/  FFMA R3, R3, R2, RZ ;  /* 0x0000000203037223 */ /* 0x000fc800000000ff */
[----:B------:R-:W-:-:S04]  /*5d40*/  FFMA R37, R3, R5, R2 ;  /* 0x0000000503257223 */ /* 0x000fc80000000002 */
[----:B------:R-:W-:Y:S02]  /*5d50*/  @P1 FADD R37, RZ, -R37 ;  /* 0x80000025ff251221 */ /* 0x000fe40000000000 */
        /* <DEDUP_REMOVED lines=10> */
.L_x_502:
        /* <DEDUP_REMOVED lines=18> */
[----:B------:R-:W4:Y:S04]  /*5f20*/  LDL R2, [R33+0x18] ;  /* 0x0000180021027983 */ /* 0x000f280000100800 */
[----:B------:R-:W4:Y:S04]  /*5f30*/  LDL R3, [R33+0x14] ;  /* 0x0000140021037983 */ /* 0x000f280000100800 */
[----:B0-----:R-:W2:Y:S01]  /*5f40*/  @P0 LDL R4, [R33+0x10] ;  /* 0x0000100021040983 */ /* 0x001ea20000100800 */
[----:B------:R-:W-:Y:S01]  /*5f50*/  LOP3.LUT R5, R5, 0x1f, RZ, 0xc0, !PT ;  /* 0x0000001f05057812 */ /* 0x000fe200078ec0ff */
[----:B------:R-:W-:Y:S01]  /*5f60*/  UMOV UR4, 0x54442d19 ;  /* 0x54442d1900047882 */ /* 0x000fe20000000000 */
[----:B------:R-:W-:Y:S01]  /*5f70*/  UMOV UR5, 0x3bf921fb ;  /* 0x3bf921fb00057882 */ /* 0x000fe20000000000 */
[----:B------:R-:W-:-:S02]  /*5f80*/  ISETP.GE.AND P1, PT, R39, RZ, PT ;  /* 0x000000ff2700720c */ /* 0x000fc40003f26270 */
[-C--:B----4-:R-:W-:Y:S02]  /*5f90*/  @P0 SHF.L.W.U32.HI R2, R3, R5.reuse, R2 ;  /* 0x0000000503020219 */ /* 0x090fe40000010e02 */
[----:B--2---:R-:W-:Y:S02]  /*5fa0*/  @P0 SHF.L.W.U32.HI R3, R4, R5, R3 ;  /* 0x0000000504030219 */ /* 0x004fe40000010e03 */
[--C-:B------:R-:W-:Y:S02]  /*5fb0*/  SHF.R.U32.HI R33, RZ, 0x1e, R2.reuse ;  /* 0x0000001eff217819 */ /* 0x100fe40000011602 */
[C---:B------:R-:W-:Y:S01]  /*5fc0*/  SHF.L.W.U32.HI R4, R3.reuse, 0x2, R2 ;  /* 0x0000000203047819 */ /* 0x040fe20000010e02 */
[----:B------:R-:W-:-:S03]  /*5fd0*/  IMAD.SHL.U32 R3, R3, 0x4, RZ ;  /* 0x0000000403037824 */ /* 0x000fc600078e00ff */
[----:B------:R-:W-:Y:S02]  /*5fe0*/  SHF.R.S32.HI R5, RZ, 0x1f, R4 ;  /* 0x0000001fff057819 */ /* 0x000fe40000011404 */
[C---:B------:R-:W-:Y:S02]  /*5ff0*/  LOP3.LUT R2, R4.reuse, R39, RZ, 0x3c, !PT ;  /* 0x0000002704027212 */ /* 0x040fe400078e3cff */
        /* <DEDUP_REMOVED lines=9> */
[----:B0--3--:R-:W-:-:S07]  /*6090*/  FSEL R36, -R34, R34, !P0 ;  /* 0x0000002222247208 */ /* 0x009fce0004000100 */
.L_x_501:
[----:B------:R-:W-:Y:S05]  /*60a0*/  BSYNC.RECONVERGENT B0 ;  /* 0x0000000000007941 */ /* 0x000fea0003800200 */
.L_x_500:
[----:B--2---:R-:W-:Y:S01]  /*60b0*/  FMUL R24, R30, -0.63661974668502807617 ;  /* 0xbf22f9831e187820 */ /* 0x004fe20000400000 */
        /* <DEDUP_REMOVED lines=36> */
.L_x_505:
[----:B------:R-:W0:Y:S02]  /*6300*/  LDC.64 R2, c[0x4][0x8] ;  /* 0x01000200ff027b82 */ /* 0x000e240000000a00 */
[----:B0-----:R-:W-:-:S06]  /*6310*/  IMAD.WIDE.U32 R2, R26, 0x4, R2 ;  /* 0x000000041a027825 */ /* 0x001fcc00078e0002 */
        /* <DEDUP_REMOVED lines=8> */
[----:B0-----:R-:W-:Y:S05]  /*63a0*/  @P0 BRA `(.L_x_505) ;  /* 0xfffffffc00d40947 */ /* 0x001fea000383ffff */
[----:B------:R-:W-:Y:S01]  /*63b0*/  SHF.R.U32.HI R4, RZ, 0x17, R39 ;  /* 0x00000017ff047819 */ /* 0x000fe20000011627 */
        /* <DEDUP_REMOVED lines=20> */
[----:B------:R-:W-:-:S04]  /*6500*/  SHF.R.U32.HI R3, RZ, 0x1e, R2 ;  /* 0x0000001eff037819 */ /* 0x000fc80000011602 */
[----:B------:R-:W2:Y:S01]  /*6510*/  I2F.F64.S64 R26, R26 ;  /* 0x0000001a001a7312 */ /* 0x000ea20000301c00 */
[C---:B0-----:R-:W-:Y:S02]  /*6520*/  LEA.HI R24, R4.reuse, R3, RZ, 0x1 ;  /* 0x0000000304187211 */ /* 0x041fe400078f08ff */
[----:B------:R-:W-:-:S03]  /*6530*/  LOP3.LUT R4, R4, R39, RZ, 0x3c, !PT ;  /* 0x0000002704047212 */ /* 0x000fc600078e3cff */
[----:B------:R-:W-:Y:S01]  /*6540*/  IMAD.MOV R2, RZ, RZ, -R24 ;  /* 0x000000ffff027224 */ /* 0x000fe200078e0a18 */
[----:B------:R-:W-:-:S03]  /*6550*/  ISETP.GE.AND P1, PT, R4, RZ, PT ;  /* 0x000000ff0400720c */ /* 0x000fc60003f26270 */
[----:B------:R-:W-:Y:S01]  /*6560*/  @!P0 IMAD.MOV.U32 R24, RZ, RZ, R2 ;  /* 0x000000ffff188224 */ /* 0x000fe200078e0002 */
[----:B--2---:R-:W-:-:S10]  /*6570*/  DMUL R34, R26, UR4 ;  /* 0x000000041a227c28 */ /* 0x004fd40008000000 */
[----:B------:R-:W0:Y:S02]  /*6580*/  F2F.F32.F64 R34, R34 ;  /* 0x0000002200227310 */ /* 0x000e240000301000 */
[----:B0-----:R-:W-:-:S07]  /*6590*/  FSEL R2, -R34, R34, !P1 ;  /* 0x0000002222027208 */ /* 0x001fce0004800100 */
.L_x_504:
[----:B------:R-:W-:Y:S05]  /*65a0*/  BSYNC.RECONVERGENT B0 ;  /* 0x0000000000007941 */ /* 0x000fea0003800200 */
.L_x_503:
[C---:B------:R-:W-:Y:S01]  /*65b0*/  LOP3.LUT R3, R24.reuse, 0x1, RZ, 0xc0, !PT ;  /* 0x0000000118037812 */ /* 0x040fe200078ec0ff */
[----:B------:R-:W-:Y:S01]  /*65c0*/  VIADD R5, R24, 0x1 ;  /* 0x0000000118057836 */ /* 0x000fe20000000000 */
[----:B------:R-:W-:Y:S02]  /*65d0*/  BSSY.RECONVERGENT B0, `(.L_x_506) ;  /* 0x0000043000007945 */ /* 0x000fe40003800200 */
[----:B------:R-:W-:Y:S01]  /*65e0*/  ISETP.NE.U32.AND P0, PT, R3, 0x1, PT ;  /* 0x000000010300780c */ /* 0x000fe20003f05070 */
[C---:B------:R-:W-:Y:S01]  /*65f0*/  FMUL R3, R2.reuse, R2 ;  /* 0x0000000202037220 */ /* 0x040fe20000400000 */
[----:B------:R-:W-:Y:S02]  /*6600*/  LOP3.LUT P1, RZ, R5, 0x2, RZ, 0xc0, !PT ;  /* 0x0000000205ff7812 */ /* 0x000fe4000782c0ff */
[----:B------:R-:W-:Y:S01]  /*6610*/  FSEL R24, R31, 0.041666727513074874878, !P0 ;  /* 0x3d2aaabb1f187808 */ /* 0x000fe20004000000 */
[----:B------:R-:W-:Y:S01]  /*6620*/  FFMA R4, R3, R25, -0.0013887860113754868507 ;  /* 0xbab607ed03047423 */ /* 0x000fe20000000019 */
[----:B------:R-:W-:-:S02]  /*6630*/  FSEL R2, R2, 1, !P0 ;  /* 0x3f80000002027808 */ /* 0x000fc40004000000 */
[----:B------:R-:W-:Y:S02]  /*6640*/  FSEL R5, -R32, -0.4999999701976776123, !P0 ;  /* 0xbeffffff20057808 */ /* 0x000fe40004000100 */
[----:B------:R-:W-:Y:S02]  /*6650*/  FSEL R4, R4, -0.00019574658654164522886, P0 ;  /* 0xb94d415304047808 */ /* 0x000fe40000000000 */
[----:B------:R-:W-:-:S03]  /*6660*/  FSETP.GE.AND P0, PT, |R30|, 105615, PT ;  /* 0x47ce47801e00780b */ /* 0x000fc60003f06200 */
[----:B------:R-:W-:-:S04]  /*6670*/  FFMA R4, R3, R4, R24 ;  /* 0x0000000403047223 */ /* 0x000fc80000000018 */
        /* <DEDUP_REMOVED lines=14> */
.L_x_508:
        /* <DEDUP_REMOVED lines=42> */
.L_x_507:
[----:B------:R-:W-:Y:S05]  /*6a00*/  BSYNC.RECONVERGENT B0 ;  /* 0x0000000000007941 */ /* 0x000fea0003800200 */
.L_x_506:
        /* <DEDUP_REMOVED lines=17> */
[----:B------:R-:W-:-:S04]  /*6b20*/  FMUL R3, R21, R2 ;  /* 0x0000000215037220 */ /* 0x000fc80000400000 */
        /* <DEDUP_REMOVED lines=16> */
.L_x_480:
[----:B------:R-:W-:Y:S05]  /*6c30*/  BSYNC.RECONVERGENT B2 ;  /* 0x0000000000027941 */ /* 0x000fea0003800200 */
.L_x_470:
[CC--:B-----5:R-:W-:Y:S01]  /*6c40*/  FSETP.GT.AND P4, PT, |R15|.reuse, |R16|.reuse, PT ;  /* 0x400000100f00720b */ /* 0x0e0fe20003f84200 */
[----:B------:R-:W-:Y:S03]  /*6c50*/  BSSY.RECONVERGENT B2, `(.L_x_509) ;  /* 0x000000f000027945 */ /* 0x000fe60003800200 */
        /* <DEDUP_REMOVED lines=14> */
.L_x_510:
[----:B------:R-:W-:Y:S05]  /*6d40*/  BSYNC.RECONVERGENT B2 ;  /* 0x0000000000027941 */ /* 0x000fea0003800200 */
.L_x_509:
[----:B------:R-:W-:Y:S02]  /*6d50*/  IMAD.MOV.U32 R4, RZ, RZ, 0x3b33710b ;  /* 0x3b33710bff047424 */ /* 0x000fe400078e00ff */
[----:B------:R-:W-:Y:S01]  /*6d60*/  FMUL R3, R2, R2 ;  /* 0x0000000202037220 */ /* 0x000fe20000400000 */
[C---:B------:R-:W-:Y:S01]  /*6d70*/  ISETP.GE.AND P0, PT, R16.reuse, RZ, PT ;  /* 0x000000ff1000720c */ /* 0x040fe20003f06270 */
[C---:B------:R-:W-:Y:S01]  /*6d80*/  FADD R29, |R16|.reuse, |R15| ;  /* 0x4000000f101d7221 */ /* 0x040fe20000000200 */
[----:B------:R-:W-:Y:S01]  /*6d90*/  FSETP.NEU.AND P2, PT, |R16|, |R15|, PT ;  /* 0x4000000f1000720b */ /* 0x000fe20003f4d200 */
[----:B------:R-:W-:Y:S01]  /*6da0*/  FFMA R4, R3, R4, -0.015681877732276916504 ;  /* 0xbc80774803047423 */ /* 0x000fe20000000004 */
[----:B------:R-:W-:Y:S01]  /*6db0*/  FSETP.NEU.AND P1, PT, R25, RZ, PT ;  /* 0x000000ff1900720b */ /* 0x000fe20003f2d000 */
[----:B------:R-:W-:Y:S02]  /*6dc0*/  BSSY.RECONVERGENT B0, `(.L_x_511) ;  /* 0x0000051000007945 */ /* 0x000fe40003800200 */
[----:B------:R-:W-:-:S04]  /*6dd0*/  FFMA R4, R3, R4, 0.042200751602649688721 ;  /* 0x3d2cdab203047423 */ /* 0x000fc80000000004 */
[----:B------:R-:W-:-:S04]  /*6de0*/  FFMA R4, R3, R4, -0.074792981147766113281 ;  /* 0xbd992d1003047423 */ /* 0x000fc80000000004 */
[----:B------:R-:W-:-:S04]  /*6df0*/  FFMA R4, R3, R4, 0.10640415549278259277 ;  /* 0x3dd9ea6c03047423 */ /* 0x000fc80000000004 */
[----:B------:R-:W-:-:S04]  /*6e00*/  FFMA R4, R3, R4, -0.14207722246646881104 ;  /* 0xbe117cb103047423 */ /* 0x000fc80000000004 */
[----:B------:R-:W-:-:S04]  /*6e10*/  FFMA R4, R3, R4, 0.19993925094604492188 ;  /* 0x3e4cbce003047423 */ /* 0x000fc80000000004 */
[----:B------:R-:W-:-:S04]  /*6e20*/  FFMA R4, R3, R4, -0.33333197236061096191 ;  /* 0xbeaaaa7d03047423 */ /* 0x000fc80000000004 */
[----:B------:R-:W-:Y:S01]  /*6e30*/  FMUL R3, R3, R4 ;  /* 0x0000000403037220 */ /* 0x000fe20000400000 */
[----:B------:R-:W-:-:S03]  /*6e40*/  IMAD.MOV.U32 R4, RZ, RZ, 0x3f6ee581 ;  /* 0x3f6ee581ff047424 */ /* 0x000fc600078e00ff */
[----:B------:R-:W-:-:S04]  /*6e50*/  FFMA R3, R3, R2, R2 ;  /* 0x0000000203037223 */ /* 0x000fc80000000002 */
[C---:B------:R-:W-:Y:S01]  /*6e60*/  FFMA R2, R4.reuse, 1.6832555532455444336, -R3 ;  /* 0x3fd774eb04027823 */ /* 0x040fe20000000803 */
[----:B------:R-:W-:-:S04]  /*6e70*/  FSEL R4, R4, 1.8663789033889770508, P4 ;  /* 0x3feee58104047808 */ /* 0x000fc80002000000 */
[-C--:B------:R-:W-:Y:S02]  /*6e80*/  FSEL R2, R2, R3.reuse, P4 ;  /* 0x0000000302027208 */ /* 0x080fe40002000000 */
[----:B------:R-:W-:-:S05]  /*6e90*/  FSEL R3, R3, -R3, P4 ;  /* 0x8000000303037208 */ /* 0x000fca0002000000 */
[----:B------:R-:W-:Y:S01]  /*6ea0*/  @!P0 FFMA R2, R4, 1.6832555532455444336, R3 ;  /* 0x3fd774eb04028823 */ /* 0x000fe20000000003 */
[----:B------:R-:W-:-:S04]  /*6eb0*/  MOV R3, 0x4016cbe4 ;  /* 0x4016cbe400037802 */ /* 0x000fc80000000f00 */
        /* <DEDUP_REMOVED lines=23> */
.L_x_513:
        /* <DEDUP_REMOVED lines=42> */
.L_x_512:
[----:B------:R-:W-:Y:S05]  /*72d0*/  BSYNC.RECONVERGENT B0 ;  /* 0x0000000000007941 */ /* 0x000fea0003800200 */
.L_x_511:
[----:B------:R-:W-:Y:S02]  /*72e0*/  IMAD.MOV.U32 R31, RZ, RZ, 0x37cbac00 ;  /* 0x37cbac00ff1f7424 */ /* 0x000fe400078e00ff */
[----:B------:R-:W-:Y:S01]  /*72f0*/  FMUL R4, R3, R3 ;  /* 0x0000000303047220 */ /* 0x000fe20000400000 */
[C---:B------:R-:W-:Y:S01]  /*7300*/  LOP3.LUT R24, R2.reuse, 0x1, RZ, 0xc0, !PT ;  /* 0x0000000102187812 */ /* 0x040fe200078ec0ff */
[----:B------:R-:W-:Y:S01]  /*7310*/  VIADD R2, R2, 0x1 ;  /* 0x0000000102027836 */ /* 0x000fe20000000000 */
[----:B------:R-:W-:Y:S01]  /*7320*/  MOV R25, 0x3c0885e4 ;  /* 0x3c0885e400197802 */ /* 0x000fe20000000f00 */
        /* <DEDUP_REMOVED lines=27> */
.L_x_516:
        /* <DEDUP_REMOVED lines=21> */
[----:B------:R-:W-:Y:S01]  /*7630*/  @P0 LOP3.LUT R5, R5, 0x1f, RZ, 0xc0, !PT ;  /* 0x0000001f05050812 */ /* 0x000fe200078ec0ff */
        /* <DEDUP_REMOVED lines=20> */
.L_x_515:
[----:B------:R-:W-:Y:S05]  /*7780*/  BSYNC.RECONVERGENT B0 ;  /* 0x0000000000007941 */ /* 0x000fea0003800200 */
.L_x_514:
        /* <DEDUP_REMOVED lines=30> */
.L_x_519:
        /* <DEDUP_REMOVED lines=42> */
.L_x_518:
[----:B------:R-:W-:Y:S05]  /*7c10*/  BSYNC.RECONVERGENT B0 ;  /* 0x0000000000007941 */ /* 0x000fea0003800200 */
.L_x_517:
        /* <DEDUP_REMOVED lines=26> */
[----:B------:R-:W-:-:S05]  /*7dc0*/  FSEL R2, R2, |R35|, !P0 ;  /* 0x4000002302027208 */ /* 0x000fca0004000000 */
[----:B------:R-:W-:-:S05]  /*7dd0*/  VIADD R3, R2, 0xc0cafb0d ;  /* 0xc0cafb0d02037836 */ /* 0x000fca0000000000 */
[----:B------:R-:W-:-:S04]  /*7de0*/  LOP3.LUT R3, R3, 0xff800000, RZ, 0xc0, !PT ;  /* 0xff80000003037812 */ /* 0x000fc800078ec0ff */
[-C--:B------:R-:W-:Y:S02]  /*7df0*/  IADD3 R2, PT, PT, R2, -R3.reuse, RZ ;  /* 0x8000000302027210 */ /* 0x080fe40007ffe0ff */
        /* <DEDUP_REMOVED lines=42> */
[----:B------:R-:W-:-:S03]  /*80a0*/  FFMA R5, R2, R5, 0.0013391353422775864601 ;  /* 0x3aaf85ed02057423 */ /* 0x000fc60000000005 */
[----:B------:R-:W-:Y:S01]  /*80b0*/  FSEL R33, RZ, +INF , !P2 ;  /* 0x7f800000ff217808 */ /* 0x000fe20005000000 */
[----:B------:R-:W-:-:S04]  /*80c0*/  FFMA R5, R2, R5, 0.0096188392490148544312 ;  /* 0x3c1d985602057423 */ /* 0x000fc80000000005 */
[C---:B------:R-:W-:Y:S02]  /*80d0*/  FFMA R27, R2.reuse, R5, 0.055503588169813156128 ;  /* 0x3d6357bb021b7423 */ /* 0x040fe40000000005 */
[----:B------:R0:W2:Y:S02]  /*80e0*/  F2I.NTZ R5, R3 ;  /* 0x0000000300057305 */ /* 0x0000a40000203100 */
[----:B------:R-:W-:-:S04]  /*80f0*/  FFMA R27, R2, R27, 0.24022644758224487305 ;  /* 0x3e75fdec021b7423 */ /* 0x000fc8000000001b */
[----:B------:R-:W-:Y:S01]  /*8100*/  FFMA R27, R2, R27, 0.69314718246459960938 ;  /* 0x3f317218021b7423 */ /* 0x000fe2000000001b */
[----:B0-----:R-:W-:-:S03]  /*8110*/  @!P0 FADD R3, R35, R35 ;  /* 0x0000002323038221 */ /* 0x001fc60000000000 */
[----:B------:R-:W-:Y:S01]  /*8120*/  FFMA R27, R2, R27, 1 ;  /* 0x3f800000021b7423 */ /* 0x000fe2000000001b */
[----:B------:R-:W-:Y:S02]  /*8130*/  VIADD R2, R4, 0x7f000000 ;  /* 0x7f00000004027836 */ /* 0x000fe40000000000 */
[----:B--2---:R-:W-:Y:S02]  /*8140*/  IMAD R5, R5, 0x800000, -R4 ;  /* 0x0080000005057824 */ /* 0x004fe400078e0a04 */
[----:B------:R-:W-:-:S04]  /*8150*/  FMUL R2, R2, R27 ;  /* 0x0000001b02027220 */ /* 0x000fc80000400000 */
[----:B------:R-:W-:Y:S01]  /*8160*/  @!P3 FMUL R33, R5, R2 ;  /* 0x000000020521b220 */ /* 0x000fe20000400000 */
[----:B------:R-:W-:-:S07]  /*8170*/  @!P0 LOP3.LUT R33, R3, 0x7fffffff, RZ, 0xc0, !PT ;  /* 0x7fffffff03218812 */ /* 0x000fce00078ec0ff */
.L_x_521:
[----:B------:R-:W-:Y:S05]  /*8180*/  BSYNC.RECONVERGENT B0 ;  /* 0x0000000000007941 */ /* 0x000fea0003800200 */
.L_x_520:
[----:B------:R-:W-:Y:S01]  /*8190*/  BSSY.RECONVERGENT B0, `(.L_x_522) ;  /* 0x0000037000007945 */ /* 0x000fe20003800200 */
[----:B------:R-:W-:Y:S01]  /*81a0*/  IMAD.MOV.U32 R4, RZ, RZ, R30 ;  /* 0x000000ffff047224 */ /* 0x000fe200078e001e */
[----:B------:R-:W-:Y:S02]  /*81b0*/  MOV R2, R28 ;  /* 0x0000001c00027202 */ /* 0x000fe40000000f00 */
        /* <DEDUP_REMOVED lines=10> */
.L_x_524:
        /* <DEDUP_REMOVED lines=42> */
.L_x_523:
[----:B------:R-:W-:Y:S05]  /*8500*/  BSYNC.RECONVERGENT B0 ;  /* 0x0000000000007941 */ /* 0x000fea0003800200 */
.L_x_522:
[----:B------:R-:W-:Y:S01]  /*8510*/  FMUL R3, R2, R2 ;  /* 0x0000000202037220 */ /* 0x000fe20000400000 */
[----:B------:R-:W-:Y:S01]  /*8520*/  LOP3.LUT R24, R4, 0x1, RZ, 0xc0, !PT ;  /* 0x0000000104187812 */ /* 0x000fe200078ec0ff */
[----:B------:R-:W-:Y:S01]  /*8530*/  IMAD.MOV.U32 R26, RZ, RZ, 0x3d2aaabb ;  /* 0x3d2aaabbff1a7424 */ /* 0x000fe200078e00ff */
[----:B------:R-:W-:Y:S01]  /*8540*/  MOV R27, 0x3effffff ;  /* 0x3effffff001b7802 */ /* 0x000fe20000000f00 */
[----:B------:R-:W-:Y:S01]  /*8550*/  FFMA R5, R3, R31, -0.0013887860113754868507 ;  /* 0xbab607ed03057423 */ /* 0x000fe2000000001f */
[----:B------:R-:W-:Y:S01]  /*8560*/  ISETP.NE.U32.AND P0, PT, R24, 0x1, PT ;  /* 0x000000011800780c */ /* 0x000fe20003f05070 */
[----:B------:R-:W-:Y:S01]  /*8570*/  BSSY.RECONVERGENT B0, `(.L_x_525) ;  /* 0x0000050000007945 */ /* 0x000fe20003800200 */
[----:B------:R-:W-:Y:S02]  /*8580*/  LOP3.LUT P1, RZ, R4, 0x2, RZ, 0xc0, !PT ;  /* 0x0000000204ff7812 */ /* 0x000fe4000782c0ff */
[----:B------:R-:W-:Y:S02]  /*8590*/  FSEL R24, R5, -0.00019574658654164522886, !P0 ;  /* 0xb94d415305187808 */ /* 0x000fe40004000000 */
[----:B------:R-:W-:-:S02]  /*85a0*/  FSEL R36, R26, 0.0083327032625675201416, !P0 ;  /* 0x3c0885e41a247808 */ /* 0x000fc40004000000 */
[----:B------:R-:W-:Y:S02]  /*85b0*/  FSEL R4, -R27, -0.16666662693023681641, !P0 ;  /* 0xbe2aaaa81b047808 */ /* 0x000fe40004000100 */
[----:B------:R-:W-:Y:S01]  /*85c0*/  FSEL R2, R2, 1, P0 ;  /* 0x3f80000002027808 */ /* 0x000fe20000000000 */
[----:B------:R-:W-:-:S04]  /*85d0*/  FFMA R24, R3, R24, R36 ;  /* 0x0000001803187223 */ /* 0x000fc80000000024 */
[C---:B------:R-:W-:Y:S01]  /*85e0*/  FFMA R4, R3.reuse, R24, R4 ;  /* 0x0000001803047223 */ /* 0x040fe20000000004 */
[----:B------:R-:W-:-:S04]  /*85f0*/  FFMA R3, R3, R2, RZ ;  /* 0x0000000203037223 */ /* 0x000fc800000000ff */
        /* <DEDUP_REMOVED lines=30> */
[----:B------:R-:W-:-:S03]  /*87e0*/  FSETP.NEU.AND P0, PT, R39, RZ, P0 ;  /* 0x000000ff2700720b */ /* 0x000fc6000070d000 */
[----:B------:R-:W-:-:S04]  /*87f0*/  FFMA R4, R3, R4, 0.0032181653659790754318 ;  /* 0x3b52e7db03047423 */ /* 0x000fc80000000004 */
[----:B------:R-:W-:-:S04]  /*8800*/  FFMA R4, R3, R4, 0.018033718690276145935 ;  /* 0x3c93bb7303047423 */ /* 0x000fc80000000004 */
[----:B------:R-:W-:-:S04]  /*8810*/  FFMA R4, R3, R4, 0.12022458761930465698 ;  /* 0x3df6384f03047423 */ /* 0x000fc80000000004 */
[----:B------:R-:W-:Y:S01]  /*8820*/  FMUL R4, R3, R4 ;  /* 0x0000000403047220 */ /* 0x000fe20000400000 */
[----:B------:R-:W-:-:S04]  /*8830*/  FFMA R3, R5, 1.4426950216293334961, R2 ;  /* 0x3fb8aa3b05037823 */ /* 0x000fc80000000002 */
[----:B------:R-:W-:-:S04]  /*8840*/  FADD R2, R2, -R3 ;  /* 0x8000000302027221 */ /* 0x000fc80000000000 */
[----:B------:R-:W-:-:S04]  /*8850*/  FFMA R2, R5, 1.4426950216293334961, R2 ;  /* 0x3fb8aa3b05027823 */ /* 0x000fc80000000002 */
[----:B------:R-:W-:-:S04]  /*8860*/  FFMA R2, R35, 1.4426950216293334961, R2 ;  /* 0x3fb8aa3b23027823 */ /* 0x000fc80000000002 */
[----:B------:R-:W-:Y:S01]  /*8870*/  FFMA R37, R5, 1.9251366722983220825e-08, R2 ;  /* 0x32a55e3405257823 */ /* 0x000fe20000000002 */
[----:B------:R-:W-:-:S04]  /*8880*/  FMUL R2, R4, 3 ;  /* 0x4040000004027820 */ /* 0x000fc80000400000 */
[----:B------:R-:W-:-:S04]  /*8890*/  FFMA R37, R35, R2, R37 ;  /* 0x0000000223257223 */ /* 0x000fc80000000025 */
[----:B------:R-:W-:-:S04]  /*88a0*/  FFMA R4, R5, R4, R37 ;  /* 0x0000000405047223 */ /* 0x000fc80000000025 */
[----:B------:R-:W-:-:S04]  /*88b0*/  FADD R2, R3, R4 ;  /* 0x0000000403027221 */ /* 0x000fc80000000000 */
[----:B------:R-:W-:-:S04]  /*88c0*/  FADD R3, -R3, R2 ;  /* 0x0000000203037221 */ /* 0x000fc80000000100 */
[----:B------:R-:W-:Y:S01]  /*88d0*/  FADD R5, R4, -R3 ;  /* 0x8000000304057221 */ /* 0x000fe20000000000 */
[----:B------:R-:W-:-:S04]  /*88e0*/  FMUL R3, R2, 2 ;  /* 0x4000000002037820 */ /* 0x000fc80000400000 */
[----:B------:R-:W0:Y:S01]  /*88f0*/  FRND R4, R3 ;  /* 0x0000000300047307 */ /* 0x000e220000201000 */
[----:B------:R-:W-:Y:S01]  /*8900*/  FFMA R2, R2, 2, -R3 ;  /* 0x4000000002027823 */ /* 0x000fe20000000803 */
[C---:B------:R-:W-:Y:S02]  /*8910*/  FSETP.GEU.AND P3, PT, R3.reuse, RZ, PT ;  /* 0x000000ff0300720b */ /* 0x040fe40003f6e000 */
[----:B------:R-:W-:Y:S01]  /*8920*/  FSETP.GT.AND P2, PT, |R3|, 152, PT ;  /* 0x431800000300780b */ /* 0x000fe20003f44200 */
[----:B------:R-:W-:Y:S01]  /*8930*/  FFMA R5, R5, 2, R2 ;  /* 0x4000000005057823 */ /* 0x000fe20000000002 */
[----:B0-----:R-:W-:Y:S01]  /*8940*/  FADD R2, R3, -R4 ;  /* 0x8000000403027221 */ /* 0x001fe20000000000 */
[----:B------:R-:W-:Y:S01]  /*8950*/  FSETP.GT.AND P1, PT, R4, RZ, PT ;  /* 0x000000ff0400720b */ /* 0x000fe20003f24000 */
[----:B------:R-:W0:Y:S02]  /*8960*/  F2I.NTZ R3, R3 ;  /* 0x0000000300037305 */ /* 0x000e240000203100 */
[----:B------:R-:W-:Y:S01]  /*8970*/  FADD R2, R2, R5 ;  /* 0x0000000502027221 */ /* 0x000fe20000000000 */
[----:B------:R-:W-:-:S04]  /*8980*/  IMAD.MOV.U32 R5, RZ, RZ, 0x391fcb8e ;  /* 0x391fcb8eff057424 */ /* 0x000fc800078e00ff */
[----:B------:R-:W-:-:S04]  /*8990*/  FFMA R5, R2, R5, 0.0013391353422775864601 ;  /* 0x3aaf85ed02057423 */ /* 0x000fc80000000005 */
[----:B------:R-:W-:-:S04]  /*89a0*/  FFMA R5, R2, R5, 0.0096188392490148544312 ;  /* 0x3c1d985602057423 */ /* 0x000fc80000000005 */
[----:B------:R-:W-:-:S04]  /*89b0*/  FFMA R5, R2, R5, 0.055503588169813156128 ;  /* 0x3d6357bb02057423 */ /* 0x000fc80000000005 */
[----:B------:R-:W-:-:S04]  /*89c0*/  FFMA R5, R2, R5, 0.24022644758224487305 ;  /* 0x3e75fdec02057423 */ /* 0x000fc80000000005 */
[----:B------:R-:W-:-:S04]  /*89d0*/  FFMA R5, R2, R5, 0.69314718246459960938 ;  /* 0x3f31721802057423 */ /* 0x000fc80000000005 */
[----:B------:R-:W-:Y:S01]  /*89e0*/  FFMA R24, R2, R5, 1 ;  /* 0x3f80000002187423 */ /* 0x000fe20000000005 */
[----:B------:R-:W-:-:S04]  /*89f0*/  SEL R2, RZ, 0x83000000, P1 ;  /* 0x83000000ff027807 */ /* 0x000fc80000800000 */
[----:B------:R-:W-:Y:S01]  /*8a00*/  IADD3 R5, PT, PT, R2, 0x7f000000, RZ ;  /* 0x7f00000002057810 */ /* 0x000fe20007ffe0ff */
[----:B0-----:R-:W-:Y:S02]  /*8a10*/  IMAD R4, R3, 0x800000, -R2 ;  /* 0x0080000003047824 */ /* 0x001fe400078e0a02 */
[----:B------:R-:W-:Y:S01]  /*8a20*/  @!P0 FADD R3, R39, R39 ;  /* 0x0000002727038221 */ /* 0x000fe20000000000 */
[----:B------:R-:W-:Y:S01]  /*8a30*/  FSEL R2, RZ, +INF , !P3 ;  /* 0x7f800000ff027808 */ /* 0x000fe20005800000 */
[----:B------:R-:W-:-:S04]  /*8a40*/  FMUL R5, R5, R24 ;  /* 0x0000001805057220 */ /* 0x000fc80000400000 */
[----:B------:R-:W-:Y:S01]  /*8a50*/  @!P2 FMUL R2, R4, R5 ;  /* 0x000000050402a220 */ /* 0x000fe20000400000 */
[----:B------:R-:W-:-:S07]  /*8a60*/  @!P0 LOP3.LUT R2, R3, 0x7fffffff, RZ, 0xc0, !PT ;  /* 0x7fffffff03028812 */ /* 0x000fce00078ec0ff */
.L_x_526:
[----:B------:R-:W-:Y:S05]  /*8a70*/  BSYNC.RECONVERGENT B0 ;  /* 0x0000000000007941 */ /* 0x000fea0003800200 */
.L_x_525:
[----:B------:R-:W-:Y:S01]  /*8a80*/  FMUL R3, R9, R9 ;  /* 0x0000000909037220 */ /* 0x000fe20000400000 */
        /* <DEDUP_REMOVED lines=18> */
.L_x_531:
        /* <DEDUP_REMOVED lines=42> */
.L_x_530:
[----:B------:R-:W-:Y:S05]  /*8e50*/  BSYNC.RECONVERGENT B0 ;  /* 0x0000000000007941 */ /* 0x000fea0003800200 */
.L_x_529:
        /* <DEDUP_REMOVED lines=27> */
.L_x_534:
        /* <DEDUP_REMOVED lines=31> */
[C---:B0-----:R-:W-:Y:S02]  /*9200*/  LOP3.LUT R24, R5.reuse, R3, RZ, 0x3c, !PT ;  /* 0x0000000305187212 */ /* 0x041fe400078e3cff */
[----:B------:R-:W-:Y:S02]  /*9210*/  LOP3.LUT R25, R5, R4, RZ, 0x3c, !PT ;  /* 0x0000000405197212 */ /* 0x000fe400078e3cff */
[----:B------:R-:W-:Y:S02]  /*9220*/  SHF.R.U32.HI R3, RZ, 0x1e, R2 ;  /* 0x0000001eff037819 */ /* 0x000fe40000011602 */
[----:B------:R-:W-:-:S02]  /*9230*/  ISETP.GE.AND P0, PT, R29, RZ, PT ;  /* 0x000000ff1d00720c */ /* 0x000fc40003f06270 */
[----:B------:R-:W0:Y:S01]  /*9240*/  I2F.F64.S64 R24, R24 ;  /* 0x0000001800187312 */ /* 0x000e220000301c00 */
[----:B------:R-:W-:-:S05]  /*9250*/  LEA.HI R30, R4, R3, RZ, 0x1 ;  /* 0x00000003041e7211 */ /* 0x000fca00078f08ff */
[----:B------:R-:W-:-:S04]  /*9260*/  IMAD.MOV R2, RZ, RZ, -R30 ;  /* 0x000000ffff027224 */ /* 0x000fc800078e0a1e */
[----:B------:R-:W-:Y:S01]  /*9270*/  @!P1 IMAD.MOV.U32 R30, RZ, RZ, R2 ;  /* 0x000000ffff1e9224 */ /* 0x000fe200078e0002 */
[----:B0-----:R-:W-:-:S10]  /*9280*/  DMUL R32, R24, UR4 ;  /* 0x0000000418207c28 */ /* 0x001fd40008000000 */
[----:B------:R-:W0:Y:S02]  /*9290*/  F2F.F32.F64 R32, R32 ;  /* 0x0000002000207310 */ /* 0x000e240000301000 */
[----:B0-2---:R-:W-:-:S07]  /*92a0*/  FSEL R28, -R32, R32, !P0 ;  /* 0x00000020201c7208 */ /* 0x005fce0004000100 */
.L_x_533:
[----:B------:R-:W-:Y:S05]  /*92b0*/  BSYNC.RECONVERGENT B0 ;  /* 0x0000000000007941 */ /* 0x000fea0003800200 */
.L_x_532:
[----:B------:R-:W-:Y:S01]  /*92c0*/  FMUL R3, R28, R28 ;  /* 0x0000001c1c037220 */ /* 0x000fe20000400000 */
[C---:B------:R-:W-:Y:S01]  /*92d0*/  LOP3.LUT R2, R30.reuse, 0x1, RZ, 0xc0, !PT ;  /* 0x000000011e027812 */ /* 0x040fe200078ec0ff */
[----:B------:R-:W-:Y:S01]  /*92e0*/  FADD R15, R35, -R8 ;  /* 0x80000008230f7221 */ /* 0x000fe20000000000 */
[----:B------:R-:W-:Y:S01]  /*92f0*/  IADD3 R30, PT, PT, R30, 0x1, RZ ;  /* 0x000000011e1e7810 */ /* 0x000fe20007ffe0ff */
[----:B------:R-:W-:Y:S01]  /*9300*/  FFMA R31, R3, R31, -0.0013887860113754868507 ;  /* 0xbab607ed031f7423 */ /* 0x000fe2000000001f */
[----:B------:R-:W-:Y:S01]  /*9310*/  ISETP.NE.U32.AND P0, PT, R2, 0x1, PT ;  /* 0x000000010200780c */ /* 0x000fe20003f05070 */
[----:B------:R-:W-:Y:S01]  /*9320*/  BSSY.RECONVERGENT B3, `(.L_x_535) ;  /* 0x000001b000037945 */ /* 0x000fe20003800200 */
        /* <DEDUP_REMOVED lines=26> */
.L_x_536:
[----:B------:R-:W-:Y:S05]  /*94d0*/  BSYNC.RECONVERGENT B3 ;  /* 0x0000000000037941 */ /* 0x000fea0003800200 */
.L_x_535:
        /* <DEDUP_REMOVED lines=29> */
.L_x_528:
        /* <DEDUP_REMOVED lines=14> */
.L_x_540:
        /* <DEDUP_REMOVED lines=42> */
.L_x_539:
[----:B------:R-:W-:Y:S05]  /*9a30*/  BSYNC.RECONVERGENT B0 ;  /* 0x0000000000007941 */ /* 0x000fea0003800200 */
.L_x_538:
        /* <DEDUP_REMOVED lines=29> */
.L_x_543:
        /* <DEDUP_REMOVED lines=42> */
.L_x_542:
[----:B------:R-:W-:Y:S05]  /*9eb0*/  BSYNC.RECONVERGENT B0 ;  /* 0x0000000000007941 */ /* 0x000fea0003800200 */
.L_x_541:
[----:B------:R-:W-:Y:S01]  /*9ec0*/  FMUL R3, R2, R2 ;  /* 0x0000000202037220 */ /* 0x000fe20000400000 */
[C---:B------:R-:W-:Y:S01]  /*9ed0*/  LOP3.LUT R5, R4.reuse, 0x1, RZ, 0xc0, !PT ;  /* 0x0000000104057812 */ /* 0x040fe200078ec0ff */
[----:B------:R-:W-:Y:S01]  /*9ee0*/  BSSY.RECONVERGENT B3, `(.L_x_544) ;  /* 0x000001c000037945 */ /* 0x000fe20003800200 */
[----:B------:R-:W-:Y:S01]  /*9ef0*/  LOP3.LUT P1, RZ, R4, 0x2, RZ, 0xc0, !PT ;  /* 0x0000000204ff7812 */ /* 0x000fe2000782c0ff */
[----:B------:R-:W-:Y:S01]  /*9f00*/  FFMA R31, R3, R31, -0.0013887860113754868507 ;  /* 0xbab607ed031f7423 */ /* 0x000fe2000000001f */
[----:B------:R-:W-:Y:S01]  /*9f10*/  ISETP.NE.U32.AND P0, PT, R5, 0x1, PT ;  /* 0x000000010500780c */ /* 0x000fe20003f05070 */
[----:B------:R-:W0:Y:S03]  /*9f20*/  MUFU.RCP R4, R9 ;  /* 0x0000000900047308 */ /* 0x000e260000001000 */
        /* <DEDUP_REMOVED lines=21> */
[----:B-1----:R-:W-:Y:S05]  /*a080*/  CALL.REL.NOINC `($__internal_4_$__cuda_sm3x_div_rn_noftz_f32_slowpath) ;  /* 0x000001d800a87944 */ /* 0x002fea0003c00000 */
[----:B------:R-:W-:-:S07]  /*a090*/  IMAD.MOV.U32 R2, RZ, RZ, R32 ;  /* 0x000000ffff027224 */ /* 0x000fce00078e0020 */
.L_x_545:
[----:B------:R-:W-:Y:S05]  /*a0a0*/  BSYNC.RECONVERGENT B3 ;  /* 0x0000000000037941 */ /* 0x000fea0003800200 */
.L_x_544:
        /* <DEDUP_REMOVED lines=21> */
[----:B------:R-:W-:-:S03]  /*a200*/  HFMA2 R4, -RZ, RZ, 1.9599609375, 20144 ;  /* 0x3fd774ebff047431 */ /* 0x000fc600000001ff */
        /* <DEDUP_REMOVED lines=17> */
.L_x_548:
        /* <DEDUP_REMOVED lines=42> */
.L_x_547:
[----:B------:R-:W-:Y:S05]  /*a5c0*/  BSYNC.RECONVERGENT B0 ;  /* 0x0000000000007941 */ /* 0x000fea0003800200 */
.L_x_546:
        /* <DEDUP_REMOVED lines=29> */
.L_x_551:
        /* <DEDUP_REMOVED lines=42> */
.L_x_550:
[----:B------:R-:W-:Y:S05]  /*aa40*/  BSYNC.RECONVERGENT B0 ;  /* 0x0000000000007941 */ /* 0x000fea0003800200 */
.L_x_549:
        /* <DEDUP_REMOVED lines=9> */
[----:B------:R-:W-:-:S03]  /*aae0*/  FSEL R4, -R35, -0.4999999701976776123, P1 ;  /* 0xbeffffff23047808 */ /* 0x000fc60000800100 */
[----:B------:R-:W-:Y:S01]  /*aaf0*/  FFMA R3, R5, R2, R3 ;  /* 0x0000000205037223 */ /* 0x000fe20000000003 */
[----:B------:R-:W-:-:S03]  /*ab00*/  FSEL R2, R28, 1, P1 ;  /* 0x3f8000001c027808 */ /* 0x000fc60000800000 */
[C---:B------:R-:W-:Y:S02]  /*ab10*/  FFMA R4, R5.reuse, R3, R4 ;  /* 0x0000000305047223 */ /* 0x040fe40000000004 */
        /* <DEDUP_REMOVED lines=13> */
[----:B------:R-:W-:Y:S02]  /*abf0*/  MOV R5, R9 ;  /* 0x0000000900057202 */ /* 0x000fe40000000f00 */
[----:B------:R-:W-:-:S07]  /*ac00*/  MOV R27, 0xac20 ;  /* 0x0000ac20001b7802 */ /* 0x000fce0000000f00 */
[----:B-1----:R-:W-:Y:S05]  /*ac10*/  CALL.REL.NOINC `($__internal_4_$__cuda_sm3x_div_rn_noftz_f32_slowpath) ;  /* 0x000001cc00c47944 */ /* 0x002fea0003c00000 */
[----:B------:R-:W-:-:S07]  /*ac20*/  IMAD.MOV.U32 R2, RZ, RZ, R32 ;  /* 0x000000ffff027224 */ /* 0x000fce00078e0020 */
.L_x_553:
[----:B------:R-:W-:Y:S05]  /*ac30*/  BSYNC.RECONVERGENT B3 ;  /* 0x0000000000037941 */ /* 0x000fea0003800200 */
.L_x_552:
[----:B------:R-:W-:Y:S01]  /*ac40*/  IMAD.MOV.U32 R3, RZ, RZ, 0x3f000000 ;  /* 0x3f000000ff037424 */ /* 0x000fe200078e00ff */
[C---:B------:R-:W-:Y:S01]  /*ac50*/  FSETP.NEU.AND P1, PT, |R2|.reuse, 1, PT ;  /* 0x3f8000000200780b */ /* 0x040fe20003f2d200 */
[----:B------:R-:W-:Y:S01]  /*ac60*/  IMAD.MOV.U32 R25, RZ, RZ, 0x3d4dd2f7 ;  /* 0x3d4dd2f7ff197424 */ /* 0x000fe200078e00ff */
[C---:B------:R-:W-:Y:S01]  /*ac70*/  FSETP.GT.AND P0, PT, |R2|.reuse, 0.56000000238418579102, PT ;  /* 0x3f0f5c290200780b */ /* 0x040fe20003f04200 */
[----:B------:R-:W-:Y:S01]  /*ac80*/  FFMA R3, |R2|, -R3, 0.5 ;  /* 0x3f00000002037423 */ /* 0x000fe20000000a03 */
[----:B------:R-:W-:Y:S02]  /*ac90*/  HFMA2 R27, -RZ, RZ, 2.017578125, 0.01168060302734375 ;  /* 0x400921fbff1b7431 */ /* 0x000fe400000001ff */
        /* <DEDUP_REMOVED lines=35> */
[----:B------:R-:W-:Y:S01]  /*aed0*/  FFMA R37, R30, -5.3903029534742383927e-15, R5 ;  /* 0xa7c234c51e257823 */ /* 0x000fe20000000005 */
[----:B------:R-:W-:-:S03]  /*aee0*/  FADD R30, -R16, R7 ;  /* 0x00000007101e7221 */ /* 0x000fc60000000100 */
[----:B------:R-:W-:Y:S01]  /*aef0*/  IMAD.MOV.U32 R4, RZ, RZ, R37 ;  /* 0x000000ffff047224 */ /* 0x000fe200078e0025 */
[----:B0-----:R-:W-:Y:S06]  /*af00*/  @!P0 BRA `(.L_x_555) ;  /* 0x0000000000cc8947 */ /* 0x001fec0003800000 */
        /* <DEDUP_REMOVED lines=9> */
.L_x_556:
        /* <DEDUP_REMOVED lines=37> */
[----:B------:R-:W-:-:S05]  /*b1f0*/  IMAD.MOV R2, RZ, RZ, -R34 ;  /* 0x000000ffff027224 */ /* 0x000fca00078e0a22 */
[----:B------:R-:W-:Y:S01]  /*b200*/  @!P0 MOV R34, R2 ;  /* 0x0000000200228202 */ /* 0x000fe20000000f00 */
[----:B---3--:R-:W-:-:S10]  /*b210*/  DMUL R32, R24, UR4 ;  /* 0x0000000418207c28 */ /* 0x008fd40008000000 */
[----:B------:R-:W3:Y:S02]  /*b220*/  F2F.F32.F64 R32, R32 ;  /* 0x0000002000207310 */ /* 0x000ee40000301000 */
[----:B0--3--:R-:W-:-:S07]  /*b230*/  FSEL R4, -R32, R32, !P1 ;  /* 0x0000002020047208 */ /* 0x009fce0004800100 */
.L_x_555:
[----:B------:R-:W-:Y:S05]  /*b240*/  BSYNC.RECONVERGENT B0 ;  /* 0x0000000000007941 */ /* 0x000fea0003800200 */
.L_x_554:
[----:B------:R-:W-:Y:S02]  /*b250*/  IMAD.MOV.U32 R29, RZ, RZ, 0x37cbac00 ;  /* 0x37cbac00ff1d7424 */ /* 0x000fe400078e00ff */
[----:B------:R-:W-:Y:S01]  /*b260*/  FMUL R3, R4, R4 ;  /* 0x0000000404037220 */ /* 0x000fe20000400000 */
[C---:B------:R-:W-:Y:S01]  /*b270*/  LOP3.LUT R5, R34.reuse, 0x1, RZ, 0xc0, !PT ;  /* 0x0000000122057812 */ /* 0x040fe200078ec0ff */
[----:B------:R-:W-:Y:S01]  /*b280*/  IMAD.MOV.U32 R32, RZ, RZ, 0x3c0885e4 ;  /* 0x3c0885e4ff207424 */ /* 0x000fe200078e00ff */
[----:B------:R-:W-:Y:S01]  /*b290*/  BSSY.RECONVERGENT B0, `(.L_x_557) ;  /* 0x0000045000007945 */ /* 0x000fe20003800200 */
[----:B------:R-:W-:Y:S01]  /*b2a0*/  FFMA R2, R3, R29, -0.0013887860113754868507 ;  /* 0xbab607ed03027423 */ /* 0x000fe2000000001d */
[----:B------:R-:W-:Y:S01]  /*b2b0*/  ISETP.NE.U32.AND P0, PT, R5, 0x1, PT ;  /* 0x000000010500780c */ /* 0x000fe20003f05070 */
[----:B------:R-:W-:Y:S02]  /*b2c0*/  IMAD.MOV.U32 R33, RZ, RZ, 0x3e2aaaa8 ;  /* 0x3e2aaaa8ff217424 */ /* 0x000fe400078e00ff */
[----:B------:R-:W-:Y:S01]  /*b2d0*/  FADD R15, -R15, R8 ;  /* 0x000000080f0f7221 */ /* 0x000fe20000000100 */
[----:B------:R-:W-:Y:S01]  /*b2e0*/  VIADD R5, R34, 0x1 ;  /* 0x0000000122057836 */ /* 0x000fe20000000000 */
[----:B------:R-:W-:-:S02]  /*b2f0*/  FSEL R2, R2, -0.00019574658654164522886, P0 ;  /* 0xb94d415302027808 */ /* 0x000fc40000000000 */
[----:B------:R-:W-:Y:S02]  /*b300*/  FSEL R16, R32, 0.041666727513074874878, !P0 ;  /* 0x3d2aaabb20107808 */ /* 0x000fe40004000000 */
[----:B------:R-:W-:-:S03]  /*b310*/  LOP3.LUT P1, RZ, R5, 0x2, RZ, 0xc0, !PT ;  /* 0x0000000205ff7812 */ /* 0x000fc6000782c0ff */
        /* <DEDUP_REMOVED lines=18> */
.L_x_559:
        /* <DEDUP_REMOVED lines=20> */
[----:B0-----:R-:W5:Y:S01]  /*b580*/  @P0 LDL R4, [R34+0x10] ;  /* 0x0000100022040983 */ /* 0x001f620000100800 */
[----:B------:R-:W-:Y:S01]  /*b590*/  LOP3.LUT R5, R5, 0x1f, RZ, 0xc0, !PT ;  /* 0x0000001f05057812 */ /* 0x000fe200078ec0ff */
[----:B------:R-:W-:Y:S01]  /*b5a0*/  UMOV UR4, 0x54442d19 ;  /* 0x54442d1900047882 */ /* 0x000fe20000000000 */
[----:B------:R-:W-:Y:S01]  /*b5b0*/  UMOV UR5, 0x3bf921fb ;  /* 0x3bf921fb00057882 */ /* 0x000fe20000000000 */
[----:B------:R-:W-:-:S02]  /*b5c0*/  ISETP.GE.AND P1, PT, R41, RZ, PT ;  /* 0x000000ff2900720c */ /* 0x000fc40003f26270 */
[-C--:B----4-:R-:W-:Y:S02]  /*b5d0*/  @P0 SHF.L.W.U32.HI R2, R3, R5.reuse, R2 ;  /* 0x0000000503020219 */ /* 0x090fe40000010e02 */
[----:B-----5:R-:W-:-:S04]  /*b5e0*/  @P0 SHF.L.W.U32.HI R3, R4, R5, R3 ;  /* 0x0000000504030219 */ /* 0x020fc80000010e03 */
        /* <DEDUP_REMOVED lines=14> */
[----:B0--3--:R-:W-:-:S07]  /*b6d0*/  FSEL R37, -R34, R34, !P0 ;  /* 0x0000002222257208 */ /* 0x009fce0004000100 */
.L_x_558:
[----:B------:R-:W-:Y:S05]  /*b6e0*/  BSYNC.RECONVERGENT B0 ;  /* 0x0000000000007941 */ /* 0x000fea0003800200 */
.L_x_557:
[----:B------:R-:W-:Y:S01]  /*b6f0*/  LOP3.LUT R2, R36, 0x1, RZ, 0xc0, !PT ;  /* 0x0000000124027812 */ /* 0x000fe200078ec0ff */
[----:B--2---:R-:W-:Y:S01]  /*b700*/  FMUL R16, R28, -0.63661974668502807617 ;  /* 0xbf22f9831c107820 */ /* 0x004fe20000400000 */
[----:B------:R-:W-:Y:S01]  /*b710*/  FMUL R3, R37, R37 ;  /* 0x0000002525037220 */ /* 0x000fe20000400000 */
[----:B------:R-:W-:Y:S01]  /*b720*/  LOP3.LUT P1, RZ, R36, 0x2, RZ, 0xc0, !PT ;  /* 0x0000000224ff7812 */ /* 0x000fe2000782c0ff */
[----:B------:R-:W-:Y:S01]  /*b730*/  BSSY.RECONVERGENT B0, `(.L_x_560) ;  /* 0x000004b000007945 */ /* 0x000fe20003800200 */
[----:B------:R-:W-:Y:S01]  /*b740*/  ISETP.NE.U32.AND P0, PT, R2, 0x1, PT ;  /* 0x000000010200780c */ /* 0x000fe20003f05070 */
[----:B------:R-:W-:Y:S01]  /*b750*/  FFMA R2, R3, R29, -0.0013887860113754868507 ;  /* 0xbab607ed03027423 */ /* 0x000fe2000000001d */
[----:B------:R-:W0:Y:S01]  /*b760*/  F2I.NTZ R16, R16 ;  /* 0x0000001000107305 */ /* 0x000e220000203100 */
[----:B------:R-:W-:Y:S01]  /*b770*/  FADD R38, -R28, -RZ ;  /* 0x800000ff1c267221 */ /* 0x000fe20000000100 */
[----:B------:R-:W-:Y:S02]  /*b780*/  FSEL R4, R32, 0.041666727513074874878, P0 ;  /* 0x3d2aaabb20047808 */ /* 0x000fe40000000000 */
[----:B------:R-:W-:-:S02]  /*b790*/  FSEL R2, R2, -0.00019574658654164522886, !P0 ;  /* 0xb94d415302027808 */ /* 0x000fc40004000000 */
[----:B------:R-:W-:-:S03]  /*b7a0*/  FSEL R5, -R33, -0.4999999701976776123, P0 ;  /* 0xbeffffff21057808 */ /* 0x000fc60000000100 */
[----:B------:R-:W-:Y:S01]  /*b7b0*/  FFMA R4, R3, R2, R4 ;  /* 0x0000000203047223 */ /* 0x000fe20000000004 */
[----:B------:R-:W-:Y:S02]  /*b7c0*/  FSEL R2, R37, 1, P0 ;  /* 0x3f80000025027808 */ /* 0x000fe40000000000 */
[----:B------:R-:W-:Y:S01]  /*b7d0*/  FSETP.GE.AND P0, PT, |R28|, 105615, PT ;  /* 0x47ce47801c00780b */ /* 0x000fe20003f06200 */
[C---:B------:R-:W-:Y:S02]  /*b7e0*/  FFMA R4, R3.reuse, R4, R5 ;  /* 0x0000000403047223 */ /* 0x040fe40000000005 */
[----:B------:R-:W-:Y:S01]  /*b7f0*/  FFMA R3, R3, R2, RZ ;  /* 0x0000000203037223 */ /* 0x000fe200000000ff */
[----:B0-----:R-:W-:Y:S01]  /*b800*/  I2FP.F32.S32 R5, R16 ;  /* 0x0000001000057245 */ /* 0x001fe20000201400 */
[----:B------:R-:W-:Y:S02]  /*b810*/  IMAD.MOV.U32 R35, RZ, RZ, R16 ;  /* 0x000000ffff237224 */ /* 0x000fe400078e0010 */
[----:B------:R-:W-:-:S02]  /*b820*/  FFMA R2, R3, R4, R2 ;  /* 0x0000000403027223 */ /* 0x000fc40000000002 */
[C---:B------:R-:W-:Y:S02]  /*b830*/  FFMA R4, R5.reuse, -1.5707962512969970703, -R28 ;  /* 0xbfc90fda05047823 */ /* 0x040fe4000000081c */
[----:B------:R-:W-:Y:S02]  /*b840*/  @P1 FADD R2, RZ, -R2 ;  /* 0x80000002ff021221 */ /* 0x000fe40000000000 */
[----:B------:R-:W-:Y:S02]  /*b850*/  FFMA R4, R5, -7.5497894158615963534e-08, R4 ;  /* 0xb3a2216805047823 */ /* 0x000fe40000000004 */
[----:B------:R-:W-:Y:S02]  /*b860*/  FMUL R3, R15, R2 ;  /* 0x000000020f037220 */ /* 0x000fe40000400000 */
[----:B------:R-:W-:Y:S02]  /*b870*/  FFMA R24, R5, -5.3903029534742383927e-15, R4 ;  /* 0xa7c234c505187823 */ /* 0x000fe40000000004 */
[----:B------:R-:W-:-:S02]  /*b880*/  FFMA R34, R30, R39, R3 ;  /* 0x000000271e227223 */ /* 0x000fc40000000003 */
        /* <DEDUP_REMOVED lines=11> */
.L_x_562:
        /* <DEDUP_REMOVED lines=30> */
[----:B------:R-:W-:Y:S02]  /*bb20*/  SHF.L.U32 R3, R3, 0x2, RZ ;  /* 0x0000000203037819 */ /* 0x000fe400000006ff */
[----:B------:R-:W-:Y:S02]  /*bb30*/  ISETP.GE.AND P1, PT, R4, RZ, PT ;  /* 0x000000ff0400720c */ /* 0x000fe40003f26270 */
[----:B------:R-:W-:Y:S02]  /*bb40*/  SHF.R.S32.HI R4, RZ, 0x1f, R5 ;  /* 0x0000001fff047819 */ /* 0x000fe40000011405 */
[----:B0-----:R-:W-:Y:S02]  /*bb50*/  LEA.HI R16, R5, R2, RZ, 0x1 ;  /* 0x0000000205107211 */ /* 0x001fe400078f08ff */
[C---:B------:R-:W-:Y:S02]  /*bb60*/  LOP3.LUT R5, R4.reuse, R5, RZ, 0x3c, !PT ;  /* 0x0000000504057212 */ /* 0x040fe400078e3cff */
[----:B------:R-:W-:Y:S01]  /*bb70*/  LOP3.LUT R4, R4, R3, RZ, 0x3c, !PT ;  /* 0x0000000304047212 */ /* 0x000fe200078e3cff */
[----:B------:R-:W-:-:S03]  /*bb80*/  IMAD.MOV R25, RZ, RZ, -R16 ;  /* 0x000000ffff197224 */ /* 0x000fc600078e0a10 */
[----:B------:R-:W0:Y:S01]  /*bb90*/  I2F.F64.S64 R2, R4 ;  /* 0x0000000400027312 */ /* 0x000e220000301c00 */
[----:B------:R-:W-:Y:S01]  /*bba0*/  @!P0 IMAD.MOV.U32 R16, RZ, RZ, R25 ;  /* 0x000000ffff108224 */ /* 0x000fe200078e0019 */
[----:B0-----:R-:W-:-:S10]  /*bbb0*/  DMUL R2, R2, UR4 ;  /* 0x0000000402027c28 */ /* 0x001fd40008000000 */
[----:B------:R-:W0:Y:S02]  /*bbc0*/  F2F.F32.F64 R2, R2 ;  /* 0x0000000200027310 */ /* 0x000e240000301000 */
[----:B0-----:R-:W-:-:S07]  /*bbd0*/  FSEL R25, -R2, R2, !P1 ;  /* 0x0000000202197208 */ /* 0x001fce0004800100 */
.L_x_561:
[----:B------:R-:W-:Y:S05]  /*bbe0*/  BSYNC.RECONVERGENT B0 ;  /* 0x0000000000007941 */ /* 0x000fea0003800200 */
.L_x_560:
        /* <DEDUP_REMOVED lines=28> */
.L_x_565:
        /* <DEDUP_REMOVED lines=26> */
[----:B----4-:R-:W-:Y:S02]  /*bf50*/  @P0 SHF.L.W.U32.HI R3, R4, R5, R3 ;  /* 0x0000000504030219 */ /* 0x010fe40000010e03 */
        /* <DEDUP_REMOVED lines=14> */
[----:B0-2---:R-:W-:-:S07]  /*c040*/  FSEL R24, -R36, R36, !P0 ;  /* 0x0000002424187208 */ /* 0x005fce0004000100 */
.L_x_564:
[----:B------:R-:W-:Y:S05]  /*c050*/  BSYNC.RECONVERGENT B0 ;  /* 0x0000000000007941 */ /* 0x000fea0003800200 */
.L_x_563:
        /* <DEDUP_REMOVED lines=32> */
[----:B0-23--:R-:W-:-:S07]  /*c260*/  @P1 MOV R16, R28 ;  /* 0x0000001c00101202 */ /* 0x00dfce0000000f00 */
.L_x_537:
[----:B------:R-:W-:Y:S05]  /*c270*/  BSYNC.RECONVERGENT B2 ;  /* 0x0000000000027941 */ /* 0x000fea0003800200 */
.L_x_527:
[----:B------:R-:W-:Y:S01]  /*c280*/  FADD R5, R16, -R23 ;  /* 0x8000001710057221 */ /* 0x000fe20000000000 */
[----:B------:R-:W-:Y:S04]  /*c290*/  BSSY.RECONVERGENT B2, `(.L_x_566) ;  /* 0x0000019000027945 */ /* 0x000fe80003800200 */
[----:B------:R-:W-:-:S13]  /*c2a0*/  FSETP.GEU.AND P0, PT, |R5|, 0.0099999997764825820923, PT ;  /* 0x3c23d70a0500780b */ /* 0x000fda0003f0e200 */
[----:B------:R-:W-:Y:S05]  /*c2b0*/  @!P0 BRA `(.L_x_567) ;  /* 0x0000000000588947 */ /* 0x000fea0003800000 */
[----:B------:R-:W0:Y:S01]  /*c2c0*/  F2F.F64.F32 R2, R5 ;  /* 0x0000000500027310 */ /* 0x000e220000201800 */
[----:B------:R-:W-:Y:S01]  /*c2d0*/  FSETP.GEU.AND P0, PT, R16, R23, PT ;  /* 0x000000171000720b */ /* 0x000fe20003f0e000 */
[----:B------:R-:W-:Y:S01]  /*c2e0*/  UMOV UR4, 0x54442d18 ;  /* 0x54442d1800047882 */ /* 0x000fe20000000000 */
[----:B------:R-:W-:Y:S01]  /*c2f0*/  UMOV UR5, 0x401921fb ;  /* 0x401921fb00057882 */ /* 0x000fe20000000000 */
[----:B------:R-:W-:Y:S01]  /*c300*/  FADD R4, -R13, R18 ;  /* 0x000000120d047221 */ /* 0x000fe20000000100 */
[----:B------:R-:W-:Y:S01]  /*c310*/  BSSY.RECONVERGENT B3, `(.L_x_568) ;  /* 0x000000e000037945 */ /* 0x000fe20003800200 */
[----:B0-----:R-:W-:-:S08]  /*c320*/  DADD R2, R2, UR4 ;  /* 0x0000000402027e29 */ /* 0x001fd00008000000 */
[----:B------:R-:W0:Y:S08]  /*c330*/  @!P0 F2F.F32.F64 R5, R2 ;  /* 0x0000000200058310 */ /* 0x000e300000301000 */
[----:B0-----:R-:W0:Y:S08]  /*c340*/  MUFU.RCP R16, R5 ;  /* 0x0000000500107308 */ /* 0x001e300000001000 */
        /* <DEDUP_REMOVED lines=8> */
[----:B-1----:R-:W-:Y:S05]  /*c3d0*/  CALL.REL.NOINC `($__internal_4_$__cuda_sm3x_div_rn_noftz_f32_slowpath) ;  /* 0x000001b400d47944 */ /* 0x002fea0003c00000 */
[----:B------:R-:W-:-:S07]  /*c3e0*/  IMAD.MOV.U32 R15, RZ, RZ, R32 ;  /* 0x000000ffff0f7224 */ /* 0x000fce00078e0020 */
.L_x_569:
[----:B------:R-:W-:Y:S05]  /*c3f0*/  BSYNC.RECONVERGENT B3 ;  /* 0x0000000000037941 */ /* 0x000fea0003800200 */
.L_x_568:
[----:B------:R-:W-:Y:S01]  /*c400*/  FADD R0, R0, R15 ;  /* 0x0000000f00007221 */ /* 0x000fe20000000000 */
[----:B------:R-:W-:-:S07]  /*c410*/  VIADD R12, R12, 0x1 ;  /* 0x000000010c0c7836 */ /* 0x000fce0000000000 */
.L_x_567:
[----:B------:R-:W-:Y:S05]  /*c420*/  BSYNC.RECONVERGENT B2 ;  /* 0x0000000000027941 */ /* 0x000fea0003800200 */
.L_x_566:
[----:B------:R-:W-:-:S13]  /*c430*/  ISETP.NE.AND P0, PT, R10, 0x3, PT ;  /* 0x000000030a00780c */ /* 0x000fda0003f05270 */
[----:B------:R-:W-:Y:S05]  /*c440*/  @!P0 BRA `(.L_x_570) ;  /* 0x0000015800988947 */ /* 0x000fea0003800000 */
[----:B------:R-:W0:Y:S01]  /*c450*/  S2R R5, SR_CTAID.X ;  /* 0x0000000000057919 */ /* 0x000e220000002500 */
[----:B------:R-:W0:Y:S01]  /*c460*/  LDCU UR4, c[0x0][0x360] ;  /* 0x00006c00ff0477ac */ /* 0x000e220008000800 */
[----:B------:R-:W2:Y:S01]  /*c470*/  LDC.64 R2, c[0x0][0x380] ;  /* 0x0000e000ff027b82 */ /* 0x000ea20000000a00 */
[----:B------:R-:W0:Y:S02]  /*c480*/  S2R R4, SR_TID.X ;  /* 0x0000000000047919 */ /* 0x000e240000002100 */
[----:B0-----:R-:W-:-:S04]  /*c490*/  IMAD R5, R5, UR4, R4 ;  /* 0x0000000405057c24 */ /* 0x001fc8000f8e0204 */
[----:B------:R-:W-:-:S04]  /*c4a0*/  IMAD R5, R5, 0x4, R14 ;  /* 0x0000000405057824 */ /* 0x000fc800078e020e */
[----:B------:R-:W-:-:S04]  /*c4b0*/  IMAD R5, R5, 0x3, RZ ;  /* 0x0000000305057824 */ /* 0x000fc800078e02ff */
[----:B--2---:R-:W-:-:S05]  /*c4c0*/  IMAD.WIDE R2, R5, 0x4, R2 ;  /* 0x0000000405027825 */ /* 0x004fca00078e0202 */
[----:B------:R0:W5:Y:S04]  /*c4d0*/  LDG.E R16, desc[UR36][R2.64+0x18] ;  /* 0x0000182402107981 */ /* 0x000168000c1e1900 */
[----:B------:R0:W5:Y:S04]  /*c4e0*/  LDG.E R15, desc[UR36][R2.64+0x1c] ;  /* 0x00001c24020f7981 */ /* 0x000168000c1e1900 */
[----:B------:R0:W5:Y:S01]  /*c4f0*/  LDG.E R18, desc[UR36][R2.64+0x20] ;  /* 0x0000202402127981 */ /* 0x000162000c1e1900 */
[----:B------:R-:W-:Y:S01]  /*c500*/  FSETP.GE.AND P0, PT, |R17|, 105615, PT ;  /* 0x47ce47801100780b */ /* 0x000fe20003f06200 */
[----:B------:R-:W-:Y:S01]  /*c510*/  BSSY.RECONVERGENT B0, `(.L_x_571) ;  /* 0x0000038000007945 */ /* 0x000fe20003800200 */
[----:B------:R-:W-:-:S02]  /*c520*/  IMAD.MOV.U32 R4, RZ, RZ, R22 ;  /* 0x000000ffff047224 */ /* 0x000fc400078e0016 */
[----:B------:R-:W-:-:S09]  /*c530*/  IMAD.MOV.U32 R5, RZ, RZ, R19 ;  /* 0x000000ffff057224 */ /* 0x000fd200078e0013 */
[----:B0-----:R-:W-:Y:S05]  /*c540*/  @!P0 BRA `(.L_x_572) ;  /* 0x0000000000d08947 */ /* 0x001fea0003800000 */
[----:B------:R-:W-:-:S13]  /*c550*/  FSETP.NEU.AND P1, PT, |R17|, +INF , PT ;  /* 0x7f8000001100780b */ /* 0x000fda0003f2d200 */
[----:B------:R-:W-:Y:S05]  /*c560*/  @!P1 BRA `(.L_x_573) ;  /* 0x0000000000c09947 */ /* 0x000fea0003800000 */
[----:B------:R-:W-:Y:S01]  /*c570*/  SHF.L.U32 R2, R17, 0x8, RZ ;  /* 0x0000000811027819 */ /* 0x000fe200000006ff */
[----:B------:R-:W-:Y:S01]  /*c580*/  IMAD.MOV.U32 R24, RZ, RZ, RZ ;  /* 0x000000ffff187224 */ /* 0x000fe200078e00ff */
[----:B------:R-:W-:Y:S01]  /*c590*/  UMOV UR4, URZ ;  /* 0x000000ff00047c82 */ /* 0x000fe20008000000 */
[----:B------:R-:W-:Y:S01]  /*c5a0*/  IMAD.MOV.U32 R23, RZ, RZ, RZ ;  /* 0x000000ffff177224 */ /* 0x000fe200078e00ff */
[----:B------:R-:W-:-:S07]  /*c5b0*/  LOP3.LUT R27, R2, 0x80000000, RZ, 0xfc, !PT ;  /* 0x80000000021b7812 */ /* 0x000fce00078efcff */
.L_x_574:
        /* <DEDUP_REMOVED lines=41> */
[----:B0-----:R-:W-:Y:S01]  /*c850*/  FSEL R5, -R24, R24, !P1 ;  /* 0x0000001818057208 */ /* 0x001fe20004800100 */
[----:B------:R-:W-:Y:S06]  /*c860*/  BRA `(.L_x_572) ;  /* 0x0000000000087947 */ /* 0x000fec0003800000 */
.L_x_573:
[----:B------:R-:W-:Y:S01]  /*c870*/  FMUL R5, RZ, R17 ;  /* 0x00000011ff057220 */ /* 0x000fe20000400000 */
[----:B------:R-:W-:-:S07]  /*c880*/  IMAD.MOV.U32 R4, RZ, RZ, RZ ;  /* 0x000000ffff047224 */ /* 0x000fce00078e00ff */
.L_x_572:
[----:B------:R-:W-:Y:S05]  /*c890*/  BSYNC.RECONVERGENT B0 ;  /* 0x0000000000007941 */ /* 0x000fea0003800200 */
.L_x_571:
        /* <DEDUP_REMOVED lines=23> */
[----:B------:R-:W-:Y:S05]  /*ca10*/  @!P0 BRA `(.L_x_577) ;  /* 0x0000000000c08947 */ /* 0x000fea0003800000 */
[----:B------:R-:W-:Y:S01]  /*ca20*/  IMAD.SHL.U32 R2, R17, 0x100, RZ ;  /* 0x0000010011027824 */ /* 0x000fe200078e00ff */
[----:B------:R-:W-:Y:S01]  /*ca30*/  MOV R26, RZ ;  /* 0x000000ff001a7202 */ /* 0x000fe20000000f00 */
[----:B------:R-:W-:Y:S01]  /*ca40*/  IMAD.MOV.U32 R24, RZ, RZ, RZ ;  /* 0x000000ffff187224 */ /* 0x000fe200078e00ff */
[----:B------:R-:W-:Y:S02]  /*ca50*/  UMOV UR4, URZ ;  /* 0x000000ff00047c82 */ /* 0x000fe40008000000 */
[----:B------:R-:W-:-:S07]  /*ca60*/  LOP3.LUT R29, R2, 0x80000000, RZ, 0xfc, !PT ;  /* 0x80000000021d7812 */ /* 0x000fce00078efcff */
.L_x_578:
        /* <DEDUP_REMOVED lines=41> */
[----:B0-----:R-:W-:Y:S01]  /*cd00*/  FSEL R2, -R30, R30, !P0 ;  /* 0x0000001e1e027208 */ /* 0x001fe20004000100 */
[----:B--2---:R-:W-:Y:S06]  /*cd10*/  BRA `(.L_x_576) ;  /* 0x0000000000087947 */ /* 0x004fec0003800000 */
.L_x_577:
[----:B------:R-:W-:Y:S01]  /*cd20*/  FMUL R2, RZ, R17 ;  /* 0x00000011ff027220 */ /* 0x000fe20000400000 */
[----:B------:R-:W-:-:S07]  /*cd30*/  IMAD.MOV.U32 R4, RZ, RZ, RZ ;  /* 0x000000ffff047224 */ /* 0x000fce00078e00ff */
.L_x_576:
[----:B------:R-:W-:Y:S05]  /*cd40*/  BSYNC.RECONVERGENT B0 ;  /* 0x0000000000007941 */ /* 0x000fea0003800200 */
.L_x_575:
        /* <DEDUP_REMOVED lines=22> */
[----:B------:R-:W-:Y:S05]  /*ceb0*/  @!P0 BRA `(.L_x_581) ;  /* 0x0000000000c08947 */ /* 0x000fea0003800000 */
[----:B------:R-:W-:Y:S02]  /*cec0*/  IMAD.SHL.U32 R2, R17, 0x100, RZ ;  /* 0x0000010011027824 */ /* 0x000fe400078e00ff */
[----:B------:R-:W-:Y:S02]  /*ced0*/  HFMA2 R26, -RZ, RZ, 0, 0 ;  /* 0x00000000ff1a7431 */ /* 0x000fe400000001ff */
[----:B------:R-:W-:Y:S01]  /*cee0*/  IMAD.MOV.U32 R24, RZ, RZ, RZ ;  /* 0x000000ffff187224 */ /* 0x000fe200078e00ff */
[----:B------:R-:W-:Y:S01]  /*cef0*/  UMOV UR4, URZ ;  /* 0x000000ff00047c82 */ /* 0x000fe20008000000 */
[----:B------:R-:W-:-:S07]  /*cf00*/  LOP3.LUT R29, R2, 0x80000000, RZ, 0xfc, !PT ;  /* 0x80000000021d7812 */ /* 0x000fce00078efcff */
.L_x_582:
        /* <DEDUP_REMOVED lines=43> */
.L_x_581:
[----:B------:R-:W-:Y:S01]  /*d1c0*/  FMUL R2, RZ, R17 ;  /* 0x00000011ff027220 */ /* 0x000fe20000400000 */
[----:B------:R-:W-:-:S07]  /*d1d0*/  IMAD.MOV.U32 R4, RZ, RZ, RZ ;  /* 0x000000ffff047224 */ /* 0x000fce00078e00ff */
.L_x_580:
[----:B------:R-:W-:Y:S05]  /*d1e0*/  BSYNC.RECONVERGENT B0 ;  /* 0x0000000000007941 */ /* 0x000fea0003800200 */
.L_x_579:
        /* <DEDUP_REMOVED lines=21> */
[----:B------:R-:W-:Y:S05]  /*d340*/  @P0 BRA `(.L_x_585) ;  /* 0x0000000400000947 */ /* 0x000fea0003800000 */
[C---:B------:R-:W-:Y:S01]  /*d350*/  FMUL R2, |R33|.reuse, 16777216 ;  /* 0x4b80000021027820 */ /* 0x040fe20000400200 */
[C---:B------:R-:W-:Y:S01]  /*d360*/  FSETP.GEU.AND P0, PT, |R33|.reuse, 1.175494350822287508e-38, PT ;  /* 0x008000002100780b */ /* 0x040fe20003f0e200 */
[----:B------:R-:W-:Y:S01]  /*d370*/  HFMA2 R26, -RZ, RZ, 0.771484375, 0.21533203125 ;  /* 0x3a2c32e4ff1a7431 */ /* 0x000fe200000001ff */
[----:B------:R-:W-:Y:S02]  /*d380*/  FSETP.NEU.AND P3, PT, R33, RZ, PT ;  /* 0x000000ff2100720b */ /* 0x000fe40003f6d000 */
[----:B------:R-:W-:-:S05]  /*d390*/  FSEL R2, R2, |R33|, !P0 ;  /* 0x4000002102027208 */ /* 0x000fca0004000000 */
[----:B------:R-:W-:-:S05]  /*d3a0*/  VIADD R3, R2, 0xc0cafb0d ;  /* 0xc0cafb0d02037836 */ /* 0x000fca0000000000 */
[----:B------:R-:W-:-:S05]  /*d3b0*/  LOP3.LUT R3, R3, 0xff800000, RZ, 0xc0, !PT ;  /* 0xff80000003037812 */ /* 0x000fca00078ec0ff */
[----:B------:R-:W-:Y:S01]  /*d3c0*/  IMAD.IADD R2, R2, 0x1, -R3 ;  /* 0x0000000102027824 */ /* 0x000fe200078e0a03 */
[----:B------:R-:W-:-:S03]  /*d3d0*/  I2FP.F32.S32 R3, R3 ;  /* 0x0000000300037245 */ /* 0x000fc60000201400 */
[C---:B------:R-:W-:Y:S01]  /*d3e0*/  FADD R5, R2.reuse, 1 ;  /* 0x3f80000002057421 */ /* 0x040fe20000000000 */
[----:B------:R-:W-:Y:S01]  /*d3f0*/  FADD R4, R2, -1 ;  /* 0xbf80000002047421 */ /* 0x000fe20000000000 */
[----:B------:R-:W-:-:S03]  /*d400*/  FSEL R2, RZ, -24, P0 ;  /* 0xc1c00000ff027808 */ /* 0x000fc60000000000 */
[----:B------:R-:W-:Y:S01]  /*d410*/  FADD R24, R4, R4 ;  /* 0x0000000404187221 */ /* 0x000fe20000000000 */
[----:B------:R-:W0:Y:S01]  /*d420*/  MUFU.RCP R5, R5 ;  /* 0x0000000500057308 */ /* 0x000e220000001000 */
[----:B------:R-:W-:Y:S02]  /*d430*/  FFMA R2, R3, 1.1920928955078125e-07, R2 ;  /* 0x3400000003027823 */ /* 0x000fe40000000002 */
        /* <DEDUP_REMOVED lines=25> */
[C---:B------:R-:W-:Y:S02]  /*d5d0*/  FSETP.GT.AND P1, PT, |R3|.reuse, 152, PT ;  /* 0x431800000300780b */ /* 0x040fe40003f24200 */
[----:B------:R-:W-:Y:S01]  /*d5e0*/  FSETP.GEU.AND P2, PT, R3, RZ, PT ;  /* 0x000000ff0300720b */ /* 0x000fe20003f4e000 */
[----:B------:R-:W-:Y:S02]  /*d5f0*/  FFMA R31, R31, 2, R2 ;  /* 0x400000001f1f7823 */ /* 0x000fe40000000002 */
[----:B------:R-:W2:Y:S01]  /*d600*/  F2I.NTZ R5, R3 ;  /* 0x0000000300057305 */ /* 0x000ea20000203100 */
[----:B------:R-:W-:Y:S01]  /*d610*/  FSEL R32, RZ, +INF , !P2 ;  /* 0x7f800000ff207808 */ /* 0x000fe20005000000 */
[----:B0-----:R-:W-:Y:S01]  /*d620*/  FADD R2, R3, -R4 ;  /* 0x8000000403027221 */ /* 0x001fe20000000000 */
[----:B------:R-:W-:-:S03]  /*d630*/  FSETP.GT.AND P0, PT, R4, RZ, PT ;  /* 0x000000ff0400720b */ /* 0x000fc60003f04000 */
[----:B------:R-:W-:Y:S01]  /*d640*/  FADD R2, R2, R31 ;  /* 0x0000001f02027221 */ /* 0x000fe20000000000 */
[----:B------:R-:W-:Y:S02]  /*d650*/  SEL R4, RZ, 0x83000000, P0 ;  /* 0x83000000ff047807 */ /* 0x000fe40000000000 */
[----:B------:R-:W-:Y:S01]  /*d660*/  FSETP.NEU.AND P0, PT, |R33|, +INF , PT ;  /* 0x7f8000002100780b */ /* 0x000fe20003f0d200 */
[C---:B------:R-:W-:Y:S02]  /*d670*/  FFMA R27, R2.reuse, R27, 0.0013391353422775864601 ;  /* 0x3aaf85ed021b7423 */ /* 0x040fe4000000001b */
[----:B--2---:R-:W-:Y:S02]  /*d680*/  IMAD R5, R5, 0x800000, -R4 ;  /* 0x0080000005057824 */ /* 0x004fe400078e0a04 */
[----:B------:R-:W-:Y:S01]  /*d690*/  FFMA R27, R2, R27, 0.0096188392490148544312 ;  /* 0x3c1d9856021b7423 */ /* 0x000fe2000000001b */
[----:B------:R-:W-:-:S03]  /*d6a0*/  VIADD R4, R4, 0x7f000000 ;  /* 0x7f00000004047836 */ /* 0x000fc60000000000 */
[----:B------:R-:W-:-:S04]  /*d6b0*/  FFMA R27, R2, R27, 0.055503588169813156128 ;  /* 0x3d6357bb021b7423 */ /* 0x000fc8000000001b */
[----:B------:R-:W-:-:S04]  /*d6c0*/  FFMA R27, R2, R27, 0.24022644758224487305 ;  /* 0x3e75fdec021b7423 */ /* 0x000fc8000000001b */
[----:B------:R-:W-:-:S04]  /*d6d0*/  FFMA R27, R2, R27, 0.69314718246459960938 ;  /* 0x3f317218021b7423 */ /* 0x000fc8000000001b */
[----:B------:R-:W-:-:S04]  /*d6e0*/  FFMA R27, R2, R27, 1 ;  /* 0x3f800000021b7423 */ /* 0x000fc8000000001b */
[----:B------:R-:W-:-:S04]  /*d6f0*/  FMUL R4, R4, R27 ;  /* 0x0000001b04047220 */ /* 0x000fc80000400000 */
[----:B------:R-:W-:Y:S01]  /*d700*/  @!P1 FMUL R32, R5, R4 ;  /* 0x0000000405209220 */ /* 0x000fe20000400000 */
[----:B------:R-:W-:Y:S06]  /*d710*/  @P0 BRA P3, `(.L_x_584) ;  /* 0x0000000000100947 */ /* 0x000fec0001800000 */
[----:B------:R-:W-:-:S05]  /*d720*/  FADD R32, R33, R33 ;  /* 0x0000002121207221 */ /* 0x000fca0000000000 */
[----:B------:R-:W-:Y:S01]  /*d730*/  LOP3.LUT R32, R32, 0x7fffffff, RZ, 0xc0, !PT ;  /* 0x7fffffff20207812 */ /* 0x000fe200078ec0ff */
[----:B------:R-:W-:Y:S06]  /*d740*/  BRA `(.L_x_584) ;  /* 0x0000000000047947 */ /* 0x000fec0003800000 */
.L_x_585:
[----:B------:R-:W-:-:S07]  /*d750*/  FADD R32, R33, 2 ;  /* 0x4000000021207421 */ /* 0x000fce0000000000 */
.L_x_584:
[----:B------:R-:W-:Y:S05]  /*d760*/  BSYNC.RECONVERGENT B0 ;  /* 0x0000000000007941 */ /* 0x000fea0003800200 */
.L_x_583:
[----:B------:R-:W-:Y:S01]  /*d770*/  FSETP.GE.AND P0, PT, |R17|, 105615, PT ;  /* 0x47ce47801100780b */ /* 0x000fe20003f06200 */
[----:B------:R-:W-:Y:S01]  /*d780*/  BSSY.RECONVERGENT B0, `(.L_x_586) ;  /* 0x0000038000007945 */ /* 0x000fe20003800200 */
[----:B------:R-:W-:Y:S02]  /*d790*/  IMAD.MOV.U32 R4, RZ, RZ, R22 ;  /* 0x000000ffff047224 */ /* 0x000fe400078e0016 */
[----:B------:R-:W-:-:S09]  /*d7a0*/  IMAD.MOV.U32 R2, RZ, RZ, R19 ;  /* 0x000000ffff027224 */ /* 0x000fd200078e0013 */
[----:B------:R-:W-:Y:S05]  /*d7b0*/  @!P0 BRA `(.L_x_587) ;  /* 0x0000000000d08947 */ /* 0x000fea0003800000 */
[----:B------:R-:W-:-:S13]  /*d7c0*/  FSETP.NEU.AND P0, PT, |R17|, +INF , PT ;  /* 0x7f8000001100780b */ /* 0x000fda0003f0d200 */
[----:B------:R-:W-:Y:S05]  /*d7d0*/  @!P0 BRA `(.L_x_588) ;  /* 0x0000000000c08947 */ /* 0x000fea0003800000 */
[----:B------:R-:W-:Y:S01]  /*d7e0*/  SHF.L.U32 R2, R17, 0x8, RZ ;  /* 0x0000000811027819 */ /* 0x000fe200000006ff */
[----:B------:R-:W-:Y:S01]  /*d7f0*/  IMAD.MOV.U32 R24, RZ, RZ, RZ ;  /* 0x000000ffff187224 */ /* 0x000fe200078e00ff */
[----:B------:R-:W-:Y:S01]  /*d800*/  UMOV UR4, URZ ;  /* 0x000000ff00047c82 */ /* 0x000fe20008000000 */
[----:B------:R-:W-:Y:S01]  /*d810*/  IMAD.MOV.U32 R26, RZ, RZ, RZ ;  /* 0x000000ffff1a7224 */ /* 0x000fe200078e00ff */
[----:B------:R-:W-:-:S07]  /*d820*/  LOP3.LUT R29, R2, 0x80000000, RZ, 0xfc, !PT ;  /* 0x80000000021d7812 */ /* 0x000fce00078efcff */
.L_x_589:
        /* <DEDUP_REMOVED lines=41> */
[----:B0-----:R-:W-:Y:S01]  /*dac0*/  FSEL R2, -R34, R34, !P0 ;  /* 0x0000002222027208 */ /* 0x001fe20004000100 */
[----:B--2---:R-:W-:Y:S06]  /*dad0*/  BRA `(.L_x_587) ;  /* 0x0000000000087947 */ /* 0x004fec0003800000 */
.L_x_588:
[----:B------:R-:W-:Y:S01]  /*dae0*/  FMUL R2, RZ, R17 ;  /* 0x00000011ff027220 */ /* 0x000fe20000400000 */
[----:B------:R-:W-:-:S07]  /*daf0*/  IMAD.MOV.U32 R4, RZ, RZ, RZ ;  /* 0x000000ffff047224 */ /* 0x000fce00078e00ff */
.L_x_587:
[----:B------:R-:W-:Y:S05]  /*db00*/  BSYNC.RECONVERGENT B0 ;  /* 0x0000000000007941 */ /* 0x000fea0003800200 */
.L_x_586:
        /* <DEDUP_REMOVED lines=24> */
[C---:B------:R-:W-:Y:S02]  /*dc90*/  FSETP.GEU.AND P0, PT, |R35|.reuse, 1.175494350822287508e-38, PT ;  /* 0x008000002300780b */ /* 0x040fe40003f0e200 */
[----:B------:R-:W-:Y:S02]  /*dca0*/  FSETP.NEU.AND P3, PT, R35, RZ, PT ;  /* 0x000000ff2300720b */ /* 0x000fe40003f6d000 */
        /* <DEDUP_REMOVED lines=9> */
[----:B0-----:R-:W-:Y:S01]  /*dd40*/  FMUL R27, R5, R2 ;  /* 0x00000002051b7220 */ /* 0x001fe20000400000 */
[----:B------:R-:W-:-:S03]  /*dd50*/  FSEL R2, RZ, -24, P0 ;  /* 0xc1c00000ff027808 */ /* 0x000fc60000000000 */
[----:B------:R-:W-:Y:S02]  /*dd60*/  FADD R24, R4, -R27 ;  /* 0x8000001b04187221 */ /* 0x000fe40000000000 */
[----:B------:R-:W-:Y:S01]  /*dd70*/  FFMA R2, R3, 1.1920928955078125e-07, R2 ;  /* 0x3400000003027823 */ /* 0x000fe20000000002 */
[----:B------:R-:W-:Y:S01]  /*dd80*/  FMUL R3, R27, R27 ;  /* 0x0000001b1b037220 */ /* 0x000fe20000400000 */
[----:B------:R-:W-:Y:S01]  /*dd90*/  FADD R33, R24, R24 ;  /* 0x0000001818217221 */ /* 0x000fe20000000000 */
[----:B------:R-:W-:-:S03]  /*dda0*/  IMAD.MOV.U32 R24, RZ, RZ, 0x3a2c32e4 ;  /* 0x3a2c32e4ff187424 */ /* 0x000fc600078e00ff */
[----:B------:R-:W-:Y:S01]  /*ddb0*/  FFMA R4, R4, -R27, R33 ;  /* 0x8000001b04047223 */ /* 0x000fe20000000021 */
[----:B------:R-:W-:-:S03]  /*ddc0*/  FFMA R24, R3, R24, 0.0032181653659790754318 ;  /* 0x3b52e7db03187423 */ /* 0x000fc60000000018 */
[----:B------:R-:W-:Y:S01]  /*ddd0*/  FMUL R4, R5, R4 ;  /* 0x0000000405047220 */ /* 0x000fe20000400000 */
[----:B------:R-:W-:Y:S01]  /*dde0*/  FFMA R5, R27, 1.4426950216293334961, R2 ;  /* 0x3fb8aa3b1b057823 */ /* 0x000fe20000000002 */
[----:B------:R-:W-:-:S03]  /*ddf0*/  FFMA R24, R3, R24, 0.018033718690276145935 ;  /* 0x3c93bb7303187423 */ /* 0x000fc60000000018 */
[----:B------:R-:W-:Y:S01]  /*de00*/  FADD R2, R2, -R5 ;  /* 0x8000000502027221 */ /* 0x000fe20000000000 */
[----:B------:R-:W-:-:S03]  /*de10*/  FFMA R24, R3, R24, 0.12022458761930465698 ;  /* 0x3df6384f03187423 */ /* 0x000fc60000000018 */
[----:B------:R-:W-:Y:S01]  /*de20*/  FFMA R33, R27, 1.4426950216293334961, R2 ;  /* 0x3fb8aa3b1b217823 */ /* 0x000fe20000000002 */
[----:B------:R-:W-:-:S03]  /*de30*/  FMUL R24, R3, R24 ;  /* 0x0000001803187220 */ /* 0x000fc60000400000 */
[----:B------:R-:W-:Y:S01]  /*de40*/  FFMA R2, R4, 1.4426950216293334961, R33 ;  /* 0x3fb8aa3b04027823 */ /* 0x000fe20000000021 */
[----:B------:R-:W-:-:S03]  /*de50*/  FMUL R3, R24, 3 ;  /* 0x4040000018037820 */ /* 0x000fc60000400000 */
[----:B------:R-:W-:-:S04]  /*de60*/  FFMA R2, R27, 1.9251366722983220825e-08, R2 ;  /* 0x32a55e341b027823 */ /* 0x000fc80000000002 */
        /* <DEDUP_REMOVED lines=11> */
[----:B------:R-:W-:Y:S01]  /*df20*/  FFMA R5, R5, 2, R2 ;  /* 0x4000000005057823 */ /* 0x000fe20000000002 */
[----:B0-----:R-:W-:Y:S01]  /*df30*/  FADD R2, R3, -R4 ;  /* 0x8000000403027221 */ /* 0x001fe20000000000 */
[----:B------:R-:W-:-:S03]  /*df40*/  FSETP.GT.AND P0, PT, R4, RZ, PT ;  /* 0x000000ff0400720b */ /* 0x000fc60003f04000 */
[----:B------:R-:W-:Y:S01]  /*df50*/  FADD R2, R2, R5 ;  /* 0x0000000502027221 */ /* 0x000fe20000000000 */
[----:B------:R-:W-:Y:S01]  /*df60*/  SEL R4, RZ, 0x83000000, P0 ;  /* 0x83000000ff047807 */ /* 0x000fe20000000000 */
[----:B------:R0:W2:Y:S01]  /*df70*/  F2I.NTZ R5, R3 ;  /* 0x0000000300057305 */ /* 0x0000a20000203100 */
[----:B------:R-:W-:Y:S01]  /*df80*/  FSETP.NEU.AND P0, PT, |R35|, +INF , PT ;  /* 0x7f8000002300780b */ /* 0x000fe20003f0d200 */
[----:B------:R-:W-:-:S04]  /*df90*/  FFMA R27, R2, R27, 0.0013391353422775864601 ;  /* 0x3aaf85ed021b7423 */ /* 0x000fc8000000001b */
[----:B------:R-:W-:Y:S01]  /*dfa0*/  FFMA R27, R2, R27, 0.0096188392490148544312 ;  /* 0x3c1d9856021b7423 */ /* 0x000fe2000000001b */
[----:B0-----:R-:W-:-:S03]  /*dfb0*/  FSEL R3, RZ, +INF , !P2 ;  /* 0x7f800000ff037808 */ /* 0x001fc60005000000 */
[----:B------:R-:W-:-:S04]  /*dfc0*/  FFMA R27, R2, R27, 0.055503588169813156128 ;  /* 0x3d6357bb021b7423 */ /* 0x000fc8000000001b */
[----:B------:R-:W-:Y:S01]  /*dfd0*/  FFMA R27, R2, R27, 0.24022644758224487305 ;  /* 0x3e75fdec021b7423 */ /* 0x000fe2000000001b */
[----:B--2---:R-:W-:Y:S01]  /*dfe0*/  IMAD R5, R5, 0x800000, -R4 ;  /* 0x0080000005057824 */ /* 0x004fe200078e0a04 */
[----:B------:R-:W-:Y:S02]  /*dff0*/  IADD3 R4, PT, PT, R4, 0x7f000000, RZ ;  /* 0x7f00000004047810 */ /* 0x000fe40007ffe0ff */
        /* <DEDUP_REMOVED lines=8> */
.L_x_592:
[----:B------:R-:W-:-:S07]  /*e080*/  FADD R3, R35, 2 ;  /* 0x4000000023037421 */ /* 0x000fce0000000000 */
.L_x_591:
[----:B------:R-:W-:Y:S05]  /*e090*/  BSYNC.RECONVERGENT B0 ;  /* 0x0000000000007941 */ /* 0x000fea0003800200 */
.L_x_590:
[----:B------:R-:W-:Y:S01]  /*e0a0*/  FADD R3, R3, R32 ;  /* 0x0000002003037221 */ /* 0x000fe20000000000 */
[----:B------:R-:W-:Y:S01]  /*e0b0*/  FMUL R2, R9, R9 ;  /* 0x0000000909027220 */ /* 0x000fe20000400000 */
        /* <DEDUP_REMOVED lines=9> */
[----:B------:R-:W-:Y:S05]  /*e150*/  @!P0 BRA `(.L_x_597) ;  /* 0x0000000000bc8947 */ /* 0x000fea0003800000 */
[----:B------:R-:W-:Y:S01]  /*e160*/  IMAD.SHL.U32 R2, R17, 0x100, RZ ;  /* 0x0000010011027824 */ /* 0x000fe200078e00ff */
[----:B------:R-:W-:Y:S01]  /*e170*/  CS2R R24, SRZ ;  /* 0x0000000000187805 */ /* 0x000fe2000001ff00 */
[----:B------:R-:W-:-:S03]  /*e180*/  UMOV UR4, URZ ;  /* 0x000000ff00047c82 */ /* 0x000fc60008000000 */
[----:B------:R-:W-:-:S07]  /*e190*/  LOP3.LUT R33, R2, 0x80000000, RZ, 0xfc, !PT ;  /* 0x8000000002217812 */ /* 0x000fce00078efcff */
.L_x_598:
        /* <DEDUP_REMOVED lines=43> */
.L_x_597:
[----:B------:R-:W-:Y:S01]  /*e450*/  FMUL R2, RZ, R17 ;  /* 0x00000011ff027220 */ /* 0x000fe20000400000 */
[----:B------:R-:W-:-:S07]  /*e460*/  IMAD.MOV.U32 R4, RZ, RZ, RZ ;  /* 0x000000ffff047224 */ /* 0x000fce00078e00ff */
.L_x_596:
[----:B------:R-:W-:Y:S05]  /*e470*/  BSYNC.RECONVERGENT B0 ;  /* 0x0000000000007941 */ /* 0x000fea0003800200 */
.L_x_595:
        /* <DEDUP_REMOVED lines=16> */
[----:B------:R-:W-:-:S03]  /*e580*/  MOV R2, R19 ;  /* 0x0000001300027202 */ /* 0x000fc60000000f00 */
[----:B------:R-:W-:-:S04]  /*e590*/  @P1 FADD R5, RZ, -R5 ;  /* 0x80000005ff051221 */ /* 0x000fc80000000000 */
[----:B------:R-:W-:Y:S01]  /*e5a0*/  FMUL R33, R30, R5 ;  /* 0x000000051e217220 */ /* 0x000fe20000400000 */
[----:B------:R-:W-:Y:S06]  /*e5b0*/  @!P0 BRA `(.L_x_600) ;  /* 0x0000000000cc8947 */ /* 0x000fec0003800000 */
[----:B------:R-:W-:-:S13]  /*e5c0*/  FSETP.NEU.AND P0, PT, |R17|, +INF , PT ;  /* 0x7f8000001100780b */ /* 0x000fda0003f0d200 */
[----:B------:R-:W-:Y:S05]  /*e5d0*/  @!P0 BRA `(.L_x_601) ;  /* 0x0000000000bc8947 */ /* 0x000fea0003800000 */
[----:B------:R-:W-:Y:S01]  /*e5e0*/  IMAD.SHL.U32 R2, R17, 0x100, RZ ;  /* 0x0000010011027824 */ /* 0x000fe200078e00ff */
[----:B------:R-:W-:Y:S01]  /*e5f0*/  CS2R R24, SRZ ;  /* 0x0000000000187805 */ /* 0x000fe2000001ff00 */
[----:B------:R-:W-:-:S03]  /*e600*/  UMOV UR4, URZ ;  /* 0x000000ff00047c82 */ /* 0x000fc60008000000 */
[----:B------:R-:W-:-:S07]  /*e610*/  LOP3.LUT R35, R2, 0x80000000, RZ, 0xfc, !PT ;  /* 0x8000000002237812 */ /* 0x000fce00078efcff */
.L_x_602:
        /* <DEDUP_REMOVED lines=41> */
[----:B0-----:R-:W-:Y:S01]  /*e8b0*/  FSEL R2, -R24, R24, !P0 ;  /* 0x0000001818027208 */ /* 0x001fe20004000100 */
[----:B------:R-:W-:Y:S06]  /*e8c0*/  BRA `(.L_x_600) ;  /* 0x0000000000087947 */ /* 0x000fec0003800000 */
.L_x_601:
[----:B------:R-:W-:Y:S01]  /*e8d0*/  FMUL R2, RZ, R17 ;  /* 0x00000011ff027220 */ /* 0x000fe20000400000 */
[----:B------:R-:W-:-:S07]  /*e8e0*/  IMAD.MOV.U32 R4, RZ, RZ, RZ ;  /* 0x000000ffff047224 */ /* 0x000fce00078e00ff */
.L_x_600:
[----:B------:R-:W-:Y:S05]  /*e8f0*/  BSYNC.RECONVERGENT B0 ;  /* 0x0000000000007941 */ /* 0x000fea0003800200 */
.L_x_599:
        /* <DEDUP_REMOVED lines=33> */
.L_x_604:
[----:B------:R-:W-:Y:S05]  /*eb10*/  BSYNC.RECONVERGENT B3 ;  /* 0x0000000000037941 */ /* 0x000fea0003800200 */
.L_x_603:
[----:B------:R-:W-:Y:S01]  /*eb20*/  MOV R4, 0x3b33710b ;  /* 0x3b33710b00047802 */ /* 0x000fe20000000f00 */
        /* <DEDUP_REMOVED lines=28> */
.L_x_594:
[----:B------:R-:W-:Y:S01]  /*ecf0*/  FSETP.GE.AND P0, PT, |R17|, 105615, PT ;  /* 0x47ce47801100780b */ /* 0x000fe20003f06200 */
[----:B------:R-:W-:Y:S01]  /*ed00*/  BSSY.RECONVERGENT B0, `(.L_x_606) ;  /* 0x0000038000007945 */ /* 0x000fe20003800200 */
[----:B------:R-:W-:Y:S02]  /*ed10*/  IMAD.MOV.U32 R4, RZ, RZ, R22 ;  /* 0x000000ffff047224 */ /* 0x000fe400078e0016 */
[----:B------:R-:W-:-:S09]  /*ed20*/  IMAD.MOV.U32 R2, RZ, RZ, R19 ;  /* 0x000000ffff027224 */ /* 0x000fd200078e0013 */
[----:B------:R-:W-:Y:S05]  /*ed30*/  @!P0 BRA `(.L_x_607) ;  /* 0x0000000000d08947 */ /* 0x000fea0003800000 */
[----:B------:R-:W-:-:S13]  /*ed40*/  FSETP.NEU.AND P1, PT, |R17|, +INF , PT ;  /* 0x7f8000001100780b */ /* 0x000fda0003f2d200 */
[----:B------:R-:W-:Y:S05]  /*ed50*/  @!P1 BRA `(.L_x_608) ;  /* 0x0000000000c09947 */ /* 0x000fea0003800000 */
[----:B------:R-:W-:Y:S02]  /*ed60*/  IMAD.SHL.U32 R2, R17, 0x100, RZ ;  /* 0x0000010011027824 */ /* 0x000fe400078e00ff */
[----:B------:R-:W-:Y:S02]  /*ed70*/  HFMA2 R24, -RZ, RZ, 0, 0 ;  /* 0x00000000ff187431 */ /* 0x000fe400000001ff */
[----:B------:R-:W-:Y:S01]  /*ed80*/  IMAD.MOV.U32 R26, RZ, RZ, RZ ;  /* 0x000000ffff1a7224 */ /* 0x000fe200078e00ff */
[----:B------:R-:W-:Y:S01]  /*ed90*/  UMOV UR4, URZ ;  /* 0x000000ff00047c82 */ /* 0x000fe20008000000 */
[----:B------:R-:W-:-:S07]  /*eda0*/  LOP3.LUT R29, R2, 0x80000000, RZ, 0xfc, !PT ;  /* 0x80000000021d7812 */ /* 0x000fce00078efcff */
.L_x_609:
        /* <DEDUP_REMOVED lines=41> */
[----:B0-----:R-:W-:Y:S01]  /*f040*/  FSEL R2, -R30, R30, !P1 ;  /* 0x0000001e1e027208 */ /* 0x001fe20004800100 */
[----:B--2---:R-:W-:Y:S06]  /*f050*/  BRA `(.L_x_607) ;  /* 0x0000000000087947 */ /* 0x004fec0003800000 */
.L_x_608:
[----:B------:R-:W-:Y:S01]  /*f060*/  FMUL R2, RZ, R17 ;  /* 0x00000011ff027220 */ /* 0x000fe20000400000 */
[----:B------:R-:W-:-:S07]  /*f070*/  IMAD.MOV.U32 R4, RZ, RZ, RZ ;  /* 0x000000ffff047224 */ /* 0x000fce00078e00ff */
.L_x_607:
[----:B------:R-:W-:Y:S05]  /*f080*/  BSYNC.RECONVERGENT B0 ;  /* 0x0000000000007941 */ /* 0x000fea0003800200 */
.L_x_606:
        /* <DEDUP_REMOVED lines=21> */
[----:B------:R-:W-:Y:S01]  /*f1e0*/  SHF.L.U32 R2, R17, 0x8, RZ ;  /* 0x0000000811027819 */ /* 0x000fe200000006ff */
[----:B------:R-:W-:Y:S01]  /*f1f0*/  IMAD.MOV.U32 R24, RZ, RZ, RZ ;  /* 0x000000ffff187224 */ /* 0x000fe200078e00ff */
[----:B------:R-:W-:Y:S01]  /*f200*/  UMOV UR4, URZ ;  /* 0x000000ff00047c82 */ /* 0x000fe20008000000 */
[----:B------:R-:W-:Y:S01]  /*f210*/  IMAD.MOV.U32 R26, RZ, RZ, RZ ;  /* 0x000000ffff1a7224 */ /* 0x000fe200078e00ff */
[----:B------:R-:W-:-:S07]  /*f220*/  LOP3.LUT R31, R2, 0x80000000, RZ, 0xfc, !PT ;  /* 0x80000000021f7812 */ /* 0x000fce00078efcff */
.L_x_613:
        /* <DEDUP_REMOVED lines=43> */
.L_x_612:
[----:B------:R-:W-:Y:S01]  /*f4e0*/  FMUL R2, RZ, R17 ;  /* 0x00000011ff027220 */ /* 0x000fe20000400000 */
[----:B------:R-:W-:-:S07]  /*f4f0*/  IMAD.MOV.U32 R4, RZ, RZ, RZ ;  /* 0x000000ffff047224 */ /* 0x000fce00078e00ff */
.L_x_611:
[----:B------:R-:W-:Y:S05]  /*f500*/  BSYNC.RECONVERGENT B0 ;  /* 0x0000000000007941 */ /* 0x000fea0003800200 */
.L_x_610:
        /* <DEDUP_REMOVED lines=29> */
[----:B------:R-:W-:-:S07]  /*f6e0*/  MOV R2, R32 ;  /* 0x0000002000027202 */ /* 0x000fce0000000f00 */
.L_x_615:
[----:B------:R-:W-:Y:S05]  /*f6f0*/  BSYNC.RECONVERGENT B3 ;  /* 0x0000000000037941 */ /* 0x000fea0003800200 */
.L_x_614:
        /* <DEDUP_REMOVED lines=32> */
[----:B------:R-:W-:Y:S05]  /*f900*/  @!P0 BRA `(.L_x_618) ;  /* 0x0000000000bc8947 */ /* 0x000fea0003800000 */
[----:B------:R-:W-:Y:S02]  /*f910*/  SHF.L.U32 R2, R17, 0x8, RZ ;  /* 0x0000000811027819 */ /* 0x000fe400000006ff */
[----:B------:R-:W-:Y:S01]  /*f920*/  CS2R R24, SRZ ;  /* 0x0000000000187805 */ /* 0x000fe2000001ff00 */
[----:B------:R-:W-:Y:S01]  /*f930*/  UMOV UR4, URZ ;  /* 0x000000ff00047c82 */ /* 0x000fe20008000000 */
[----:B------:R-:W-:-:S07]  /*f940*/  LOP3.LUT R29, R2, 0x80000000, RZ, 0xfc, !PT ;  /* 0x80000000021d7812 */ /* 0x000fce00078efcff */
.L_x_619:
        /* <DEDUP_REMOVED lines=37> */
[----:B------:R-:W-:-:S05]  /*fba0*/  IMAD.MOV R2, RZ, RZ, -R4 ;  /* 0x000000ffff027224 */ /* 0x000fca00078e0a04 */
[----:B------:R-:W-:Y:S01]  /*fbb0*/  @!P1 MOV R4, R2 ;  /* 0x0000000200049202 */ /* 0x000fe20000000f00 */
[----:B--2---:R-:W-:-:S10]  /*fbc0*/  DMUL R24, R26, UR4 ;  /* 0x000000041a187c28 */ /* 0x004fd40008000000 */
[----:B------:R-:W0:Y:S02]  /*fbd0*/  F2F.F32.F64 R24, R24 ;  /* 0x0000001800187310 */ /* 0x000e240000301000 */
[----:B0-----:R-:W-:Y:S01]  /*fbe0*/  FSEL R3, -R24, R24, !P0 ;  /* 0x0000001818037208 */ /* 0x001fe20004000100 */
[----:B------:R-:W-:Y:S06]  /*fbf0*/  BRA `(.L_x_617) ;  /* 0x0000000000087947 */ /* 0x000fec0003800000 */
.L_x_618:
[----:B------:R-:W-:Y:S01]  /*fc00*/  FMUL R3, RZ, R17 ;  /* 0x00000011ff037220 */ /* 0x000fe20000400000 */
[----:B------:R-:W-:-:S07]  /*fc10*/  IMAD.MOV.U32 R4, RZ, RZ, RZ ;  /* 0x000000ffff047224 */ /* 0x000fce00078e00ff */
.L_x_617:
[----:B------:R-:W-:Y:S05]  /*fc20*/  BSYNC.RECONVERGENT B0 ;  /* 0x0000000000007941 */ /* 0x000fea0003800200 */
.L_x_616:
[----:B------:R-:W-:Y:S02]  /*fc30*/  IMAD.MOV.U32 R28, RZ, RZ, 0x37cbac00 ;  /* 0x37cbac00ff1c7424 */ /* 0x000fe400078e00ff */
        /* <DEDUP_REMOVED lines=18> */
[----:B------:R-:W-:Y:S01]  /*fd60*/  MOV R4, R22 ;  /* 0x0000001600047202 */ /* 0x000fe20000000f00 */
[----:B------:R-:W-:Y:S02]  /*fd70*/  IMAD.MOV.U32 R2, RZ, RZ, R19 ;  /* 0x000000ffff027224 */ /* 0x000fe400078e0013 */
[----:B------:R-:W-:Y:S02]  /*fd80*/  @P1 FADD R29, RZ, -R29 ;  /* 0x8000001dff1d1221 */ /* 0x000fe40000000000 */
[----:B------:R-:W-:Y:S05]  /*fd90*/  @!P0 BRA `(.L_x_621) ;  /* 0x0000000000cc8947 */ /* 0x000fea0003800000 */
[----:B------:R-:W-:-:S13]  /*fda0*/  FSETP.NEU.AND P0, PT, |R17|, +INF , PT ;  /* 0x7f8000001100780b */ /* 0x000fda0003f0d200 */
[----:B------:R-:W-:Y:S05]  /*fdb0*/  @!P0 BRA `(.L_x_622) ;  /* 0x0000000000bc8947 */ /* 0x000fea0003800000 */
[----:B------:R-:W-:Y:S01]  /*fdc0*/  IMAD.SHL.U32 R2, R17, 0x100, RZ ;  /* 0x0000010011027824 */ /* 0x000fe200078e00ff */
[----:B------:R-:W-:Y:S01]  /*fdd0*/  CS2R R24, SRZ ;  /* 0x0000000000187805 */ /* 0x000fe2000001ff00 */
[----:B------:R-:W-:-:S03]  /*fde0*/  UMOV UR4, URZ ;  /* 0x000000ff00047c82 */ /* 0x000fc60008000000 */
[----:B------:R-:W-:-:S07]  /*fdf0*/  LOP3.LUT R33, R2, 0x80000000, RZ, 0xfc, !PT ;  /* 0x8000000002217812 */ /* 0x000fce00078efcff */
.L_x_623:
        /* <DEDUP_REMOVED lines=43> */
.L_x_622:
[----:B------:R-:W-:Y:S01]  /*100b0*/  FMUL R2, RZ, R17 ;  /* 0x00000011ff027220 */ /* 0x000fe20000400000 */
[----:B------:R-:W-:-:S07]  /*100c0*/  IMAD.MOV.U32 R4, RZ, RZ, RZ ;  /* 0x000000ffff047224 */ /* 0x000fce00078e00ff */
.L_x_621:
[----:B------:R-:W-:Y:S05]  /*100d0*/  BSYNC.RECONVERGENT B0 ;  /* 0x0000000000007941 */ /* 0x000fea0003800200 */
.L_x_620:
        /* <DEDUP_REMOVED lines=30> */
.L_x_625:
[----:B------:R-:W-:Y:S05]  /*102c0*/  BSYNC.RECONVERGENT B3 ;  /* 0x0000000000037941 */ /* 0x000fea0003800200 */
.L_x_624:
[----:B------:R-:W-:Y:S01]  /*102d0*/  IMAD.MOV.U32 R3, RZ, RZ, 0x3f000000 ;  /* 0x3f000000ff037424 */ /* 0x000fe200078e00ff */
[C---:B------:R-:W-:Y:S01]  /*102e0*/  FSETP.NEU.AND P1, PT, |R2|.reuse, 1, PT ;  /* 0x3f8000000200780b */ /* 0x040fe20003f2d200 */
[----:B------:R-:W-:Y:S01]  /*102f0*/  IMAD.MOV.U32 R25, RZ, RZ, 0x3d4dd2f7 ;  /* 0x3d4dd2f7ff197424 */ /* 0x000fe200078e00ff */
[C---:B------:R-:W-:Y:S01]  /*10300*/  FSETP.GT.AND P0, PT, |R2|.reuse, 0.56000000238418579102, PT ;  /* 0x3f0f5c290200780b */ /* 0x040fe20003f04200 */
[----:B------:R-:W-:Y:S01]  /*10310*/  FFMA R3, |R2|, -R3, 0.5 ;  /* 0x3f00000002037423 */ /* 0x000fe20000000a03 */
[----:B------:R-:W-:Y:S01]  /*10320*/  IMAD.MOV.U32 R28, RZ, RZ, 0x54442d18 ;  /* 0x54442d18ff1c7424 */ /* 0x000fe200078e00ff */
[----:B------:R-:W-:Y:S01]  /*10330*/  BSSY.RECONVERGENT B0, `(.L_x_626) ;  /* 0x0000059000007945 */ /* 0x000fe20003800200 */
[----:B------:R-:W-:Y:S01]  /*10340*/  IMAD.MOV.U32 R29, RZ, RZ, 0x400921fb ;  /* 0x400921fbff1d7424 */ /* 0x000fe200078e00ff */
        /* <DEDUP_REMOVED lines=18> */
[-C--:B0-----:R-:W-:Y:S02]  /*10470*/  I2FP.F32.S32 R26, R31.reuse ;  /* 0x0000001f001a7245 */ /* 0x081fe40000201400 */
[----:B------:R-:W-:Y:S01]  /*10480*/  FMUL R3, R5, -2 ;  /* 0xc000000005037820 */ /* 0x000fe20000400000 */
[----:B------:R-:W-:-:S03]  /*10490*/  MOV R33, R31 ;  /* 0x0000001f00217202 */ /* 0x000fc60000000f00 */
        /* <DEDUP_REMOVED lines=8> */
[----:B------:R-:W-:Y:S01]  /*10520*/  DADD R2, -R4, R2 ;  /* 0x0000000004027229 */ /* 0x000fe20000000102 */
[----:B------:R-:W-:-:S05]  /*10530*/  FFMA R5, R26, -1.5707962512969970703, -R23 ;  /* 0xbfc90fda1a057823 */ /* 0x000fca0000000817 */
[----:B------:R0:W2:Y:S01]  /*10540*/  F2F.F32.F64 R30, R2 ;  /* 0x00000002001e7310 */ /* 0x0000a20000301000 */
[----:B------:R-:W-:-:S04]  /*10550*/  FFMA R5, R26, -7.5497894158615963534e-08, R5 ;  /* 0xb3a221681a057823 */ /* 0x000fc80000000005 */
[----:B------:R-:W-:-:S04]  /*10560*/  FFMA R36, R26, -5.3903029534742383927e-15, R5 ;  /* 0xa7c234c51a247823 */ /* 0x000fc80000000005 */
[----:B------:R-:W-:Y:S01]  /*10570*/  IMAD.MOV.U32 R4, RZ, RZ, R36 ;  /* 0x000000ffff047224 */ /* 0x000fe200078e0024 */
[----:B0-----:R-:W-:Y:S06]  /*10580*/  @!P0 BRA `(.L_x_627) ;  /* 0x0000000000cc8947 */ /* 0x001fec0003800000 */
[----:B------:R-:W-:-:S13]  /*10590*/  FSETP.NEU.AND P0, PT, |R23|, +INF , PT ;  /* 0x7f8000001700780b */ /* 0x000fda0003f0d200 */
[----:B------:R-:W-:Y:S05]  /*105a0*/  @!P0 BRA `(.L_x_628) ;  /* 0x0000000000bc8947 */ /* 0x000fea0003800000 */
[----:B------:R-:W-:Y:S01]  /*105b0*/  IMAD.SHL.U32 R2, R39, 0x100, RZ ;  /* 0x0000010027027824 */ /* 0x000fe200078e00ff */
[----:B------:R-:W-:Y:S01]  /*105c0*/  CS2R R24, SRZ ;  /* 0x0000000000187805 */ /* 0x000fe2000001ff00 */
[----:B------:R-:W-:-:S03]  /*105d0*/  UMOV UR4, URZ ;  /* 0x000000ff00047c82 */ /* 0x000fc60008000000 */
[----:B------:R-:W-:-:S07]  /*105e0*/  LOP3.LUT R31, R2, 0x80000000, RZ, 0xfc, !PT ;  /* 0x80000000021f7812 */ /* 0x000fce00078efcff */
.L_x_629:
        /* <DEDUP_REMOVED lines=27> */
[C---:B------:R-:W-:Y:S02]  /*107a0*/  SHF.L.W.U32.HI R4, R3.reuse, 0x2, R2 ;  /* 0x0000000203047819 */ /* 0x040fe40000010e02 */
[----:B------:R-:W-:Y:S02]  /*107b0*/  SHF.L.U32 R3, R3, 0x2, RZ ;  /* 0x0000000203037819 */ /* 0x000fe400000006ff */
[----:B------:R-:W-:-:S02]  /*107c0*/  SHF.R.S32.HI R5, RZ, 0x1f, R4 ;  /* 0x0000001fff057819 */ /* 0x000fc40000011404 */
[----:B------:R-:W-:Y:S02]  /*107d0*/  SHF.R.U32.HI R31, RZ, 0x1e, R2 ;  /* 0x0000001eff1f7819 */ /* 0x000fe40000011602 */
[C---:B0-----:R-:W-:Y:S02]  /*107e0*/  LOP3.LUT R26, R5.reuse, R3, RZ, 0x3c, !PT ;  /* 0x00000003051a7212 */ /* 0x041fe400078e3cff */
[----:B------:R-:W-:Y:S02]  /*107f0*/  LOP3.LUT R27, R5, R4, RZ, 0x3c, !PT ;  /* 0x00000004051b7212 */ /* 0x000fe400078e3cff */
[C---:B------:R-:W-:Y:S02]  /*10800*/  LOP3.LUT R2, R4.reuse, R39, RZ, 0x3c, !PT ;  /* 0x0000002704027212 */ /* 0x040fe400078e3cff */
[----:B------:R-:W-:Y:S02]  /*10810*/  LEA.HI R31, R4, R31, RZ, 0x1 ;  /* 0x0000001f041f7211 */ /* 0x000fe400078f08ff */
[----:B------:R-:W3:Y:S01]  /*10820*/  I2F.F64.S64 R26, R26 ;  /* 0x0000001a001a7312 */ /* 0x000ee20000301c00 */
[----:B------:R-:W-:-:S02]  /*10830*/  ISETP.GE.AND P1, PT, R2, RZ, PT ;  /* 0x000000ff0200720c */ /* 0x000fc40003f26270 */
[----:B------:R-:W-:-:S04]  /*10840*/  IMAD.MOV R2, RZ, RZ, -R31 ;  /* 0x000000ffff027224 */ /* 0x000fc800078e0a1f */
[----:B------:R-:W-:Y:S01]  /*10850*/  @!P0 IMAD.MOV.U32 R31, RZ, RZ, R2 ;  /* 0x000000ffff1f8224 */ /* 0x000fe200078e0002 */
[----:B---3--:R-:W-:-:S10]  /*10860*/  DMUL R24, R26, UR4 ;  /* 0x000000041a187c28 */ /* 0x008fd40008000000 */
[----:B------:R-:W0:Y:S02]  /*10870*/  F2F.F32.F64 R24, R24 ;  /* 0x0000001800187310 */ /* 0x000e240000301000 */
[----:B0-----:R-:W-:Y:S01]  /*10880*/  FSEL R4, -R24, R24, !P1 ;  /* 0x0000001818047208 */ /* 0x001fe20004800100 */
[----:B------:R-:W-:Y:S06]  /*10890*/  BRA `(.L_x_627) ;  /* 0x0000000000087947 */ /* 0x000fec0003800000 */
.L_x_628:
[----:B------:R-:W-:Y:S01]  /*108a0*/  FMUL R4, RZ, -R23 ;  /* 0x80000017ff047220 */ /* 0x000fe20000400000 */
[----:B------:R-:W-:-:S07]  /*108b0*/  IMAD.MOV.U32 R31, RZ, RZ, RZ ;  /* 0x000000ffff1f7224 */ /* 0x000fce00078e00ff */
.L_x_627:
[----:B------:R-:W-:Y:S05]  /*108c0*/  BSYNC.RECONVERGENT B0 ;  /* 0x0000000000007941 */ /* 0x000fea0003800200 */
.L_x_626:
        /* <DEDUP_REMOVED lines=22> */
[----:B------:R-:W-:Y:S05]  /*10a30*/  @!P0 BRA `(.L_x_632) ;  /* 0x0000000000c08947 */ /* 0x000fea0003800000 */
[----:B------:R-:W-:Y:S01]  /*10a40*/  IMAD.SHL.U32 R2, R39, 0x100, RZ ;  /* 0x0000010027027824 */ /* 0x000fe200078e00ff */
[----:B------:R-:W-:Y:S01]  /*10a50*/  UMOV UR4, URZ ;  /* 0x000000ff00047c82 */ /* 0x000fe20008000000 */
[----:B------:R-:W-:Y:S02]  /*10a60*/  IMAD.MOV.U32 R24, RZ, RZ, RZ ;  /* 0x000000ffff187224 */ /* 0x000fe400078e00ff */
[----:B------:R-:W-:Y:S01]  /*10a70*/  IMAD.MOV.U32 R26, RZ, RZ, RZ ;  /* 0x000000ffff1a7224 */ /* 0x000fe200078e00ff */
[----:B------:R-:W-:-:S07]  /*10a80*/  LOP3.LUT R33, R2, 0x80000000, RZ, 0xfc, !PT ;  /* 0x8000000002217812 */ /* 0x000fce00078efcff */
.L_x_633:
[----:B0-----:R-:W0:Y:S02]  /*10a90*/  LDC.64 R2, c[0x4][0x8] ;  /* 0x01000200ff027b82 */ /* 0x001e240000000a00 */
[----:B0-----:R-:W-:-:S06]  /*10aa0*/  IMAD.WIDE.U32 R2, R26, 0x4, R2 ;  /* 0x000000041a027825 */ /* 0x001fcc00078e0002 */
        /* <DEDUP_REMOVED lines=39> */
[----:B0-----:R-:W-:Y:S01]  /*10d20*/  FSEL R36, -R34, R34, !P0 ;  /* 0x0000002222247208 */ /* 0x001fe20004000100 */
[----:B---3--:R-:W-:Y:S06]  /*10d30*/  BRA `(.L_x_631) ;  /* 0x0000000000087947 */ /* 0x008fec0003800000 */
.L_x_632:
[----:B------:R-:W-:Y:S01]  /*10d40*/  FMUL R36, RZ, -R23 ;  /* 0x80000017ff247220 */ /* 0x000fe20000400000 */
[----:B------:R-:W-:-:S07]  /*10d50*/  IMAD.MOV.U32 R33, RZ, RZ, RZ ;  /* 0x000000ffff217224 */ /* 0x000fce00078e00ff */
.L_x_631:
[----:B------:R-:W-:Y:S05]  /*10d60*/  BSYNC.RECONVERGENT B0 ;  /* 0x0000000000007941 */ /* 0x000fea0003800200 */
.L_x_630:
        /* <DEDUP_REMOVED lines=18> */
[----:B------:R-:W-:-:S03]  /*10e90*/  MOV R36, R24 ;  /* 0x0000001800247202 */ /* 0x000fc60000000f00 */
        /* <DEDUP_REMOVED lines=10> */
[----:B------:R-:W-:Y:S05]  /*10f40*/  @!P0 BRA `(.L_x_636) ;  /* 0x0000000000c08947 */ /* 0x000fea0003800000 */
[----:B------:R-:W-:Y:S01]  /*10f50*/  IMAD.SHL.U32 R2, R39, 0x100, RZ ;  /* 0x0000010027027824 */ /* 0x000fe200078e00ff */
[----:B------:R-:W-:Y:S01]  /*10f60*/  UMOV UR4, URZ ;  /* 0x000000ff00047c82 */ /* 0x000fe20008000000 */
[----:B------:R-:W-:Y:S02]  /*10f70*/  IMAD.MOV.U32 R24, RZ, RZ, RZ ;  /* 0x000000ffff187224 */ /* 0x000fe400078e00ff */
[----:B------:R-:W-:Y:S01]  /*10f80*/  IMAD.MOV.U32 R26, RZ, RZ, RZ ;  /* 0x000000ffff1a7224 */ /* 0x000fe200078e00ff */
[----:B------:R-:W-:-:S07]  /*10f90*/  LOP3.LUT R35, R2, 0x80000000, RZ, 0xfc, !PT ;  /* 0x8000000002237812 */ /* 0x000fce00078efcff */
.L_x_637:
[----:B------:R-:W0:Y:S02]  /*10fa0*/  LDC.64 R2, c[0x4][0x8] ;  /* 0x01000200ff027b82 */ /* 0x000e240000000a00 */
[----:B0-----:R-:W-:-:S06]  /*10fb0*/  IMAD.WIDE.U32 R2, R26, 0x4, R2 ;  /* 0x000000041a027825 */ /* 0x001fcc00078e0002 */
[----:B------:R-:W2:Y:S02]  /*10fc0*/  LDG.E.CONSTANT R2, desc[UR36][R2.64] ;  /* 0x0000002402027981 */ /* 0x000ea4000c1e9900 */
[----:B--2---:R-:W-:-:S03]  /*10fd0*/  IMAD.WIDE.U32 R4, R2, R35, RZ ;  /* 0x0000002302047225 */ /* 0x004fc600078e00ff */
[----:B------:R-:W-:Y:S01]  /*10fe0*/  IADD3 R27, P0, PT, R4, R24, RZ ;  /* 0x00000018041b7210 */ /* 0x000fe20007f1e0ff */
[C---:B------:R-:W-:Y:S01]  /*10ff0*/  IMAD R4, R26.reuse, 0x4, R1 ;  /* 0x000000041a047824 */ /* 0x040fe200078e0201 */
[----:B------:R-:W-:Y:S02]  /*11000*/  IADD3 R26, PT, PT, R26, 0x1, RZ ;  /* 0x000000011a1a7810 */ /* 0x000fe40007ffe0ff */
[----:B------:R-:W-:Y:S02]  /*11010*/  IADD3.X R24, PT, PT, R5, UR4, RZ, P0, !PT ;  /* 0x0000000405187c10 */ /* 0x000fe400087fe4ff */
[----:B------:R0:W-:Y:S01]  /*11020*/  STL [R4], R27 ;  /* 0x0000001b04007387 */ /* 0x0001e20000100800 */
        /* <DEDUP_REMOVED lines=32> */
[----:B0-----:R-:W-:Y:S01]  /*11230*/  FSEL R2, -R34, R34, !P1 ;  /* 0x0000002222027208 */ /* 0x001fe20004800100 */
[----:B------:R-:W-:Y:S06]  /*11240*/  BRA `(.L_x_635) ;  /* 0x0000000000087947 */ /* 0x000fec0003800000 */
.L_x_636:
[----:B------:R-:W-:Y:S01]  /*11250*/  FMUL R2, RZ, -R30 ;  /* 0x8000001eff027220 */ /* 0x000fe20000400000 */
[----:B------:R-:W-:-:S07]  /*11260*/  IMAD.MOV.U32 R24, RZ, RZ, RZ ;  /* 0x000000ffff187224 */ /* 0x000fce00078e00ff */
.L_x_635:
[----:B------:R-:W-:Y:S05]  /*11270*/  BSYNC.RECONVERGENT B0 ;  /* 0x0000000000007941 */ /* 0x000fea0003800200 */
.L_x_634:
[C---:B------:R-:W-:Y:S01]  /*11280*/  LOP3.LUT R3, R24.reuse, 0x1, RZ, 0xc0, !PT ;  /* 0x0000000118037812 */ /* 0x040fe200078ec0ff */
[----:B------:R-:W-:Y:S01]  /*11290*/  BSSY.RECONVERGENT B0, `(.L_x_638) ;  /* 0x0000045000007945 */ /* 0x000fe20003800200 */
[----:B------:R-:W-:Y:S02]  /*112a0*/  IADD3 R5, PT, PT, R24, 0x1, RZ ;  /* 0x0000000118057810 */ /* 0x000fe40007ffe0ff */
        /* <DEDUP_REMOVED lines=22> */
.L_x_641:
        /* <DEDUP_REMOVED lines=43> */
.L_x_640:
[----:B------:R-:W-:Y:S01]  /*116c0*/  FMUL R38, RZ, -R30 ;  /* 0x8000001eff267220 */ /* 0x000fe20000400000 */
[----:B------:R-:W-:-:S07]  /*116d0*/  IMAD.MOV.U32 R36, RZ, RZ, RZ ;  /* 0x000000ffff247224 */ /* 0x000fce00078e00ff */
.L_x_639:
[----:B------:R-:W-:Y:S05]  /*116e0*/  BSYNC.RECONVERGENT B0 ;  /* 0x0000000000007941 */ /* 0x000fea0003800200 */
.L_x_638:
        /* <DEDUP_REMOVED lines=23> */
[C---:B------:R-:W-:Y:S01]  /*11860*/  @P1 DSETP.GT.AND P0, PT, R4.reuse, R28, PT ;  /* 0x0000001c0400122a */ /* 0x040fe20003f04000 */
[----:B------:R-:W-:Y:S01]  /*11870*/  @P1 IMAD.MOV.U32 R2, RZ, RZ, 0x54442d18 ;  /* 0x54442d18ff021424 */ /* 0x000fe200078e00ff */
[----:B------:R-:W-:Y:S01]  /*11880*/  @P1 MOV R3, 0x401921fb ;  /* 0x401921fb00031802 */ /* 0x000fe20000000f00 */
[----:B------:R-:W-:Y:S02]  /*11890*/  @!P1 IMAD.MOV.U32 R24, RZ, RZ, 0x54442d18 ;  /* 0x54442d18ff189424 */ /* 0x000fe400078e00ff */
[----:B------:R-:W-:Y:S01]  /*118a0*/  @!P1 IMAD.MOV.U32 R25, RZ, RZ, 0x401921fb ;  /* 0x401921fbff199424 */ /* 0x000fe200078e00ff */
[----:B------:R-:W-:Y:S02]  /*118b0*/  @P1 PLOP3.LUT P2, PT, P0, PT, PT, 0x80, 0x8 ;  /* 0x000000000008181c */ /* 0x000fe4000074f070 */
[----:B------:R-:W-:-:S03]  /*118c0*/  @P1 DADD R2, R4, -R2 ;  /* 0x0000000004021229 */ /* 0x000fc60000000802 */
[----:B------:R-:W-:-:S08]  /*118d0*/  @!P1 DADD R4, R4, R24 ;  /* 0x0000000004049229 */ /* 0x000fd00000000018 */
[----:B------:R0:W2:Y:S08]  /*118e0*/  @P2 F2F.F32.F64 R23, R2 ;  /* 0x0000000200172310 */ /* 0x0000b00000301000 */
[----:B------:R0:W3:Y:S02]  /*118f0*/  @!P1 F2F.F32.F64 R23, R4 ;  /* 0x0000000400179310 */ /* 0x0000e40000301000 */
.L_x_605:
[----:B------:R-:W-:Y:S05]  /*11900*/  BSYNC.RECONVERGENT B2 ;  /* 0x0000000000027941 */ /* 0x000fea0003800200 */
.L_x_593:
[CC--:B-----5:R-:W-:Y:S01]  /*11910*/  FSETP.GT.AND P4, PT, |R15|.reuse, |R16|.reuse, PT ;  /* 0x400000100f00720b */ /* 0x0e0fe20003f84200 */
[----:B------:R-:W-:Y:S03]  /*11920*/  BSSY.RECONVERGENT B2, `(.L_x_642) ;  /* 0x000000f000027945 */ /* 0x000fe60003800200 */
[----:B------:R-:W-:Y:S02]  /*11930*/  FSEL R25, |R15|, |R16|, P4 ;  /* 0x400000100f197208 */ /* 0x000fe40002000200 */
[----:B0-----:R-:W-:Y:S02]  /*11940*/  FSEL R4, |R16|, |R15|, P4 ;  /* 0x4000000f10047208 */ /* 0x001fe40002000200 */
[----:B------:R-:W0:Y:S08]  /*11950*/  MUFU.RCP R2, R25 ;  /* 0x0000001900027308 */ /* 0x000e300000001000 */
[----:B------:R-:W4:Y:S01]  /*11960*/  FCHK P0, R4, R25 ;  /* 0x0000001904007302 */ /* 0x000f220000000000 */
[----:B0-----:R-:W-:-:S04]  /*11970*/  FFMA R3, -R25, R2, 1 ;  /* 0x3f80000019037423 */ /* 0x001fc80000000102 */
[----:B------:R-:W-:-:S04]  /*11980*/  FFMA R3, R2, R3, R2 ;  /* 0x0000000302037223 */ /* 0x000fc80000000002 */
[----:B------:R-:W-:-:S04]  /*11990*/  FFMA R2, R4, R3, RZ ;  /* 0x0000000304027223 */ /* 0x000fc800000000ff */
[----:B------:R-:W-:-:S04]  /*119a0*/  FFMA R5, -R25, R2, R4 ;  /* 0x0000000219057223 */ /* 0x000fc80000000104 */
[----:B------:R-:W-:Y:S01]  /*119b0*/  FFMA R2, R3, R5, R2 ;  /* 0x0000000503027223 */ /* 0x000fe20000000002 */
[----:B----4-:R-:W-:Y:S06]  /*119c0*/  @!P0 BRA `(.L_x_643) ;  /* 0x0000000000108947 */ /* 0x010fec0003800000 */
[----:B------:R-:W-:Y:S01]  /*119d0*/  IMAD.MOV.U32 R5, RZ, RZ, R25 ;  /* 0x000000ffff057224 */ /* 0x000fe200078e0019 */
[----:B------:R-:W-:-:S07]  /*119e0*/  MOV R27, 0x11a00 ;  /* 0x00011a00001b7802 */ /* 0x000fce0000000f00 */
[----:B-123--:R-:W-:Y:S05]  /*119f0*/  CALL.REL.NOINC `($__internal_4_$__cuda_sm3x_div_rn_noftz_f32_slowpath) ;  /* 0x00000160004c7944 */ /* 0x00efea0003c00000 */
[----:B------:R-:W-:-:S07]  /*11a00*/  IMAD.MOV.U32 R2, RZ, RZ, R32 ;  /* 0x000000ffff027224 */ /* 0x000fce00078e0020 */
.L_x_643:
[----:B------:R-:W-:Y:S05]  /*11a10*/  BSYNC.RECONVERGENT B2 ;  /* 0x0000000000027941 */ /* 0x000fea0003800200 */
.L_x_642:
        /* <DEDUP_REMOVED lines=39> */
[----:B------:R-:W-:Y:S05]  /*11c90*/  @!P0 BRA `(.L_x_646) ;  /* 0x0000000000bc8947 */ /* 0x000fea0003800000 */
[----:B------:R-:W-:Y:S01]  /*11ca0*/  IMAD.SHL.U32 R2, R29, 0x100, RZ ;  /* 0x000001001d027824 */ /* 0x000fe200078e00ff */
[----:B------:R-:W-:Y:S01]  /*11cb0*/  CS2R R24, SRZ ;  /* 0x0000000000187805 */ /* 0x000fe2000001ff00 */
[----:B------:R-:W-:-:S03]  /*11cc0*/  UMOV UR4, URZ ;  /* 0x000000ff00047c82 */ /* 0x000fc60008000000 */
[----:B------:R-:W-:-:S07]  /*11cd0*/  LOP3.LUT R31, R2, 0x80000000, RZ, 0xfc, !PT ;  /* 0x80000000021f7812 */ /* 0x000fce00078efcff */
.L_x_647:
[----:B0-----:R-:W0:Y:S02]  /*11ce0*/  LDC.64 R2, c[0x4][0x8] ;  /* 0x01000200ff027b82 */ /* 0x001e240000000a00 */
[----:B0-----:R-:W-:-:S06]  /*11cf0*/  IMAD.WIDE.U32 R2, R25, 0x4, R2 ;  /* 0x0000000419027825 */ /* 0x001fcc00078e0002 */
[----:B------:R-:W4:Y:S01]  /*11d00*/  LDG.E.CONSTANT R2, desc[UR36][R2.64] ;  /* 0x0000002402027981 */ /* 0x000f22000c1e9900 */
[C---:B------:R-:W-:Y:S01]  /*11d10*/  IMAD R26, R25.reuse, 0x4, R1 ;  /* 0x00000004191a7824 */ /* 0x040fe200078e0201 */
[----:B------:R-:W-:-:S04]  /*11d20*/  IADD3 R25, PT, PT, R25, 0x1, RZ ;  /* 0x0000000119197810 */ /* 0x000fc80007ffe0ff */
[----:B------:R-:W-:Y:S01]  /*11d30*/  ISETP.NE.AND P0, PT, R25, 0x6, PT ;  /* 0x000000061900780c */ /* 0x000fe20003f05270 */
[----:B----4-:R-:W-:-:S03]  /*11d40*/  IMAD.WIDE.U32 R4, R2, R31, RZ ;  /* 0x0000001f02047225 */ /* 0x010fc600078e00ff */
        /* <DEDUP_REMOVED lines=11> */
[----:B------:R-:W5:Y:S04]  /*11e00*/  LDL R2, [R25+0x18] ;  /* 0x0000180019027983 */ /* 0x000f680000100800 */
[----:B------:R-:W5:Y:S04]  /*11e10*/  LDL R3, [R25+0x14] ;  /* 0x0000140019037983 */ /* 0x000f680000100800 */
[----:B------:R-:W2:Y:S01]  /*11e20*/  @P0 LDL R4, [R25+0x10] ;  /* 0x0000100019040983 */ /* 0x000ea20000100800 */
[----:B------:R-:W-:Y:S01]  /*11e30*/  LOP3.LUT R5, R5, 0x1f, RZ, 0xc0, !PT ;  /* 0x0000001f05057812 */ /* 0x000fe200078ec0ff */
[----:B------:R-:W-:Y:S01]  /*11e40*/  UMOV UR4, 0x54442d19 ;  /* 0x54442d1900047882 */ /* 0x000fe20000000000 */
[----:B------:R-:W-:-:S02]  /*11e50*/  UMOV UR5, 0x3bf921fb ;  /* 0x3bf921fb00057882 */ /* 0x000fc40000000000 */
[-C--:B-----5:R-:W-:Y:S02]  /*11e60*/  @P0 SHF.L.W.U32.HI R2, R3, R5.reuse, R2 ;  /* 0x0000000503020219 */ /* 0x0a0fe40000010e02 */
[----:B--2---:R-:W-:Y:S02]  /*11e70*/  @P0 SHF.L.W.U32.HI R3, R4, R5, R3 ;  /* 0x0000000504030219 */ /* 0x004fe40000010e03 */
        /* <DEDUP_REMOVED lines=8> */
[----:B------:R-:W4:Y:S01]  /*11f00*/  I2F.F64.S64 R26, R26 ;  /* 0x0000001a001a7312 */ /* 0x000f220000301c00 */
[----:B------:R-:W-:Y:S02]  /*11f10*/  LEA.HI R2, R4, R3, RZ, 0x1 ;  /* 0x0000000304027211 */ /* 0x000fe400078f08ff */
[----:B------:R-:W-:-:S03]  /*11f20*/  ISETP.GE.AND P1, PT, R5, RZ, PT ;  /* 0x000000ff0500720c */ /* 0x000fc60003f26270 */
[----:B------:R-:W-:-:S04]  /*11f30*/  IMAD.MOV R3, RZ, RZ, -R2 ;  /* 0x000000ffff037224 */ /* 0x000fc800078e0a02 */
[----:B------:R-:W-:Y:S01]  /*11f40*/  @!P0 IMAD.MOV.U32 R2, RZ, RZ, R3 ;  /* 0x000000ffff028224 */ /* 0x000fe200078e0003 */
[----:B----4-:R-:W-:-:S10]  /*11f50*/  DMUL R24, R26, UR4 ;  /* 0x000000041a187c28 */ /* 0x010fd40008000000 */
[----:B------:R-:W0:Y:S02]  /*11f60*/  F2F.F32.F64 R24, R24 ;  /* 0x0000001800187310 */ /* 0x000e240000301000 */
[----:B0-----:R-:W-:Y:S01]  /*11f70*/  FSEL R3, -R24, R24, !P1 ;  /* 0x0000001818037208 */ /* 0x001fe20004800100 */
[----:B------:R-:W-:Y:S06]  /*11f80*/  BRA `(.L_x_645) ;  /* 0x0000000000087947 */ /* 0x000fec0003800000 */
.L_x_646:
[----:B------:R-:W-:Y:S01]  /*11f90*/  FMUL R3, RZ, R29 ;  /* 0x0000001dff037220 */ /* 0x000fe20000400000 */
[----:B------:R-:W-:-:S07]  /*11fa0*/  IMAD.MOV.U32 R2, RZ, RZ, RZ ;  /* 0x000000ffff027224 */ /* 0x000fce00078e00ff */
.L_x_645:
[----:B------:R-:W-:Y:S05]  /*11fb0*/  BSYNC.RECONVERGENT B0 ;  /* 0x0000000000007941 */ /* 0x000fea0003800200 */
.L_x_644:
[----:B------:R-:W-:Y:S01]  /*11fc0*/  MOV R31, 0x37cbac00 ;  /* 0x37cbac00001f7802 */ /* 0x000fe20000000f00 */
[----:B------:R-:W-:Y:S01]  /*11fd0*/  FMUL R4, R3, R3 ;  /* 0x0000000303047220 */ /* 0x000fe20000400000 */
[----:B------:R-:W-:Y:S01]  /*11fe0*/  LOP3.LUT R24, R2, 0x1, RZ, 0xc0, !PT ;  /* 0x0000000102187812 */ /* 0x000fe200078ec0ff */
        /* <DEDUP_REMOVED lines=14> */
[----:B------:R-:W-:Y:S01]  /*120d0*/  FFMA R5, R4, R5, R24 ;  /* 0x0000000504057223 */ /* 0x000fe20000000018 */
[----:B------:R-:W-:-:S03]  /*120e0*/  IMAD.MOV.U32 R4, RZ, RZ, R30 ;  /* 0x000000ffff047224 */ /* 0x000fc600078e001e */
[----:B------:R-:W-:Y:S01]  /*120f0*/  FFMA R36, R3, R5, R2 ;  /* 0x0000000503247223 */ /* 0x000fe20000000002 */
[----:B------:R-:W-:-:S03]  /*12100*/  IMAD.MOV.U32 R2, RZ, RZ, R28 ;  /* 0x000000ffff027224 */ /* 0x000fc600078e001c */
[----:B------:R-:W-:Y:S02]  /*12110*/  @P1 FADD R36, RZ, -R36 ;  /* 0x80000024ff241221 */ /* 0x000fe40000000000 */
        /* <DEDUP_REMOVED lines=8> */
.L_x_651:
[----:B0-----:R-:W0:Y:S02]  /*121a0*/  LDC.64 R2, c[0x4][0x8] ;  /* 0x01000200ff027b82 */ /* 0x001e240000000a00 */
[----:B0-----:R-:W-:-:S06]  /*121b0*/  IMAD.WIDE.U32 R2, R26, 0x4, R2 ;  /* 0x000000041a027825 */ /* 0x001fcc00078e0002 */
        /* <DEDUP_REMOVED lines=18> */
[----:B0-----:R-:W2:Y:S01]  /*122e0*/  @P0 LDL R4, [R33+0x10] ;  /* 0x0000100021040983 */ /* 0x001ea20000100800 */
[----:B------:R-:W-:Y:S01]  /*122f0*/  @P0 LOP3.LUT R5, R5, 0x1f, RZ, 0xc0, !PT ;  /* 0x0000001f05050812 */ /* 0x000fe200078ec0ff */
[----:B------:R-:W-:Y:S01]  /*12300*/  UMOV UR4, 0x54442d19 ;  /* 0x54442d1900047882 */ /* 0x000fe20000000000 */
[----:B------:R-:W-:Y:S01]  /*12310*/  UMOV UR5, 0x3bf921fb ;  /* 0x3bf921fb00057882 */ /* 0x000fe20000000000 */
[----:B------:R-:W-:-:S02]  /*12320*/  ISETP.GE.AND P1, PT, R29, RZ, PT ;  /* 0x000000ff1d00720c */ /* 0x000fc40003f26270 */
[-C--:B-----5:R-:W-:Y:S02]  /*12330*/  @P0 SHF.L.W.U32.HI R2, R3, R5.reuse, R2 ;  /* 0x0000000503020219 */ /* 0x0a0fe40000010e02 */
[----:B--2---:R-:W-:-:S04]  /*12340*/  @P0 SHF.L.W.U32.HI R3, R4, R5, R3 ;  /* 0x0000000504030219 */ /* 0x004fc80000010e03 */
        /* <DEDUP_REMOVED lines=15> */
[----:B----4-:R-:W-:Y:S06]  /*12440*/  BRA `(.L_x_649) ;  /* 0x0000000000087947 */ /* 0x010fec0003800000 */
.L_x_650:
[----:B------:R-:W-:Y:S01]  /*12450*/  FMUL R2, RZ, R29 ;  /* 0x0000001dff027220 */ /* 0x000fe20000400000 */
[----:B------:R-:W-:-:S07]  /*12460*/  IMAD.MOV.U32 R4, RZ, RZ, RZ ;  /* 0x000000ffff047224 */ /* 0x000fce00078e00ff */
.L_x_649:
[----:B------:R-:W-:Y:S05]  /*12470*/  BSYNC.RECONVERGENT B0 ;  /* 0x0000000000007941 */ /* 0x000fea0003800200 */
.L_x_648:
        /* <DEDUP_REMOVED lines=28> */
.L_x_655:
        /* <DEDUP_REMOVED lines=43> */
.L_x_654:
[----:B------:R-:W-:Y:S01]  /*128f0*/  FMUL R2, RZ, R29 ;  /* 0x0000001dff027220 */ /* 0x000fe20000400000 */
[----:B------:R-:W-:-:S07]  /*12900*/  IMAD.MOV.U32 R4, RZ, RZ, RZ ;  /* 0x000000ffff047224 */ /* 0x000fce00078e00ff */
.L_x_653:
[----:B------:R-:W-:Y:S05]  /*12910*/  BSYNC.RECONVERGENT B0 ;  /* 0x0000000000007941 */ /* 0x000fea0003800200 */
.L_x_652:
        /* <DEDUP_REMOVED lines=38> */
[----:B------:R-:W-:-:S03]  /*12b80*/  FSEL R2, RZ, -24, P0 ;  /* 0xc1c00000ff027808 */ /* 0x000fc60000000000 */
[----:B------:R-:W-:Y:S01]  /*12b90*/  FMUL R27, R4, R27 ;  /* 0x0000001b041b7220 */ /* 0x000fe20000400000 */
[----:B------:R-:W-:Y:S02]  /*12ba0*/  IMAD.MOV.U32 R4, RZ, RZ, 0x3a2c32e4 ;  /* 0x3a2c32e4ff047424 */ /* 0x000fe400078e00ff */
[----:B------:R-:W-:Y:S01]  /*12bb0*/  FFMA R2, R3, 1.1920928955078125e-07, R2 ;  /* 0x3400000003027823 */ /* 0x000fe20000000002 */
[----:B------:R-:W-:-:S03]  /*12bc0*/  FMUL R3, R5, R5 ;  /* 0x0000000505037220 */ /* 0x000fc60000400000 */
        /* <DEDUP_REMOVED lines=22> */
[----:B------:R-:W4:Y:S01]  /*12d30*/  F2I.NTZ R5, R3 ;  /* 0x0000000300057305 */ /* 0x000f220000203100 */
[----:B0-----:R-:W-:Y:S01]  /*12d40*/  FADD R2, R3, -R24 ;  /* 0x8000001803027221 */ /* 0x001fe20000000000 */
[----:B------:R-:W-:-:S03]  /*12d50*/  FSETP.GT.AND P0, PT, R24, RZ, PT ;  /* 0x000000ff1800720b */ /* 0x000fc60003f04000 */
[----:B------:R-:W-:Y:S01]  /*12d60*/  FADD R2, R2, R33 ;  /* 0x0000002102027221 */ /* 0x000fe20000000000 */
[----:B------:R-:W-:Y:S02]  /*12d70*/  SEL R4, RZ, 0x83000000, P0 ;  /* 0x83000000ff047807 */ /* 0x000fe40000000000 */
[----:B------:R-:W-:Y:S01]  /*12d80*/  FSETP.NEU.AND P0, PT, |R35|, +INF , PT ;  /* 0x7f8000002300780b */ /* 0x000fe20003f0d200 */
[C---:B------:R-:W-:Y:S01]  /*12d90*/  FFMA R27, R2.reuse, R27, 0.0013391353422775864601 ;  /* 0x3aaf85ed021b7423 */ /* 0x040fe2000000001b */
[----:B------:R-:W-:Y:S01]  /*12da0*/  FSEL R33, RZ, +INF , !P2 ;  /* 0x7f800000ff217808 */ /* 0x000fe20005000000 */
[----:B----4-:R-:W-:Y:S02]  /*12db0*/  IMAD R5, R5, 0x800000, -R4 ;  /* 0x0080000005057824 */ /* 0x010fe400078e0a04 */
        /* <DEDUP_REMOVED lines=12> */
.L_x_658:
[----:B------:R-:W-:-:S07]  /*12e80*/  FADD R33, R35, 2 ;  /* 0x4000000023217421 */ /* 0x000fce0000000000 */
.L_x_657:
[----:B------:R-:W-:Y:S05]  /*12e90*/  BSYNC.RECONVERGENT B0 ;  /* 0x0000000000007941 */ /* 0x000fea0003800200 */
.L_x_656:
[----:B------:R-:W-:Y:S01]  /*12ea0*/  FSETP.GE.AND P0, PT, |R29|, 105615, PT ;  /* 0x47ce47801d00780b */ /* 0x000fe20003f06200 */
[----:B------:R-:W-:Y:S01]  /*12eb0*/  BSSY.RECONVERGENT B0, `(.L_x_659) ;  /* 0x0000038000007945 */ /* 0x000fe20003800200 */
[----:B------:R-:W-:Y:S01]  /*12ec0*/  MOV R4, R30 ;  /* 0x0000001e00047202 */ /* 0x000fe20000000f00 */
[----:B------:R-:W-:-:S10]  /*12ed0*/  IMAD.MOV.U32 R2, RZ, RZ, R28 ;  /* 0x000000ffff027224 */ /* 0x000fd400078e001c */
        /* <DEDUP_REMOVED lines=8> */
.L_x_662:
        /* <DEDUP_REMOVED lines=43> */
.L_x_661:
[----:B------:R-:W-:Y:S01]  /*13210*/  FMUL R2, RZ, R29 ;  /* 0x0000001dff027220 */ /* 0x000fe20000400000 */
[----:B------:R-:W-:-:S07]  /*13220*/  IMAD.MOV.U32 R4, RZ, RZ, RZ ;  /* 0x000000ffff047224 */ /* 0x000fce00078e00ff */
.L_x_660:
[----:B------:R-:W-:Y:S05]  /*13230*/  BSYNC.RECONVERGENT B0 ;  /* 0x0000000000007941 */ /* 0x000fea0003800200 */
.L_x_659:
        /* <DEDUP_REMOVED lines=43> */
[----:B------:R-:W-:-:S04]  /*134f0*/  FMUL R3, R5, R5 ;  /* 0x0000000505037220 */ /* 0x000fc80000400000 */
        /* <DEDUP_REMOVED lines=25> */
[----:B------:R-:W-:-:S05]  /*13690*/  HFMA2 R5, -RZ, RZ, 0.64013671875, -15.109375 ;  /* 0x391fcb8eff057431 */ /* 0x000fca00000001ff */
[----:B------:R-:W-:-:S04]  /*136a0*/  FFMA R5, R2, R5, 0.0013391353422775864601 ;  /* 0x3aaf85ed02057423 */ /* 0x000fc80000000005 */
[----:B------:R-:W-:-:S04]  /*136b0*/  FFMA R5, R2, R5, 0.0096188392490148544312 ;  /* 0x3c1d985602057423 */ /* 0x000fc80000000005 */
[----:B------:R-:W-:-:S04]  /*136c0*/  FFMA R5, R2, R5, 0.055503588169813156128 ;  /* 0x3d6357bb02057423 */ /* 0x000fc80000000005 */
[----:B------:R-:W-:-:S04]  /*136d0*/  FFMA R5, R2, R5, 0.24022644758224487305 ;  /* 0x3e75fdec02057423 */ /* 0x000fc80000000005 */
[----:B------:R-:W-:-:S04]  /*136e0*/  FFMA R5, R2, R5, 0.69314718246459960938 ;  /* 0x3f31721802057423 */ /* 0x000fc80000000005 */
[----:B------:R-:W-:Y:S01]  /*136f0*/  FFMA R24, R2, R5, 1 ;  /* 0x3f80000002187423 */ /* 0x000fe20000000005 */
[----:B------:R-:W-:Y:S02]  /*13700*/  SEL R2, RZ, 0x83000000, P0 ;  /* 0x83000000ff027807 */ /* 0x000fe40000000000 */
[----:B------:R-:W-:-:S03]  /*13710*/  FSETP.NEU.AND P0, PT, |R39|, +INF , PT ;  /* 0x7f8000002700780b */ /* 0x000fc60003f0d200 */
[----:B------:R-:W-:Y:S02]  /*13720*/  VIADD R5, R2, 0x7f000000 ;  /* 0x7f00000002057836 */ /* 0x000fe40000000000 */
[----:B0-----:R-:W-:Y:S01]  /*13730*/  IMAD R4, R3, 0x800000, -R2 ;  /* 0x0080000003047824 */ /* 0x001fe200078e0a02 */
[----:B------:R-:W-:Y:S01]  /*13740*/  FSEL R2, RZ, +INF , !P2 ;  /* 0x7f800000ff027808 */ /* 0x000fe20005000000 */
[----:B------:R-:W-:-:S04]  /*13750*/  FMUL R5, R5, R24 ;  /* 0x0000001805057220 */ /* 0x000fc80000400000 */
[----:B------:R-:W-:Y:S02]  /*13760*/  @!P1 FMUL R2, R4, R5 ;  /* 0x0000000504029220 */ /* 0x000fe40000400000 */
[----:B------:R-:W-:Y:S05]  /*13770*/  @P0 BRA P3, `(.L_x_664) ;  /* 0x0000000000100947 */ /* 0x000fea0001800000 */
[----:B------:R-:W-:-:S05]  /*13780*/  FADD R2, R39, R39 ;  /* 0x0000002727027221 */ /* 0x000fca0000000000 */
[----:B------:R-:W-:Y:S01]  /*13790*/  LOP3.LUT R2, R2, 0x7fffffff, RZ, 0xc0, !PT ;  /* 0x7fffffff02027812 */ /* 0x000fe200078ec0ff */
[----:B------:R-:W-:Y:S06]  /*137a0*/  BRA `(.L_x_664) ;  /* 0x0000000000047947 */ /* 0x000fec0003800000 */
.L_x_665:
[----:B------:R-:W-:-:S07]  /*137b0*/  FADD R2, R39, 2 ;  /* 0x4000000027027421 */ /* 0x000fce0000000000 */
.L_x_664:
[----:B------:R-:W-:Y:S05]  /*137c0*/  BSYNC.RECONVERGENT B0 ;  /* 0x0000000000007941 */ /* 0x000fea0003800200 */
.L_x_663:
        /* <DEDUP_REMOVED lines=13> */
[----:B------:R-:W-:Y:S01]  /*138a0*/  MOV R16, RZ ;  /* 0x000000ff00107202 */ /* 0x000fe20000000f00 */
[----:B------:R-:W-:Y:S01]  /*138b0*/  IMAD.MOV.U32 R15, RZ, RZ, RZ ;  /* 0x000000ffff0f7224 */ /* 0x000fe200078e00ff */
[----:B------:R-:W-:Y:S02]  /*138c0*/  UMOV UR4, URZ ;  /* 0x000000ff00047c82 */ /* 0x000fe40008000000 */
[----:B------:R-:W-:-:S07]  /*138d0*/  LOP3.LUT R33, R2, 0x80000000, RZ, 0xfc, !PT ;  /* 0x8000000002217812 */ /* 0x000fce00078efcff */
.L_x_671:
        /* <DEDUP_REMOVED lines=42> */
[----:B----4-:R-:W-:Y:S06]  /*13b80*/  BRA `(.L_x_669) ;  /* 0x0000000000087947 */ /* 0x010fec0003800000 */
.L_x_670:
[----:B------:R-:W-:Y:S01]  /*13b90*/  FMUL R2, RZ, R29 ;  /* 0x0000001dff027220 */ /* 0x000fe20000400000 */
[----:B------:R-:W-:-:S07]  /*13ba0*/  IMAD.MOV.U32 R4, RZ, RZ, RZ ;  /* 0x000000ffff047224 */ /* 0x000fce00078e00ff */
.L_x_669:
[----:B------:R-:W-:Y:S05]  /*13bb0*/  BSYNC.RECONVERGENT B0 ;  /* 0x0000000000007941 */ /* 0x000fea0003800200 */
.L_x_668:
        /* <DEDUP_REMOVED lines=25> */
.L_x_675:
[----:B0-----:R-:W0:Y:S02]  /*13d50*/  LDC.64 R2, c[0x4][0x8] ;  /* 0x01000200ff027b82 */ /* 0x001e240000000a00 */
[----:B0-----:R-:W-:-:S06]  /*13d60*/  IMAD.WIDE.U32 R2, R15, 0x4, R2 ;  /* 0x000000040f027825 */ /* 0x001fcc00078e0002 */
[----:B------:R-:W4:Y:S01]  /*13d70*/  LDG.E.CONSTANT R2, desc[UR36][R2.64] ;  /* 0x0000002402027981 */ /* 0x000f22000c1e9900 */
[C---:B------:R-:W-:Y:S01]  /*13d80*/  LEA R24, R15.reuse, R1, 0x2 ;  /* 0x000000010f187211 */ /* 0x040fe200078e10ff */
        /* <DEDUP_REMOVED lines=37> */
[----:B0-----:R-:W-:Y:S01]  /*13fe0*/  FSEL R28, -R32, R32, !P0 ;  /* 0x00000020201c7208 */ /* 0x001fe20004000100 */
[----:B----4-:R-:W-:Y:S06]  /*13ff0*/  BRA `(.L_x_673) ;  /* 0x0000000000087947 */ /* 0x010fec0003800000 */
.L_x_674:
[----:B------:R-:W-:Y:S01]  /*14000*/  FMUL R28, RZ, R29 ;  /* 0x0000001dff1c7220 */ /* 0x000fe20000400000 */
[----:B------:R-:W-:-:S07]  /*14010*/  MOV R30, RZ ;  /* 0x000000ff001e7202 */ /* 0x000fce0000000f00 */
.L_x_673:
[----:B------:R-:W-:Y:S05]  /*14020*/  BSYNC.RECONVERGENT B0 ;  /* 0x0000000000007941 */ /* 0x000fea0003800200 */
.L_x_672:
        /* <DEDUP_REMOVED lines=8> */
[----:B------:R-:W-:-:S02]  /*140b0*/  FSEL R26, R26, 0.0083327032625675201416, P0 ;  /* 0x3c0885e41a1a7808 */ /* 0x000fc40000000000 */
[----:B------:R-:W-:Y:S02]  /*140c0*/  FSEL R4, R31, -0.00019574658654164522886, P0 ;  /* 0xb94d41531f047808 */ /* 0x000fe40000000000 */
        /* <DEDUP_REMOVED lines=23> */
.L_x_677:
[----:B------:R-:W-:Y:S05]  /*14240*/  BSYNC.RECONVERGENT B3 ;  /* 0x0000000000037941 */ /* 0x000fea0003800200 */
.L_x_676:
        /* <DEDUP_REMOVED lines=20> */
[----:B------:R-:W-:-:S05]  /*14390*/  HFMA2 R3, -RZ, RZ, 2.04296875, -15.78125 ;  /* 0x4016cbe4ff037431 */ /* 0x000fca00000001ff */
        /* <DEDUP_REMOVED lines=8> */
.L_x_667:
        /* <DEDUP_REMOVED lines=12> */
.L_x_682:
        /* <DEDUP_REMOVED lines=43> */
.L_x_681:
[----:B------:R-:W-:Y:S01]  /*14790*/  FMUL R2, RZ, R29 ;  /* 0x0000001dff027220 */ /* 0x000fe20000400000 */
[----:B------:R-:W-:-:S07]  /*147a0*/  MOV R4, RZ ;  /* 0x000000ff00047202 */ /* 0x000fce0000000f00 */
.L_x_680:
[----:B------:R-:W-:Y:S05]  /*147b0*/  BSYNC.RECONVERGENT B0 ;  /* 0x0000000000007941 */ /* 0x000fea0003800200 */
.L_x_679:
        /* <DEDUP_REMOVED lines=27> */
.L_x_686:
        /* <DEDUP_REMOVED lines=42> */
[----:B----4-:R-:W-:Y:S06]  /*14c10*/  BRA `(.L_x_684) ;  /* 0x0000000000087947 */ /* 0x010fec0003800000 */
.L_x_685:
[----:B------:R-:W-:Y:S01]  /*14c20*/  FMUL R2, RZ, R29 ;  /* 0x0000001dff027220 */ /* 0x000fe20000400000 */
[----:B------:R-:W-:-:S07]  /*14c30*/  IMAD.MOV.U32 R4, RZ, RZ, RZ ;  /* 0x000000ffff047224 */ /* 0x000fce00078e00ff */
.L_x_684:
[----:B------:R-:W-:Y:S05]  /*14c40*/  BSYNC.RECONVERGENT B0 ;  /* 0x0000000000007941 */ /* 0x000fea0003800200 */
.L_x_683:
        /* <DEDUP_REMOVED lines=28> */
[----:B-123--:R-:W-:Y:S05]  /*14e10*/  CALL.REL.NOINC `($__internal_4_$__cuda_sm3x_div_rn_noftz_f32_slowpath) ;  /* 0x0000012c00447944 */ /* 0x00efea0003c00000 */
[----:B------:R-:W-:-:S07]  /*14e20*/  IMAD.MOV.U32 R2, RZ, RZ, R32 ;  /* 0x000000ffff027224 */ /* 0x000fce00078e0020 */
.L_x_688:
[----:B------:R-:W-:Y:S05]  /*14e30*/  BSYNC.RECONVERGENT B3 ;  /* 0x0000000000037941 */ /* 0x000fea0003800200 */
.L_x_687:
[----:B------:R-:W-:Y:S01]  /*14e40*/  IMAD.MOV.U32 R3, RZ, RZ, 0x3f000000 ;  /* 0x3f000000ff037424 */ /* 0x000fe200078e00ff */
[C---:B------:R-:W-:Y:S01]  /*14e50*/  FSETP.NEU.AND P1, PT, |R2|.reuse, 1, PT ;  /* 0x3f8000000200780b */ /* 0x040fe20003f2d200 */
[----:B------:R-:W-:Y:S01]  /*14e60*/  HFMA2 R25, -RZ, RZ, 1.3251953125, -55.71875 ;  /* 0x3d4dd2f7ff197431 */ /* 0x000fe200000001ff */
        /* <DEDUP_REMOVED lines=30> */
[----:B------:R-:W-:Y:S01]  /*15050*/  IMAD.SHL.U32 R2, R29, 0x100, RZ ;  /* 0x000001001d027824 */ /* 0x000fe200078e00ff */
[----:B------:R-:W-:Y:S01]  /*15060*/  CS2R R24, SRZ ;  /* 0x0000000000187805 */ /* 0x000fe2000001ff00 */
[----:B------:R-:W-:-:S03]  /*15070*/  UMOV UR4, URZ ;  /* 0x000000ff00047c82 */ /* 0x000fc60008000000 */
[----:B------:R-:W-:-:S07]  /*15080*/  LOP3.LUT R33, R2, 0x80000000, RZ, 0xfc, !PT ;  /* 0x8000000002217812 */ /* 0x000fce00078efcff */
.L_x_692:
        /* <DEDUP_REMOVED lines=43> */
.L_x_691:
[----:B------:R-:W-:Y:S01]  /*15340*/  FMUL R3, RZ, R29 ;  /* 0x0000001dff037220 */ /* 0x000fe20000400000 */
[----:B------:R-:W-:-:S07]  /*15350*/  IMAD.MOV.U32 R4, RZ, RZ, RZ ;  /* 0x000000ffff047224 */ /* 0x000fce00078e00ff */
.L_x_690:
[----:B------:R-:W-:Y:S05]  /*15360*/  BSYNC.RECONVERGENT B0 ;  /* 0x0000000000007941 */ /* 0x000fea0003800200 */
.L_x_689:
        /* <DEDUP_REMOVED lines=18> */
[----:B------:R-:W-:-:S04]  /*15490*/  FFMA R33, R3, R4, R2 ;  /* 0x0000000403217223 */ /* 0x000fc80000000002 */
        /* <DEDUP_REMOVED lines=8> */
.L_x_696:
        /* <DEDUP_REMOVED lines=43> */
.L_x_695:
[----:B------:R-:W-:Y:S01]  /*157d0*/  FMUL R28, RZ, R29 ;  /* 0x0000001dff1c7220 */ /* 0x000fe20000400000 */
[----:B------:R-:W-:-:S07]  /*157e0*/  IMAD.MOV.U32 R30, RZ, RZ, RZ ;  /* 0x000000ffff1e7224 */ /* 0x000fce00078e00ff */
.L_x_694:
[----:B------:R-:W-:Y:S05]  /*157f0*/  BSYNC.RECONVERGENT B0 ;  /* 0x0000000000007941 */ /* 0x000fea0003800200 */
.L_x_693:
        /* <DEDUP_REMOVED lines=25> */
[----:B------:R-:W-:Y:S01]  /*15990*/  MOV R4, R24 ;  /* 0x0000001800047202 */ /* 0x000fe20000000f00 */
[----:B------:R-:W-:Y:S01]  /*159a0*/  IMAD.MOV.U32 R5, RZ, RZ, R9 ;  /* 0x000000ffff057224 */ /* 0x000fe200078e0009 */
[----:B------:R-:W-:-:S07]  /*159b0*/  MOV R27, 0x159d0 ;  /* 0x000159d0001b7802 */ /* 0x000fce0000000f00 */
[----:B-123--:R-:W-:Y:S05]  /*159c0*/  CALL.REL.NOINC `($__internal_4_$__cuda_sm3x_div_rn_noftz_f32_slowpath) ;  /* 0x0000012000587944 */ /* 0x00efea0003c00000 */
[----:B------:R-:W-:-:S07]  /*159d0*/  IMAD.MOV.U32 R2, RZ, RZ, R32 ;  /* 0x000000ffff027224 */ /* 0x000fce00078e0020 */
.L_x_698:
[----:B------:R-:W-:Y:S05]  /*159e0*/  BSYNC.RECONVERGENT B3 ;  /* 0x0000000000037941 */ /* 0x000fea0003800200 */
.L_x_697:
[----:B------:R-:W-:Y:S01]  /*159f0*/  IMAD.MOV.U32 R3, RZ, RZ, 0x3f000000 ;  /* 0x3f000000ff037424 */ /* 0x000fe200078e00ff */
[C---:B------:R-:W-:Y:S01]  /*15a00*/  FSETP.NEU.AND P1, PT, |R2|.reuse, 1, PT ;  /* 0x3f8000000200780b */ /* 0x040fe20003f2d200 */
[----:B------:R-:W-:Y:S01]  /*15a10*/  IMAD.MOV.U32 R25, RZ, RZ, 0x3d4dd2f7 ;  /* 0x3d4dd2f7ff197424 */ /* 0x000fe200078e00ff */
[C---:B------:R-:W-:Y:S01]  /*15a20*/  FSETP.GT.AND P0, PT, |R2|.reuse, 0.56000000238418579102, PT ;  /* 0x3f0f5c290200780b */ /* 0x040fe20003f04200 */
[----:B------:R-:W-:Y:S01]  /*15a30*/  FFMA R3, |R2|, -R3, 0.5 ;  /* 0x3f00000002037423 */ /* 0x000fe20000000a03 */
[----:B------:R-:W-:Y:S02]  /*15a40*/  HFMA2 R26, -RZ, RZ, 68.25, 0.07958984375 ;  /* 0x54442d18ff1a7431 */ /* 0x000fe400000001ff */
        /* <DEDUP_REMOVED lines=33> */
[----:B------:R0:W4:Y:S01]  /*15c60*/  F2F.F32.F64 R28, R2 ;  /* 0x00000002001c7310 */ /* 0x0001220000301000 */
[----:B------:R-:W-:-:S04]  /*15c70*/  FFMA R5, R30, -7.5497894158615963534e-08, R5 ;  /* 0xb3a221681e057823 */ /* 0x000fc80000000005 */
[----:B------:R-:W-:Y:S01]  /*15c80*/  FFMA R37, R30, -5.3903029534742383927e-15, R5 ;  /* 0xa7c234c51e257823 */ /* 0x000fe20000000005 */
[----:B------:R-:W-:-:S03]  /*15c90*/  FADD R30, -R16, R7 ;  /* 0x00000007101e7221 */ /* 0x000fc60000000100 */
[----:B------:R-:W-:Y:S01]  /*15ca0*/  IMAD.MOV.U32 R4, RZ, RZ, R37 ;  /* 0x000000ffff047224 */ /* 0x000fe200078e0025 */
[----:B0-----:R-:W-:Y:S06]  /*15cb0*/  @!P0 BRA `(.L_x_700) ;  /* 0x0000000000d08947 */ /* 0x001fec0003800000 */
[----:B------:R-:W-:-:S13]  /*15cc0*/  FSETP.NEU.AND P0, PT, |R31|, +INF , PT ;  /* 0x7f8000001f00780b */ /* 0x000fda0003f0d200 */
[----:B------:R-:W-:Y:S05]  /*15cd0*/  @!P0 BRA `(.L_x_701) ;  /* 0x0000000000c08947 */ /* 0x000fea0003800000 */
[----:B------:R-:W-:Y:S01]  /*15ce0*/  IMAD.SHL.U32 R2, R41, 0x100, RZ ;  /* 0x0000010029027824 */ /* 0x000fe200078e00ff */
[----:B------:R-:W-:Y:S01]  /*15cf0*/  MOV R24, RZ ;  /* 0x000000ff00187202 */ /* 0x000fe20000000f00 */
[----:B------:R-:W-:Y:S01]  /*15d00*/  IMAD.MOV.U32 R16, RZ, RZ, RZ ;  /* 0x000000ffff107224 */ /* 0x000fe200078e00ff */
[----:B------:R-:W-:Y:S02]  /*15d10*/  UMOV UR4, URZ ;  /* 0x000000ff00047c82 */ /* 0x000fe40008000000 */
[----:B------:R-:W-:-:S07]  /*15d20*/  LOP3.LUT R29, R2, 0x80000000, RZ, 0xfc, !PT ;  /* 0x80000000021d7812 */ /* 0x000fce00078efcff */
.L_x_702:
[----:B0-----:R-:W0:Y:S02]  /*15d30*/  LDC.64 R2, c[0x4][0x8] ;  /* 0x01000200ff027b82 */ /* 0x001e240000000a00 */
[----:B0-----:R-:W-:-:S06]  /*15d40*/  IMAD.WIDE.U32 R2, R24, 0x4, R2 ;  /* 0x0000000418027825 */ /* 0x001fcc00078e0002 */
[----:B------:R-:W5:Y:S01]  /*15d50*/  LDG.E.CONSTANT R2, desc[UR36][R2.64] ;  /* 0x0000002402027981 */ /* 0x000f62000c1e9900 */
[C---:B------:R-:W-:Y:S02]  /*15d60*/  IMAD R25, R24.reuse, 0x4, R1 ;  /* 0x0000000418197824 */ /* 0x040fe400078e0201 */
[----:B------:R-:W-:-:S05]  /*15d70*/  VIADD R24, R24, 0x1 ;  /* 0x0000000118187836 */ /* 0x000fca0000000000 */
[----:B------:R-:W-:Y:S01]  /*15d80*/  ISETP.NE.AND P0, PT, R24, 0x6, PT ;  /* 0x000000061800780c */ /* 0x000fe20003f05270 */
[----:B-----5:R-:W-:-:S03]  /*15d90*/  IMAD.WIDE.U32 R4, R2, R29, RZ ;  /* 0x0000001d02047225 */ /* 0x020fc600078e00ff */
        /* <DEDUP_REMOVED lines=33> */
[----:B------:R-:W2:Y:S02]  /*15fb0*/  F2F.F32.F64 R32, R32 ;  /* 0x0000002000207310 */ /* 0x000ea40000301000 */
[----:B--2---:R-:W-:Y:S01]  /*15fc0*/  FSEL R4, -R32, R32, !P1 ;  /* 0x0000002020047208 */ /* 0x004fe20004800100 */
[----:B0-----:R-:W-:Y:S06]  /*15fd0*/  BRA `(.L_x_700) ;  /* 0x0000000000087947 */ /* 0x001fec0003800000 */
.L_x_701:
[----:B------:R-:W-:Y:S01]  /*15fe0*/  FMUL R4, RZ, -R31 ;  /* 0x8000001fff047220 */ /* 0x000fe20000400000 */
[----:B------:R-:W-:-:S07]  /*15ff0*/  IMAD.MOV.U32 R34, RZ, RZ, RZ ;  /* 0x000000ffff227224 */ /* 0x000fce00078e00ff */
.L_x_700:
[----:B------:R-:W-:Y:S05]  /*16000*/  BSYNC.RECONVERGENT B0 ;  /* 0x0000000000007941 */ /* 0x000fea0003800200 */
.L_x_699:
        /* <DEDUP_REMOVED lines=29> */
.L_x_706:
        /* <DEDUP_REMOVED lines=42> */
[----:B------:R-:W-:Y:S06]  /*16480*/  BRA `(.L_x_704) ;  /* 0x0000000000087947 */ /* 0x000fec0003800000 */
.L_x_705:
[----:B------:R-:W-:Y:S01]  /*16490*/  FMUL R37, RZ, -R31 ;  /* 0x8000001fff257220 */ /* 0x000fe20000400000 */
[----:B------:R-:W-:-:S07]  /*164a0*/  IMAD.MOV.U32 R36, RZ, RZ, RZ ;  /* 0x000000ffff247224 */ /* 0x000fce00078e00ff */
.L_x_704:
[----:B------:R-:W-:Y:S05]  /*164b0*/  BSYNC.RECONVERGENT B0 ;  /* 0x0000000000007941 */ /* 0x000fea0003800200 */
.L_x_703:
[----:B------:R-:W-:Y:S01]  /*164c0*/  LOP3.LUT R2, R36, 0x1, RZ, 0xc0, !PT ;  /* 0x0000000124027812 */ /* 0x000fe200078ec0ff */
[----:B----4-:R-:W-:Y:S01]  /*164d0*/  FMUL R16, R28, -0.63661974668502807617 ;  /* 0xbf22f9831c107820 */ /* 0x010fe20000400000 */
        /* <DEDUP_REMOVED lines=33> */
.L_x_710:
[----:B------:R-:W0:Y:S02]  /*166f0*/  LDC.64 R2, c[0x4][0x8] ;  /* 0x01000200ff027b82 */ /* 0x000e240000000a00 */
[----:B0-----:R-:W-:-:S06]  /*16700*/  IMAD.WIDE.U32 R2, R25, 0x4, R2 ;  /* 0x0000000419027825 */ /* 0x001fcc00078e0002 */
[----:B------:R-:W4:Y:S02]  /*16710*/  LDG.E.CONSTANT R2, desc[UR36][R2.64] ;  /* 0x0000002402027981 */ /* 0x000f24000c1e9900 */
[----:B----4-:R-:W-:-:S03]  /*16720*/  IMAD.WIDE.U32 R4, R2, R39, RZ ;  /* 0x0000002702047225 */ /* 0x010fc600078e00ff */
        /* <DEDUP_REMOVED lines=19> */
[----:B------:R-:W-:-:S02]  /*16860*/  UMOV UR5, 0x3bf921fb ;  /* 0x3bf921fb00057882 */ /* 0x000fc40000000000 */
[-C--:B----4-:R-:W-:Y:S02]  /*16870*/  @P0 SHF.L.W.U32.HI R2, R3, R4.reuse, R2 ;  /* 0x0000000403020219 */ /* 0x090fe40000010e02 */
[----:B-----5:R-:W-:Y:S02]  /*16880*/  @P0 SHF.L.W.U32.HI R3, R5, R4, R3 ;  /* 0x0000000405030219 */ /* 0x020fe40000010e03 */
        /* <DEDUP_REMOVED lines=15> */
[----:B0-----:R-:W-:Y:S01]  /*16980*/  FSEL R25, -R2, R2, !P1 ;  /* 0x0000000202197208 */ /* 0x001fe20004800100 */
[----:B------:R-:W-:Y:S06]  /*16990*/  BRA `(.L_x_708) ;  /* 0x0000000000087947 */ /* 0x000fec0003800000 */
.L_x_709:
[----:B------:R-:W-:Y:S01]  /*169a0*/  FMUL R25, RZ, -R28 ;  /* 0x8000001cff197220 */ /* 0x000fe20000400000 */
[----:B------:R-:W-:-:S07]  /*169b0*/  IMAD.MOV.U32 R16, RZ, RZ, RZ ;  /* 0x000000ffff107224 */ /* 0x000fce00078e00ff */
.L_x_708:
[----:B------:R-:W-:Y:S05]  /*169c0*/  BSYNC.RECONVERGENT B0 ;  /* 0x0000000000007941 */ /* 0x000fea0003800200 */
.L_x_707:
        /* <DEDUP_REMOVED lines=26> */
.L_x_714:
        /* <DEDUP_REMOVED lines=41> */
[----:B0-----:R-:W-:Y:S01]  /*16e00*/  FSEL R24, -R36, R36, !P0 ;  /* 0x0000002424187208 */ /* 0x001fe20004000100 */
[----:B----4-:R-:W-:Y:S06]  /*16e10*/  BRA `(.L_x_712) ;  /* 0x0000000000087947 */ /* 0x010fec0003800000 */
.L_x_713:
[----:B------:R-:W-:Y:S01]  /*16e20*/  FMUL R24, RZ, -R28 ;  /* 0x8000001cff187220 */ /* 0x000fe20000400000 */
[----:B------:R-:W-:-:S07]  /*16e30*/  IMAD.MOV.U32 R35, RZ, RZ, RZ ;  /* 0x000000ffff237224 */ /* 0x000fce00078e00ff */
.L_x_712:
[----:B------:R-:W-:Y:S05]  /*16e40*/  BSYNC.RECONVERGENT B0 ;  /* 0x0000000000007941 */ /* 0x000fea0003800200 */
.L_x_711:
        /* <DEDUP_REMOVED lines=29> */
[----:B------:R-:W-:-:S08]  /*17020*/  @!P1 DADD R4, R4, R24 ;  /* 0x0000000004049229 */ /* 0x000fd00000000018 */
[----:B------:R0:W4:Y:S08]  /*17030*/  @P2 F2F.F32.F64 R16, R2 ;  /* 0x0000000200102310 */ /* 0x0001300000301000 */
[----:B------:R0:W0:Y:S02]  /*17040*/  @!P1 F2F.F32.F64 R16, R4 ;  /* 0x0000000400109310 */ /* 0x0000240000301000 */
.L_x_678:
[----:B------:R-:W-:Y:S05]  /*17050*/  BSYNC.RECONVERGENT B2 ;  /* 0x0000000000027941 */ /* 0x000fea0003800200 */
.L_x_666:
[----:B0-234-:R-:W-:Y:S01]  /*17060*/  FADD R5, R16, -R23 ;  /* 0x8000001710057221 */ /* 0x01dfe20000000000 */
        /* <DEDUP_REMOVED lines=22> */
.L_x_718:
[----:B------:R-:W-:Y:S05]  /*171d0*/  BSYNC.RECONVERGENT B3 ;  /* 0x0000000000037941 */ /* 0x000fea0003800200 */
.L_x_717:
[----:B------:R-:W-:Y:S01]  /*171e0*/  FADD R0, R0, R15 ;  /* 0x0000000f00007221 */ /* 0x000fe20000000000 */
[----:B------:R-:W-:-:S07]  /*171f0*/  VIADD R12, R12, 0x1 ;  /* 0x000000010c0c7836 */ /* 0x000fce0000000000 */
.L_x_716:
[----:B------:R-:W-:Y:S05]  /*17200*/  BSYNC.RECONVERGENT B2 ;  /* 0x0000000000027941 */ /* 0x000fea0003800200 */
.L_x_715:
[----:B------:R-:W-:Y:S01]  /*17210*/  ISETP.NE.AND P0, PT, R14, 0x1, PT ;  /* 0x000000010e00780c */ /* 0x000fe20003f05270 */
[----:B------:R-:W-:-:S12]  /*17220*/  BSSY.RECONVERGENT B2, `(.L_x_570) ;  /* 0x0000ac8000027945 */ /* 0x000fd80003800200 */
        /* <DEDUP_REMOVED lines=24> */
.L_x_723:
        /* <DEDUP_REMOVED lines=43> */
.L_x_722:
[----:B------:R-:W-:Y:S01]  /*17660*/  FMUL R5, RZ, R17 ;  /* 0x00000011ff057220 */ /* 0x000fe20000400000 */
[----:B------:R-:W-:-:S07]  /*17670*/  IMAD.MOV.U32 R4, RZ, RZ, RZ ;  /* 0x000000ffff047224 */ /* 0x000fce00078e00ff */
.L_x_721:
[----:B------:R-:W-:Y:S05]  /*17680*/  BSYNC.RECONVERGENT B0 ;  /* 0x0000000000007941 */ /* 0x000fea0003800200 */
.L_x_720:
        /* <DEDUP_REMOVED lines=29> */
.L_x_727:
        /* <DEDUP_REMOVED lines=43> */
.L_x_726:
[----:B------:R-:W-:Y:S01]  /*17b10*/  FMUL R2, RZ, R17 ;  /* 0x00000011ff027220 */ /* 0x000fe20000400000 */
[----:B------:R-:W-:-:S07]  /*17b20*/  IMAD.MOV.U32 R4, RZ, RZ, RZ ;  /* 0x000000ffff047224 */ /* 0x000fce00078e00ff */
.L_x_725:
[----:B------:R-:W-:Y:S05]  /*17b30*/  BSYNC.RECONVERGENT B0 ;  /* 0x0000000000007941 */ /* 0x000fea0003800200 */
.L_x_724:
        /* <DEDUP_REMOVED lines=27> */
.L_x_731:
        /* <DEDUP_REMOVED lines=43> */
.L_x_730:
[----:B------:R-:W-:Y:S01]  /*17fa0*/  FMUL R2, RZ, R17 ;  /* 0x00000011ff027220 */ /* 0x000fe20000400000 */
[----:B------:R-:W-:-:S07]  /*17fb0*/  IMAD.MOV.U32 R4, RZ, RZ, RZ ;  /* 0x000000ffff047224 */ /* 0x000fce00078e00ff */
.L_x_729:
[----:B------:R-:W-:Y:S05]  /*17fc0*/  BSYNC.RECONVERGENT B0 ;  /* 0x0000000000007941 */ /* 0x000fea0003800200 */
.L_x_728:
        /* <DEDUP_REMOVED lines=86> */
.L_x_734:
[----:B------:R-:W-:-:S07]  /*18530*/  FADD R29, R33, 2 ;  /* 0x40000000211d7421 */ /* 0x000fce0000000000 */
.L_x_733:
[----:B------:R-:W-:Y:S05]  /*18540*/  BSYNC.RECONVERGENT B0 ;  /* 0x0000000000007941 */ /* 0x000fea0003800200 */
.L_x_732:
[----:B------:R-:W-:Y:S01]  /*18550*/  BSSY.RECONVERGENT B0, `(.L_x_735) ;  /* 0x0000038000007945 */ /* 0x000fe20003800200 */
[----:B------:R-:W-:Y:S02]  /*18560*/  IMAD.MOV.U32 R4, RZ, RZ, R22 ;  /* 0x000000ffff047224 */ /* 0x000fe400078e0016 */
        /* <DEDUP_REMOVED lines=9> */
.L_x_738:
        /* <DEDUP_REMOVED lines=43> */
.L_x_737:
[----:B------:R-:W-:Y:S01]  /*188b0*/  FMUL R2, RZ, R17 ;  /* 0x00000011ff027220 */ /* 0x000fe20000400000 */
[----:B------:R-:W-:-:S07]  /*188c0*/  IMAD.MOV.U32 R4, RZ, RZ, RZ ;  /* 0x000000ffff047224 */ /* 0x000fce00078e00ff */
.L_x_736:
[----:B------:R-:W-:Y:S05]  /*188d0*/  BSYNC.RECONVERGENT B0 ;  /* 0x0000000000007941 */ /* 0x000fea0003800200 */
.L_x_735:
        /* <DEDUP_REMOVED lines=16> */
[----:B------:R-:W-:-:S03]  /*189e0*/  MOV R2, 0x3f800000 ;  /* 0x3f80000000027802 */ /* 0x000fc60000000f00 */
        /* <DEDUP_REMOVED lines=50> */
[----:B0-----:R-:W-:Y:S01]  /*18d10*/  FADD R2, R3, -R4 ;  /* 0x8000000403027221 */ /* 0x001fe20000000000 */
[----:B------:R-:W-:-:S03]  /*18d20*/  FSETP.GT.AND P0, PT, R4, RZ, PT ;  /* 0x000000ff0400720b */ /* 0x000fc60003f04000 */
[----:B------:R-:W-:Y:S01]  /*18d30*/  FADD R2, R2, R33 ;  /* 0x0000002102027221 */ /* 0x000fe20000000000 */
[----:B------:R-:W-:Y:S02]  /*18d40*/  SEL R4, RZ, 0x83000000, P0 ;  /* 0x83000000ff047807 */ /* 0x000fe40000000000 */
[----:B------:R-:W-:Y:S01]  /*18d50*/  FSETP.NEU.AND P0, PT, |R35|, +INF , PT ;  /* 0x7f8000002300780b */ /* 0x000fe20003f0d200 */
[----:B------:R-:W-:Y:S02]  /*18d60*/  FFMA R31, R2, R31, 0.0013391353422775864601 ;  /* 0x3aaf85ed021f7423 */ /* 0x000fe4000000001f */
[----:B--2---:R-:W-:Y:S01]  /*18d70*/  IMAD R5, R5, 0x800000, -R4 ;  /* 0x0080000005057824 */ /* 0x004fe200078e0a04 */
[----:B------:R-:W-:Y:S01]  /*18d80*/  IADD3 R4, PT, PT, R4, 0x7f000000, RZ ;  /* 0x7f00000004047810 */ /* 0x000fe20007ffe0ff */
[----:B------:R-:W-:-:S04]  /*18d90*/  FFMA R31, R2, R31, 0.0096188392490148544312 ;  /* 0x3c1d9856021f7423 */ /* 0x000fc8000000001f */
[----:B------:R-:W-:-:S04]  /*18da0*/  FFMA R31, R2, R31, 0.055503588169813156128 ;  /* 0x3d6357bb021f7423 */ /* 0x000fc8000000001f */
[----:B------:R-:W-:-:S04]  /*18db0*/  FFMA R31, R2, R31, 0.24022644758224487305 ;  /* 0x3e75fdec021f7423 */ /* 0x000fc8000000001f */
[----:B------:R-:W-:-:S04]  /*18dc0*/  FFMA R31, R2, R31, 0.69314718246459960938 ;  /* 0x3f317218021f7423 */ /* 0x000fc8000000001f */
[----:B------:R-:W-:Y:S01]  /*18dd0*/  FFMA R31, R2, R31, 1 ;  /* 0x3f800000021f7423 */ /* 0x000fe2000000001f */
[----:B------:R-:W-:-:S03]  /*18de0*/  FSEL R2, RZ, +INF , !P2 ;  /* 0x7f800000ff027808 */ /* 0x000fc60005000000 */
[----:B------:R-:W-:-:S04]  /*18df0*/  FMUL R4, R4, R31 ;  /* 0x0000001f04047220 */ /* 0x000fc80000400000 */
[----:B------:R-:W-:Y:S01]  /*18e00*/  @!P1 FMUL R2, R5, R4 ;  /* 0x0000000405029220 */ /* 0x000fe20000400000 */
[----:B------:R-:W-:Y:S06]  /*18e10*/  @P0 BRA P3, `(.L_x_740) ;  /* 0x0000000000100947 */ /* 0x000fec0001800000 */
[----:B------:R-:W-:-:S05]  /*18e20*/  FADD R2, R35, R35 ;  /* 0x0000002323027221 */ /* 0x000fca0000000000 */
[----:B------:R-:W-:Y:S01]  /*18e30*/  LOP3.LUT R2, R2, 0x7fffffff, RZ, 0xc0, !PT ;  /* 0x7fffffff02027812 */ /* 0x000fe200078ec0ff */
[----:B------:R-:W-:Y:S06]  /*18e40*/  BRA `(.L_x_740) ;  /* 0x0000000000047947 */ /* 0x000fec0003800000 */
.L_x_741:
[----:B------:R-:W-:-:S07]  /*18e50*/  FADD R2, R35, 2 ;  /* 0x4000000023027421 */ /* 0x000fce0000000000 */
.L_x_740:
[----:B------:R-:W-:Y:S05]  /*18e60*/  BSYNC.RECONVERGENT B0 ;  /* 0x0000000000007941 */ /* 0x000fea0003800200 */
.L_x_739:
        /* <DEDUP_REMOVED lines=17> */
.L_x_747:
        /* <DEDUP_REMOVED lines=43> */
.L_x_746:
[----:B------:R-:W-:Y:S01]  /*19230*/  FMUL R2, RZ, R17 ;  /* 0x00000011ff027220 */ /* 0x000fe20000400000 */
[----:B------:R-:W-:-:S07]  /*19240*/  MOV R4, RZ ;  /* 0x000000ff00047202 */ /* 0x000fce0000000f00 */
.L_x_745:
[----:B------:R-:W-:Y:S05]  /*19250*/  BSYNC.RECONVERGENT B0 ;  /* 0x0000000000007941 */ /* 0x000fea0003800200 */
.L_x_744:
        /* <DEDUP_REMOVED lines=23> */
.L_x_751:
        /* <DEDUP_REMOVED lines=36> */
[----:B------:R-:W-:-:S04]  /*19610*/  LEA.HI R22, R22, R3, RZ, 0x1 ;  /* 0x0000000316167211 */ /* 0x000fc800078f08ff */
[----:B------:R-:W-:-:S05]  /*19620*/  IADD3 R2, PT, PT, -R22, RZ, RZ ;  /* 0x000000ff16027210 */ /* 0x000fca0007ffe1ff */
[----:B------:R-:W-:Y:S01]  /*19630*/  @!P1 IMAD.MOV.U32 R22, RZ, RZ, R2 ;  /* 0x000000ffff169224 */ /* 0x000fe200078e0002 */
[----:B0-----:R-:W-:-:S10]  /*19640*/  DMUL R4, R20, UR4 ;  /* 0x0000000414047c28 */ /* 0x001fd40008000000 */
[----:B------:R-:W0:Y:S02]  /*19650*/  F2F.F32.F64 R4, R4 ;  /* 0x0000000400047310 */ /* 0x000e240000301000 */
[----:B0-----:R-:W-:Y:S01]  /*19660*/  FSEL R19, -R4, R4, !P0 ;  /* 0x0000000404137208 */ /* 0x001fe20004000100 */
[----:B--2---:R-:W-:Y:S06]  /*19670*/  BRA `(.L_x_749) ;  /* 0x0000000000087947 */ /* 0x004fec0003800000 */
.L_x_750:
[----:B------:R-:W-:Y:S01]  /*19680*/  FMUL R19, RZ, R17 ;  /* 0x00000011ff137220 */ /* 0x000fe20000400000 */
[----:B------:R-:W-:-:S07]  /*19690*/  IMAD.MOV.U32 R22, RZ, RZ, RZ ;  /* 0x000000ffff167224 */ /* 0x000fce00078e00ff */
.L_x_749:
[----:B------:R-:W-:Y:S05]  /*196a0*/  BSYNC.RECONVERGENT B0 ;  /* 0x0000000000007941 */ /* 0x000fea0003800200 */
.L_x_748:
        /* <DEDUP_REMOVED lines=33> */
.L_x_753:
[----:B------:R-:W-:Y:S05]  /*198c0*/  BSYNC.RECONVERGENT B4 ;  /* 0x0000000000047941 */ /* 0x000fea0003800200 */
.L_x_752:
        /* <DEDUP_REMOVED lines=29> */
.L_x_743:
        /* <DEDUP_REMOVED lines=12> */
.L_x_758:
        /* <DEDUP_REMOVED lines=43> */
.L_x_757:
[----:B------:R-:W-:Y:S01]  /*19e10*/  FMUL R2, RZ, R17 ;  /* 0x00000011ff027220 */ /* 0x000fe20000400000 */
[----:B------:R-:W-:-:S07]  /*19e20*/  IMAD.MOV.U32 R4, RZ, RZ, RZ ;  /* 0x000000ffff047224 */ /* 0x000fce00078e00ff */
.L_x_756:
[----:B------:R-:W-:Y:S05]  /*19e30*/  BSYNC.RECONVERGENT B0 ;  /* 0x0000000000007941 */ /* 0x000fea0003800200 */
.L_x_755:
        /* <DEDUP_REMOVED lines=26> */
.L_x_762:
        /* <DEDUP_REMOVED lines=43> */
.L_x_761:
[----:B------:R-:W-:Y:S01]  /*1a290*/  FMUL R2, RZ, R17 ;  /* 0x00000011ff027220 */ /* 0x000fe20000400000 */
[----:B------:R-:W-:-:S07]  /*1a2a0*/  IMAD.MOV.U32 R4, RZ, RZ, RZ ;  /* 0x000000ffff047224 */ /* 0x000fce00078e00ff */
.L_x_760:
[----:B------:R-:W-:Y:S05]  /*1a2b0*/  BSYNC.RECONVERGENT B0 ;  /* 0x0000000000007941 */ /* 0x000fea0003800200 */
.L_x_759:
        /* <DEDUP_REMOVED lines=30> */
.L_x_764:
[----:B------:R-:W-:Y:S05]  /*1a4a0*/  BSYNC.RECONVERGENT B4 ;  /* 0x0000000000047941 */ /* 0x000fea0003800200 */
.L_x_763:
        /* <DEDUP_REMOVED lines=37> */
.L_x_768:
        /* <DEDUP_REMOVED lines=43> */
.L_x_767:
[----:B------:R-:W-:Y:S01]  /*1a9b0*/  FMUL R3, RZ, R17 ;  /* 0x00000011ff037220 */ /* 0x000fe20000400000 */
[----:B------:R-:W-:-:S07]  /*1a9c0*/  IMAD.MOV.U32 R4, RZ, RZ, RZ ;  /* 0x000000ffff047224 */ /* 0x000fce00078e00ff */
.L_x_766:
[----:B------:R-:W-:Y:S05]  /*1a9d0*/  BSYNC.RECONVERGENT B0 ;  /* 0x0000000000007941 */ /* 0x000fea0003800200 */
.L_x_765:
        /* <DEDUP_REMOVED lines=17> */
[----:B------:R-:W-:-:S04]  /*1aaf0*/  FFMA R23, R3, R4, R2 ;  /* 0x0000000403177223 */ /* 0x000fc80000000002 */
[----:B------:R-:W-:Y:S01]  /*1ab00*/  @P1 FADD R23, RZ, -R23 ;  /* 0x80000017ff171221 */ /* 0x000fe20000000000 */
[----:B------:R-:W-:Y:S06]  /*1ab10*/  @!P4 BRA `(.L_x_770) ;  /* 0x0000000000ccc947 */ /* 0x000fec0003800000 */
[----:B------:R-:W-:-:S13]  /*1ab20*/  FSETP.NEU.AND P0, PT, |R17|, +INF , PT ;  /* 0x7f8000001100780b */ /* 0x000fda0003f0d200 */
[----:B------:R-:W-:Y:S05]  /*1ab30*/  @!P0 BRA `(.L_x_771) ;  /* 0x0000000000bc8947 */ /* 0x000fea0003800000 */
[----:B------:R-:W-:Y:S01]  /*1ab40*/  IMAD.SHL.U32 R2, R17, 0x100, RZ ;  /* 0x0000010011027824 */ /* 0x000fe200078e00ff */
[----:B------:R-:W-:Y:S01]  /*1ab50*/  CS2R R18, SRZ ;  /* 0x0000000000127805 */ /* 0x000fe2000001ff00 */
[----:B------:R-:W-:-:S03]  /*1ab60*/  UMOV UR4, URZ ;  /* 0x000000ff00047c82 */ /* 0x000fc60008000000 */
[----:B------:R-:W-:-:S07]  /*1ab70*/  LOP3.LUT R31, R2, 0x80000000, RZ, 0xfc, !PT ;  /* 0x80000000021f7812 */ /* 0x000fce00078efcff */
.L_x_772:
        /* <DEDUP_REMOVED lines=27> */
[C---:B0-----:R-:W-:Y:S02]  /*1ad30*/  SHF.L.W.U32.HI R22, R3.reuse, 0x2, R2 ;  /* 0x0000000203167819 */ /* 0x041fe40000010e02 */
        /* <DEDUP_REMOVED lines=15> */
.L_x_771:
[----:B------:R-:W-:Y:S01]  /*1ae30*/  FMUL R19, RZ, R17 ;  /* 0x00000011ff137220 */ /* 0x000fe20000400000 */
[----:B------:R-:W-:-:S07]  /*1ae40*/  IMAD.MOV.U32 R22, RZ, RZ, RZ ;  /* 0x000000ffff167224 */ /* 0x000fce00078e00ff */
.L_x_770:
[----:B------:R-:W-:Y:S05]  /*1ae50*/  BSYNC.RECONVERGENT B0 ;  /* 0x0000000000007941 */ /* 0x000fea0003800200 */
.L_x_769:
[C---:B------:R-:W-:Y:S01]  /*1ae60*/  LOP3.LUT R2, R22.reuse, 0x1, RZ, 0xc0, !PT ;  /* 0x0000000116027812 */ /* 0x040fe200078ec0ff */
        /* <DEDUP_REMOVED lines=12> */
[----:B------:R-:W-:Y:S01]  /*1af30*/  FFMA R2, R4, R19, RZ ;  /* 0x0000001304027223 */ /* 0x000fe200000000ff */
[----:B0-----:R-:W-:-:S03]  /*1af40*/  FFMA R3, R22, -R9, 1 ;  /* 0x3f80000016037423 */ /* 0x001fc60000000809 */
[----:B------:R-:W-:-:S04]  /*1af50*/  FFMA R2, R2, R5, R19 ;  /* 0x0000000502027223 */ /* 0x000fc80000000013 */
        /* <DEDUP_REMOVED lines=14> */
.L_x_774:
[----:B------:R-:W-:Y:S05]  /*1b040*/  BSYNC.RECONVERGENT B4 ;  /* 0x0000000000047941 */ /* 0x000fea0003800200 */
.L_x_773:
        /* <DEDUP_REMOVED lines=47> */
[----:B------:R-:W-:Y:S01]  /*1b340*/  UMOV UR4, URZ ;  /* 0x000000ff00047c82 */ /* 0x000fe20008000000 */
[----:B------:R-:W-:Y:S02]  /*1b350*/  IMAD.MOV.U32 R18, RZ, RZ, RZ ;  /* 0x000000ffff127224 */ /* 0x000fe400078e00ff */
[----:B------:R-:W-:Y:S01]  /*1b360*/  IMAD.MOV.U32 R17, RZ, RZ, RZ ;  /* 0x000000ffff117224 */ /* 0x000fe200078e00ff */
[----:B------:R-:W-:-:S07]  /*1b370*/  LOP3.LUT R27, R2, 0x80000000, RZ, 0xfc, !PT ;  /* 0x80000000021b7812 */ /* 0x000fce00078efcff */
.L_x_778:
        /* <DEDUP_REMOVED lines=21> */
[----:B------:R-:W-:Y:S01]  /*1b4d0*/  LOP3.LUT R5, R5, 0x1f, RZ, 0xc0, !PT ;  /* 0x0000001f05057812 */ /* 0x000fe200078ec0ff */
[----:B------:R-:W-:Y:S01]  /*1b4e0*/  UMOV UR4, 0x54442d19 ;  /* 0x54442d1900047882 */ /* 0x000fe20000000000 */
[----:B------:R-:W-:-:S02]  /*1b4f0*/  UMOV UR5, 0x3bf921fb ;  /* 0x3bf921fb00057882 */ /* 0x000fc40000000000 */
[-C--:B----4-:R-:W-:Y:S02]  /*1b500*/  @P1 SHF.L.W.U32.HI R2, R3, R5.reuse, R2 ;  /* 0x0000000503021219 */ /* 0x090fe40000010e02 */
        /* <DEDUP_REMOVED lines=17> */
[----:B---3--:R-:W-:Y:S06]  /*1b620*/  BRA `(.L_x_776) ;  /* 0x0000000000087947 */ /* 0x008fec0003800000 */
.L_x_777:
[----:B------:R-:W-:Y:S01]  /*1b630*/  FMUL R4, RZ, -R26 ;  /* 0x8000001aff047220 */ /* 0x000fe20000400000 */
[----:B------:R-:W-:-:S07]  /*1b640*/  IMAD.MOV.U32 R30, RZ, RZ, RZ ;  /* 0x000000ffff1e7224 */ /* 0x000fce00078e00ff */
.L_x_776:
[----:B------:R-:W-:Y:S05]  /*1b650*/  BSYNC.RECONVERGENT B0 ;  /* 0x0000000000007941 */ /* 0x000fea0003800200 */
.L_x_775:
[----:B------:R-:W-:Y:S01]  /*1b660*/  MOV R28, 0x37cbac00 ;  /* 0x37cbac00001c7802 */ /* 0x000fe20000000f00 */
        /* <DEDUP_REMOVED lines=26> */
.L_x_782:
        /* <DEDUP_REMOVED lines=42> */
[----:B---3--:R-:W-:Y:S06]  /*1bab0*/  BRA `(.L_x_780) ;  /* 0x0000000000087947 */ /* 0x008fec0003800000 */
.L_x_781:
[----:B------:R-:W-:Y:S01]  /*1bac0*/  FMUL R33, RZ, -R26 ;  /* 0x8000001aff217220 */ /* 0x000fe20000400000 */
[----:B------:R-:W-:-:S07]  /*1bad0*/  IMAD.MOV.U32 R32, RZ, RZ, RZ ;  /* 0x000000ffff207224 */ /* 0x000fce00078e00ff */
.L_x_780:
[----:B------:R-:W-:Y:S05]  /*1bae0*/  BSYNC.RECONVERGENT B0 ;  /* 0x0000000000007941 */ /* 0x000fea0003800200 */
.L_x_779:
[----:B--2---:R-:W-:Y:S01]  /*1baf0*/  FMUL R18, R19, -0.63661974668502807617 ;  /* 0xbf22f98313127820 */ /* 0x004fe20000400000 */
[----:B------:R-:W-:Y:S01]  /*1bb00*/  FMUL R3, R33, R33 ;  /* 0x0000002121037220 */ /* 0x000fe20000400000 */
[C---:B------:R-:W-:Y:S01]  /*1bb10*/  LOP3.LUT R4, R32.reuse, 0x1, RZ, 0xc0, !PT ;  /* 0x0000000120047812 */ /* 0x040fe200078ec0ff */
[----:B------:R-:W-:Y:S01]  /*1bb20*/  BSSY.RECONVERGENT B0, `(.L_x_783) ;  /* 0x000004d000007945 */ /* 0x000fe20003800200 */
[----:B------:R-:W-:Y:S01]  /*1bb30*/  LOP3.LUT P1, RZ, R32, 0x2, RZ, 0xc0, !PT ;  /* 0x0000000220ff7812 */ /* 0x000fe2000782c0ff */
[----:B------:R-:W-:Y:S01]  /*1bb40*/  FFMA R2, R3, R28, -0.0013887860113754868507 ;  /* 0xbab607ed03027423 */ /* 0x000fe2000000001c */
[----:B------:R-:W-:Y:S01]  /*1bb50*/  ISETP.NE.U32.AND P0, PT, R4, 0x1, PT ;  /* 0x000000010400780c */ /* 0x000fe20003f05070 */
[----:B------:R-:W0:Y:S03]  /*1bb60*/  F2I.NTZ R18, R18 ;  /* 0x0000001200127305 */ /* 0x000e260000203100 */
[----:B------:R-:W-:-:S02]  /*1bb70*/  FSEL R2, R2, -0.00019574658654164522886, !P0 ;  /* 0xb94d415302027808 */ /* 0x000fc40004000000 */
[----:B------:R-:W-:Y:S02]  /*1bb80*/  FSEL R4, R27, 0.041666727513074874878, P0 ;  /* 0x3d2aaabb1b047808 */ /* 0x000fe40000000000 */
[----:B------:R-:W-:-:S03]  /*1bb90*/  FSEL R5, -R17, -0.4999999701976776123, P0 ;  /* 0xbeffffff11057808 */ /* 0x000fc60000000100 */
[----:B------:R-:W-:Y:S01]  /*1bba0*/  FFMA R4, R3, R2, R4 ;  /* 0x0000000203047223 */ /* 0x000fe20000000004 */
[----:B------:R-:W-:Y:S01]  /*1bbb0*/  FSEL R2, R33, 1, P0 ;  /* 0x3f80000021027808 */ /* 0x000fe20000000000 */
[C---:B------:R-:W-:Y:S01]  /*1bbc0*/  FADD R33, -R19.reuse, -RZ ;  /* 0x800000ff13217221 */ /* 0x040fe20000000100 */
[----:B------:R-:W-:Y:S01]  /*1bbd0*/  FSETP.GE.AND P0, PT, |R19|, 105615, PT ;  /* 0x47ce47801300780b */ /* 0x000fe20003f06200 */
[C---:B------:R-:W-:Y:S01]  /*1bbe0*/  FFMA R4, R3.reuse, R4, R5 ;  /* 0x0000000403047223 */ /* 0x040fe20000000005 */
[----:B0-----:R-:W-:Y:S01]  /*1bbf0*/  I2FP.F32.S32 R22, R18 ;  /* 0x0000001200167245 */ /* 0x001fe20000201400 */
[----:B------:R-:W-:-:S04]  /*1bc00*/  FFMA R3, R3, R2, RZ ;  /* 0x0000000203037223 */ /* 0x000fc800000000ff */
[----:B------:R-:W-:Y:S01]  /*1bc10*/  FFMA R2, R3, R4, R2 ;  /* 0x0000000403027223 */ /* 0x000fe20000000002 */
[----:B------:R-:W-:-:S03]  /*1bc20*/  FFMA R3, R22, -1.5707962512969970703, -R19 ;  /* 0xbfc90fda16037823 */ /* 0x000fc60000000813 */
[----:B------:R-:W-:Y:S01]  /*1bc30*/  @P1 FADD R2, RZ, -R2 ;  /* 0x80000002ff021221 */ /* 0x000fe20000000000 */
[----:B------:R-:W-:-:S03]  /*1bc40*/  FFMA R5, R22, -7.5497894158615963534e-08, R3 ;  /* 0xb3a2216816057823 */ /* 0x000fc60000000003 */
[----:B------:R-:W-:Y:S01]  /*1bc50*/  FMUL R3, R21, R2 ;  /* 0x0000000215037220 */ /* 0x000fe20000400000 */
[----:B------:R-:W-:-:S03]  /*1bc60*/  FFMA R32, R22, -5.3903029534742383927e-15, R5 ;  /* 0xa7c234c516207823 */ /* 0x000fc60000000005 */
[----:B------:R-:W-:Y:S01]  /*1bc70*/  FFMA R35, R20, R29, R3 ;  /* 0x0000001d14237223 */ /* 0x000fe20000000003 */
[----:B------:R-:W-:Y:S02]  /*1bc80*/  IMAD.MOV.U32 R29, RZ, RZ, R18 ;  /* 0x000000ffff1d7224 */ /* 0x000fe400078e0012 */
[----:B------:R-:W-:Y:S01]  /*1bc90*/  IMAD.MOV.U32 R2, RZ, RZ, R32 ;  /* 0x000000ffff027224 */ /* 0x000fe200078e0020 */
        /* <DEDUP_REMOVED lines=8> */
.L_x_786:
        /* <DEDUP_REMOVED lines=35> */
[----:B--2---:R-:W-:Y:S02]  /*1bf50*/  LEA.HI R18, R4, R3, RZ, 0x1 ;  /* 0x0000000304127211 */ /* 0x004fe400078f08ff */
[----:B------:R-:W-:-:S03]  /*1bf60*/  ISETP.GE.AND P2, PT, R2, RZ, PT ;  /* 0x000000ff0200720c */ /* 0x000fc60003f46270 */
[----:B------:R-:W-:-:S05]  /*1bf70*/  IMAD.MOV R2, RZ, RZ, -R18 ;  /* 0x000000ffff027224 */ /* 0x000fca00078e0a12 */
[----:B------:R-:W-:Y:S01]  /*1bf80*/  @!P1 MOV R18, R2 ;  /* 0x0000000200129202 */ /* 0x000fe20000000f00 */
[----:B0-----:R-:W-:-:S10]  /*1bf90*/  DMUL R30, R22, UR4 ;  /* 0x00000004161e7c28 */ /* 0x001fd40008000000 */
[----:B------:R-:W0:Y:S02]  /*1bfa0*/  F2F.F32.F64 R30, R30 ;  /* 0x0000001e001e7310 */ /* 0x000e240000301000 */
[----:B0-----:R-:W-:Y:S01]  /*1bfb0*/  FSEL R2, -R30, R30, !P2 ;  /* 0x0000001e1e027208 */ /* 0x001fe20005000100 */
[----:B------:R-:W-:Y:S06]  /*1bfc0*/  BRA `(.L_x_784) ;  /* 0x0000000000087947 */ /* 0x000fec0003800000 */
.L_x_785:
[----:B------:R-:W-:Y:S01]  /*1bfd0*/  FMUL R2, RZ, -R19 ;  /* 0x80000013ff027220 */ /* 0x000fe20000400000 */
[----:B------:R-:W-:-:S07]  /*1bfe0*/  IMAD.MOV.U32 R18, RZ, RZ, RZ ;  /* 0x000000ffff127224 */ /* 0x000fce00078e00ff */
.L_x_784:
[----:B------:R-:W-:Y:S05]  /*1bff0*/  BSYNC.RECONVERGENT B0 ;  /* 0x0000000000007941 */ /* 0x000fea0003800200 */
.L_x_783:
[----:B------:R-:W-:Y:S01]  /*1c000*/  FMUL R3, R2, R2 ;  /* 0x0000000202037220 */ /* 0x000fe20000400000 */
[C---:B------:R-:W-:Y:S01]  /*1c010*/  LOP3.LUT R5, R18.reuse, 0x1, RZ, 0xc0, !PT ;  /* 0x0000000112057812 */ /* 0x040fe200078ec0ff */
        /* <DEDUP_REMOVED lines=23> */
.L_x_790:
        /* <DEDUP_REMOVED lines=32> */
[C---:B0-----:R-:W-:Y:S02]  /*1c390*/  LOP3.LUT R22, R5.reuse, R3, RZ, 0x3c, !PT ;  /* 0x0000000305167212 */ /* 0x041fe400078e3cff */
        /* <DEDUP_REMOVED lines=8> */
[----:B0-----:R-:W-:Y:S01]  /*1c420*/  FSEL R32, -R30, R30, !P0 ;  /* 0x0000001e1e207208 */ /* 0x001fe20004000100 */
[----:B--2---:R-:W-:Y:S06]  /*1c430*/  BRA `(.L_x_788) ;  /* 0x0000000000087947 */ /* 0x004fec0003800000 */
.L_x_789:
[----:B------:R-:W-:Y:S01]  /*1c440*/  FMUL R32, RZ, -R19 ;  /* 0x80000013ff207220 */ /* 0x000fe20000400000 */
[----:B------:R-:W-:-:S07]  /*1c450*/  IMAD.MOV.U32 R29, RZ, RZ, RZ ;  /* 0x000000ffff1d7224 */ /* 0x000fce00078e00ff */
.L_x_788:
[----:B------:R-:W-:Y:S05]  /*1c460*/  BSYNC.RECONVERGENT B0 ;  /* 0x0000000000007941 */ /* 0x000fea0003800200 */
.L_x_787:
        /* <DEDUP_REMOVED lines=30> */
[----:B------:R0:W2:Y:S08]  /*1c650*/  @P2 F2F.F32.F64 R17, R2 ;  /* 0x0000000200112310 */ /* 0x0000b00000301000 */
[----:B------:R0:W3:Y:S02]  /*1c660*/  @!P1 F2F.F32.F64 R17, R4 ;  /* 0x0000000400119310 */ /* 0x0000e40000301000 */
.L_x_754:
[----:B------:R-:W-:Y:S05]  /*1c670*/  BSYNC.RECONVERGENT B3 ;  /* 0x0000000000037941 */ /* 0x000fea0003800200 */
.L_x_742:
        /* <DEDUP_REMOVED lines=16> */
.L_x_792:
[----:B------:R-:W-:Y:S05]  /*1c780*/  BSYNC.RECONVERGENT B3 ;  /* 0x0000000000037941 */ /* 0x000fea0003800200 */
.L_x_791:
        /* <DEDUP_REMOVED lines=40> */
[----:B------:R-:W0:Y:S01]  /*1ca10*/  LDC.64 R20, c[0x4][0x8] ;  /* 0x01000200ff147b82 */ /* 0x000e220000000a00 */
[----:B------:R-:W-:Y:S01]  /*1ca20*/  IMAD.SHL.U32 R2, R23, 0x100, RZ ;  /* 0x0000010017027824 */ /* 0x000fe200078e00ff */
[----:B------:R-:W-:Y:S01]  /*1ca30*/  CS2R R18, SRZ ;  /* 0x0000000000127805 */ /* 0x000fe2000001ff00 */
[----:B------:R-:W-:-:S03]  /*1ca40*/  UMOV UR4, URZ ;  /* 0x000000ff00047c82 */ /* 0x000fc60008000000 */
[----:B------:R-:W-:-:S07]  /*1ca50*/  LOP3.LUT R27, R2, 0x80000000, RZ, 0xfc, !PT ;  /* 0x80000000021b7812 */ /* 0x000fce00078efcff */
.L_x_796:
[----:B0-----:R-:W-:-:S06]  /*1ca60*/  IMAD.WIDE.U32 R2, R19, 0x4, R20 ;  /* 0x0000000413027825 */ /* 0x001fcc00078e0014 */
[----:B----4-:R-:W4:Y:S01]  /*1ca70*/  LDG.E.CONSTANT R2, desc[UR36][R2.64] ;  /* 0x0000002402027981 */ /* 0x010f22000c1e9900 */
        /* <DEDUP_REMOVED lines=17> */
[----:B----4-:R-:W4:Y:S01]  /*1cb90*/  @P0 LDL R4, [R19+0x10] ;  /* 0x0000100013040983 */ /* 0x010f220000100800 */
[----:B------:R-:W-:Y:S01]  /*1cba0*/  LOP3.LUT R5, R5, 0x1f, RZ, 0xc0, !PT ;  /* 0x0000001f05057812 */ /* 0x000fe200078ec0ff */
[----:B------:R-:W-:Y:S01]  /*1cbb0*/  UMOV UR4, 0x54442d19 ;  /* 0x54442d1900047882 */ /* 0x000fe20000000000 */
[----:B------:R-:W-:-:S02]  /*1cbc0*/  UMOV UR5, 0x3bf921fb ;  /* 0x3bf921fb00057882 */ /* 0x000fc40000000000 */
[-C--:B-----5:R-:W-:Y:S02]  /*1cbd0*/  @P0 SHF.L.W.U32.HI R2, R3, R5.reuse, R2 ;  /* 0x0000000503020219 */ /* 0x0a0fe40000010e02 */
        /* <DEDUP_REMOVED lines=18> */
.L_x_795:
[----:B------:R-:W-:Y:S01]  /*1cd00*/  FMUL R3, RZ, R23 ;  /* 0x00000017ff037220 */ /* 0x000fe20000400000 */
[----:B------:R-:W-:-:S07]  /*1cd10*/  MOV R2, RZ ;  /* 0x000000ff00027202 */ /* 0x000fce0000000f00 */
.L_x_794:
[----:B------:R-:W-:Y:S05]  /*1cd20*/  BSYNC.RECONVERGENT B0 ;  /* 0x0000000000007941 */ /* 0x000fea0003800200 */
.L_x_793:
        /* <DEDUP_REMOVED lines=17> */
[----:B------:R-:W-:-:S03]  /*1ce40*/  MOV R4, R24 ;  /* 0x0000001800047202 */ /* 0x000fc60000000f00 */
[----:B------:R-:W-:Y:S01]  /*1ce50*/  FFMA R30, R3, R5, R2 ;  /* 0x00000005031e7223 */ /* 0x000fe20000000002 */
[----:B------:R-:W-:-:S03]  /*1ce60*/  IMAD.MOV.U32 R2, RZ, RZ, R22 ;  /* 0x000000ffff027224 */ /* 0x000fc600078e0016 */
        /* <DEDUP_REMOVED lines=9> */
.L_x_800:
        /* <DEDUP_REMOVED lines=43> */
.L_x_799:
[----:B------:R-:W-:Y:S01]  /*1d1b0*/  FMUL R2, RZ, R23 ;  /* 0x00000017ff027220 */ /* 0x000fe20000400000 */
[----:B------:R-:W-:-:S07]  /*1d1c0*/  IMAD.MOV.U32 R4, RZ, RZ, RZ ;  /* 0x000000ffff047224 */ /* 0x000fce00078e00ff */
.L_x_798:
[----:B------:R-:W-:Y:S05]  /*1d1d0*/  BSYNC.RECONVERGENT B0 ;  /* 0x0000000000007941 */ /* 0x000fea0003800200 */
.L_x_797:
        /* <DEDUP_REMOVED lines=27> */
.L_x_804:
        /* <DEDUP_REMOVED lines=43> */
.L_x_803:
[----:B------:R-:W-:Y:S01]  /*1d640*/  FMUL R2, RZ, R23 ;  /* 0x00000017ff027220 */ /* 0x000fe20000400000 */
[----:B------:R-:W-:-:S07]  /*1d650*/  IMAD.MOV.U32 R4, RZ, RZ, RZ ;  /* 0x000000ffff047224 */ /* 0x000fce00078e00ff */
.L_x_802:
[----:B------:R-:W-:Y:S05]  /*1d660*/  BSYNC.RECONVERGENT B0 ;  /* 0x0000000000007941 */ /* 0x000fea0003800200 */
.L_x_801:
        /* <DEDUP_REMOVED lines=12> */
[----:B------:R-:W-:Y:S01]  /*1d730*/  MOV R27, 0x3f800000 ;  /* 0x3f800000001b7802 */ /* 0x000fe20000000f00 */
        /* <DEDUP_REMOVED lines=11> */
[----:B------:R-:W-:Y:S01]  /*1d7f0*/  IMAD.MOV.U32 R20, RZ, RZ, 0x3a2c32e4 ;  /* 0x3a2c32e4ff147424 */ /* 0x000fe200078e00ff */
        /* <DEDUP_REMOVED lines=41> */
[----:B------:R-:W-:Y:S01]  /*1da90*/  FSEL R27, RZ, +INF , !P2 ;  /* 0x7f800000ff1b7808 */ /* 0x000fe20005000000 */
[----:B0-----:R-:W-:Y:S01]  /*1daa0*/  FADD R2, R3, -R4 ;  /* 0x8000000403027221 */ /* 0x001fe20000000000 */
[----:B------:R-:W-:-:S03]  /*1dab0*/  FSETP.GT.AND P0, PT, R4, RZ, PT ;  /* 0x000000ff0400720b */ /* 0x000fc60003f04000 */
[----:B------:R-:W-:Y:S01]  /*1dac0*/  FADD R2, R2, R29 ;  /* 0x0000001d02027221 */ /* 0x000fe20000000000 */
[----:B------:R-:W-:Y:S02]  /*1dad0*/  SEL R4, RZ, 0x83000000, P0 ;  /* 0x83000000ff047807 */ /* 0x000fe40000000000 */
[----:B------:R-:W-:Y:S01]  /*1dae0*/  FSETP.NEU.AND P0, PT, |R31|, +INF , PT ;  /* 0x7f8000001f00780b */ /* 0x000fe20003f0d200 */
[----:B------:R-:W-:Y:S01]  /*1daf0*/  FFMA R21, R2, R21, 0.0013391353422775864601 ;  /* 0x3aaf85ed02157423 */ /* 0x000fe20000000015 */
[----:B----4-:R-:W-:Y:S01]  /*1db00*/  LEA R5, R5, -R4, 0x17 ;  /* 0x8000000405057211 */ /* 0x010fe200078eb8ff */
[----:B------:R-:W-:Y:S02]  /*1db10*/  VIADD R4, R4, 0x7f000000 ;  /* 0x7f00000004047836 */ /* 0x000fe40000000000 */
[----:B------:R-:W-:-:S04]  /*1db20*/  FFMA R21, R2, R21, 0.0096188392490148544312 ;  /* 0x3c1d985602157423 */ /* 0x000fc80000000015 */
        /* <DEDUP_REMOVED lines=10> */
.L_x_807:
[----:B------:R-:W-:-:S07]  /*1dbd0*/  FADD R27, R31, 2 ;  /* 0x400000001f1b7421 */ /* 0x000fce0000000000 */
.L_x_806:
[----:B------:R-:W-:Y:S05]  /*1dbe0*/  BSYNC.RECONVERGENT B0 ;  /* 0x0000000000007941 */ /* 0x000fea0003800200 */
.L_x_805:
[----:B------:R-:W-:Y:S01]  /*1dbf0*/  BSSY.RECONVERGENT B0, `(.L_x_808) ;  /* 0x0000038000007945 */ /* 0x000fe20003800200 */
        /* <DEDUP_REMOVED lines=10> */
.L_x_811:
        /* <DEDUP_REMOVED lines=43> */
.L_x_810:
[----:B------:R-:W-:Y:S01]  /*1df50*/  FMUL R2, RZ, R23 ;  /* 0x00000017ff027220 */ /* 0x000fe20000400000 */
[----:B------:R-:W-:-:S07]  /*1df60*/  IMAD.MOV.U32 R4, RZ, RZ, RZ ;  /* 0x000000ffff047224 */ /* 0x000fce00078e00ff */
.L_x_809:
[----:B------:R-:W-:Y:S05]  /*1df70*/  BSYNC.RECONVERGENT B0 ;  /* 0x0000000000007941 */ /* 0x000fea0003800200 */
.L_x_808:
        /* <DEDUP_REMOVED lines=72> */
[C---:B------:R-:W-:Y:S02]  /*1e400*/  FFMA R29, R2.reuse, R29, 0.0013391353422775864601 ;  /* 0x3aaf85ed021d7423 */ /* 0x040fe4000000001d */
[----:B----4-:R-:W-:Y:S02]  /*1e410*/  IMAD R5, R5, 0x800000, -R4 ;  /* 0x0080000005057824 */ /* 0x010fe400078e0a04 */
[----:B------:R-:W-:Y:S01]  /*1e420*/  FFMA R29, R2, R29, 0.0096188392490148544312 ;  /* 0x3c1d9856021d7423 */ /* 0x000fe2000000001d */
[----:B------:R-:W-:-:S03]  /*1e430*/  VIADD R4, R4, 0x7f000000 ;  /* 0x7f00000004047836 */ /* 0x000fc60000000000 */
        /* <DEDUP_REMOVED lines=11> */
.L_x_814:
[----:B------:R-:W-:-:S07]  /*1e4f0*/  FADD R2, R35, 2 ;  /* 0x4000000023027421 */ /* 0x000fce0000000000 */
.L_x_813:
[----:B------:R-:W-:Y:S05]  /*1e500*/  BSYNC.RECONVERGENT B0 ;  /* 0x0000000000007941 */ /* 0x000fea0003800200 */
.L_x_812:
[----:B------:R-:W-:Y:S01]  /*1e510*/  FADD R2, R2, R27 ;  /* 0x0000001b02027221 */ /* 0x000fe20000000000 */
[----:B------:R-:W-:Y:S01]  /*1e520*/  FMUL R3, R9, R9 ;  /* 0x0000000909037220 */ /* 0x000fe20000400000 */
        /* <DEDUP_REMOVED lines=8> */
[----:B------:R-:W-:Y:S05]  /*1e5b0*/  @!P0 BRA `(.L_x_819) ;  /* 0x0000000000bc8947 */ /* 0x000fea0003800000 */
[----:B------:R-:W-:Y:S02]  /*1e5c0*/  SHF.L.U32 R2, R23, 0x8, RZ ;  /* 0x0000000817027819 */ /* 0x000fe400000006ff */
[----:B------:R-:W-:Y:S01]  /*1e5d0*/  CS2R R14, SRZ ;  /* 0x00000000000e7805 */ /* 0x000fe2000001ff00 */
[----:B------:R-:W-:Y:S01]  /*1e5e0*/  UMOV UR4, URZ ;  /* 0x000000ff00047c82 */ /* 0x000fe20008000000 */
[----:B------:R-:W-:-:S07]  /*1e5f0*/  LOP3.LUT R27, R2, 0x80000000, RZ, 0xfc, !PT ;  /* 0x80000000021b7812 */ /* 0x000fce00078efcff */
.L_x_820:
        /* <DEDUP_REMOVED lines=36> */
[----:B------:R-:W-:-:S02]  /*1e840*/  ISETP.GE.AND P0, PT, R2, RZ, PT ;  /* 0x000000ff0200720c */ /* 0x000fc40003f06270 */
[----:B------:R-:W-:-:S05]  /*1e850*/  IADD3 R2, PT, PT, -R4, RZ, RZ ;  /* 0x000000ff04027210 */ /* 0x000fca0007ffe1ff */
[----:B------:R-:W-:Y:S01]  /*1e860*/  @!P1 IMAD.MOV.U32 R4, RZ, RZ, R2 ;  /* 0x000000ffff049224 */ /* 0x000fe200078e0002 */
[----:B----4-:R-:W-:-:S10]  /*1e870*/  DMUL R14, R18, UR4 ;  /* 0x00000004120e7c28 */ /* 0x010fd40008000000 */
[----:B------:R-:W0:Y:S02]  /*1e880*/  F2F.F32.F64 R14, R14 ;  /* 0x0000000e000e7310 */ /* 0x000e240000301000 */
[----:B0-----:R-:W-:Y:S01]  /*1e890*/  FSEL R2, -R14, R14, !P0 ;  /* 0x0000000e0e027208 */ /* 0x001fe20004000100 */
[----:B------:R-:W-:Y:S06]  /*1e8a0*/  BRA `(.L_x_818) ;  /* 0x0000000000087947 */ /* 0x000fec0003800000 */
.L_x_819:
[----:B------:R-:W-:Y:S01]  /*1e8b0*/  FMUL R2, RZ, R23 ;  /* 0x00000017ff027220 */ /* 0x000fe20000400000 */
[----:B------:R-:W-:-:S07]  /*1e8c0*/  IMAD.MOV.U32 R4, RZ, RZ, RZ ;  /* 0x000000ffff047224 */ /* 0x000fce00078e00ff */
.L_x_818:
[----:B------:R-:W-:Y:S05]  /*1e8d0*/  BSYNC.RECONVERGENT B0 ;  /* 0x0000000000007941 */ /* 0x000fea0003800200 */
.L_x_817:
        /* <DEDUP_REMOVED lines=23> */
.L_x_824:
        /* <DEDUP_REMOVED lines=35> */
[----:B------:R-:W4:Y:S01]  /*1ec80*/  I2F.F64.S64 R18, R18 ;  /* 0x0000001200127312 */ /* 0x000f220000301c00 */
[----:B------:R-:W-:-:S05]  /*1ec90*/  LEA.HI R24, R4, R3, RZ, 0x1 ;  /* 0x0000000304187211 */ /* 0x000fca00078f08ff */
[----:B------:R-:W-:-:S04]  /*1eca0*/  IMAD.MOV R2, RZ, RZ, -R24 ;  /* 0x000000ffff027224 */ /* 0x000fc800078e0a18 */
[----:B------:R-:W-:Y:S01]  /*1ecb0*/  @!P1 IMAD.MOV.U32 R24, RZ, RZ, R2 ;  /* 0x000000ffff189224 */ /* 0x000fe200078e0002 */
[----:B----4-:R-:W-:-:S10]  /*1ecc0*/  DMUL R14, R18, UR4 ;  /* 0x00000004120e7c28 */ /* 0x010fd40008000000 */
[----:B------:R-:W0:Y:S02]  /*1ecd0*/  F2F.F32.F64 R14, R14 ;  /* 0x0000000e000e7310 */ /* 0x000e240000301000 */
[----:B0-----:R-:W-:Y:S01]  /*1ece0*/  FSEL R22, -R14, R14, !P0 ;  /* 0x0000000e0e167208 */ /* 0x001fe20004000100 */
[----:B------:R-:W-:Y:S06]  /*1ecf0*/  BRA `(.L_x_822) ;  /* 0x0000000000087947 */ /* 0x000fec0003800000 */
.L_x_823:
[----:B------:R-:W-:Y:S01]  /*1ed00*/  FMUL R22, RZ, R23 ;  /* 0x00000017ff167220 */ /* 0x000fe20000400000 */
[----:B------:R-:W-:-:S07]  /*1ed10*/  MOV R24, RZ ;  /* 0x000000ff00187202 */ /* 0x000fce0000000f00 */
.L_x_822:
[----:B------:R-:W-:Y:S05]  /*1ed20*/  BSYNC.RECONVERGENT B0 ;  /* 0x0000000000007941 */ /* 0x000fea0003800200 */
.L_x_821:
        /* <DEDUP_REMOVED lines=14> */
[----:B------:R-:W-:-:S03]  /*1ee10*/  FADD R15, R27, -R8 ;  /* 0x800000081b0f7221 */ /* 0x000fc60000000000 */
        /* <DEDUP_REMOVED lines=18> */
.L_x_826:
[----:B------:R-:W-:Y:S05]  /*1ef40*/  BSYNC.RECONVERGENT B4 ;  /* 0x0000000000047941 */ /* 0x000fea0003800200 */
.L_x_825:
        /* <DEDUP_REMOVED lines=13> */
[----:B------:R-:W-:-:S03]  /*1f020*/  HFMA2 R4, -RZ, RZ, 1.857421875, -1409 ;  /* 0x3f6ee581ff047431 */ /* 0x000fc600000001ff */
        /* <DEDUP_REMOVED lines=15> */
.L_x_816:
[----:B------:R-:W-:Y:S01]  /*1f120*/  BSSY.RECONVERGENT B0, `(.L_x_828) ;  /* 0x0000038000007945 */ /* 0x000fe20003800200 */
[----:B------:R-:W-:Y:S02]  /*1f130*/  IMAD.MOV.U32 R4, RZ, RZ, R24 ;  /* 0x000000ffff047224 */ /* 0x000fe400078e0018 */
[----:B------:R-:W-:Y:S01]  /*1f140*/  IMAD.MOV.U32 R2, RZ, RZ, R22 ;  /* 0x000000ffff027224 */ /* 0x000fe200078e0016 */
        /* <DEDUP_REMOVED lines=8> */
.L_x_831:
        /* <DEDUP_REMOVED lines=43> */
.L_x_830:
[----:B------:R-:W-:Y:S01]  /*1f480*/  FMUL R2, RZ, R23 ;  /* 0x00000017ff027220 */ /* 0x000fe20000400000 */
[----:B------:R-:W-:-:S07]  /*1f490*/  IMAD.MOV.U32 R4, RZ, RZ, RZ ;  /* 0x000000ffff047224 */ /* 0x000fce00078e00ff */
.L_x_829:
[----:B------:R-:W-:Y:S05]  /*1f4a0*/  BSYNC.RECONVERGENT B0 ;  /* 0x0000000000007941 */ /* 0x000fea0003800200 */
.L_x_828:
        /* <DEDUP_REMOVED lines=15> */
[----:B------:R-:W-:Y:S01]  /*1f5a0*/  MOV R4, R24 ;  /* 0x0000001800047202 */ /* 0x000fe20000000f00 */
[----:B------:R-:W-:Y:S02]  /*1f5b0*/  IMAD.MOV.U32 R2, RZ, RZ, R22 ;  /* 0x000000ffff027224 */ /* 0x000fe400078e0016 */
        /* <DEDUP_REMOVED lines=9> */
.L_x_835:
        /* <DEDUP_REMOVED lines=43> */
.L_x_834:
[----:B------:R-:W-:Y:S01]  /*1f900*/  FMUL R2, RZ, R23 ;  /* 0x00000017ff027220 */ /* 0x000fe20000400000 */
[----:B------:R-:W-:-:S07]  /*1f910*/  IMAD.MOV.U32 R4, RZ, RZ, RZ ;  /* 0x000000ffff047224 */ /* 0x000fce00078e00ff */
.L_x_833:
[----:B------:R-:W-:Y:S05]  /*1f920*/  BSYNC.RECONVERGENT B0 ;  /* 0x0000000000007941 */ /* 0x000fea0003800200 */
.L_x_832:
        /* <DEDUP_REMOVED lines=30> */
.L_x_837:
[----:B------:R-:W-:Y:S05]  /*1fb10*/  BSYNC.RECONVERGENT B4 ;  /* 0x0000000000047941 */ /* 0x000fea0003800200 */
.L_x_836:
[----:B------:R-:W-:Y:S01]  /*1fb20*/  HFMA2 R3, -RZ, RZ, 1.75, 0 ;  /* 0x3f000000ff037431 */ /* 0x000fe200000001ff */
[C---:B------:R-:W-:Y:S01]  /*1fb30*/  FSETP.NEU.AND P1, PT, |R2|.reuse, 1, PT ;  /* 0x3f8000000200780b */ /* 0x040fe20003f2d200 */
[----:B------:R-:W-:Y:S01]  /*1fb40*/  IMAD.MOV.U32 R19, RZ, RZ, 0x3d4dd2f7 ;  /* 0x3d4dd2f7ff137424 */ /* 0x000fe200078e00ff */
[C---:B------:R-:W-:Y:S01]  /*1fb50*/  FSETP.GT.AND P0, PT, |R2|.reuse, 0.56000000238418579102, PT ;  /* 0x3f0f5c290200780b */ /* 0x040fe20003f04200 */
[----:B------:R-:W-:Y:S01]  /*1fb60*/  BSSY.RECONVERGENT B0, `(.L_x_838) ;  /* 0x000004d000007945 */ /* 0x000fe20003800200 */
[----:B------:R-:W-:-:S04]  /*1fb70*/  FFMA R3, |R2|, -R3, 0.5 ;  /* 0x3f00000002037423 */ /* 0x000fc80000000a03 */
        /* <DEDUP_REMOVED lines=30> */
.L_x_841:
        /* <DEDUP_REMOVED lines=43> */
.L_x_840:
[----:B------:R-:W-:Y:S01]  /*20010*/  FMUL R3, RZ, R23 ;  /* 0x00000017ff037220 */ /* 0x000fe20000400000 */
[----:B------:R-:W-:-:S07]  /*20020*/  IMAD.MOV.U32 R4, RZ, RZ, RZ ;  /* 0x000000ffff047224 */ /* 0x000fce00078e00ff */
.L_x_839:
[----:B------:R-:W-:Y:S05]  /*20030*/  BSYNC.RECONVERGENT B0 ;  /* 0x0000000000007941 */ /* 0x000fea0003800200 */
.L_x_838:
        /* <DEDUP_REMOVED lines=26> */
.L_x_845:
        /* <DEDUP_REMOVED lines=43> */
.L_x_844:
[----:B------:R-:W-:Y:S01]  /*20490*/  FMUL R22, RZ, R23 ;  /* 0x00000017ff167220 */ /* 0x000fe20000400000 */
[----:B------:R-:W-:-:S07]  /*204a0*/  IMAD.MOV.U32 R24, RZ, RZ, RZ ;  /* 0x000000ffff187224 */ /* 0x000fce00078e00ff */
.L_x_843:
[----:B------:R-:W-:Y:S05]  /*204b0*/  BSYNC.RECONVERGENT B0 ;  /* 0x0000000000007941 */ /* 0x000fea0003800200 */
.L_x_842:
        /* <DEDUP_REMOVED lines=30> */
.L_x_847:
[----:B------:R-:W-:Y:S05]  /*206a0*/  BSYNC.RECONVERGENT B4 ;  /* 0x0000000000047941 */ /* 0x000fea0003800200 */
.L_x_846:
        /* <DEDUP_REMOVED lines=25> */
[----:B------:R-:W-:Y:S01]  /*20840*/  HFMA2 R4, -RZ, RZ, 1.9599609375, 20144 ;  /* 0x3fd774ebff047431 */ /* 0x000fe200000001ff */
        /* <DEDUP_REMOVED lines=21> */
[----:B------:R-:W-:Y:S01]  /*209a0*/  SHF.L.U32 R2, R35, 0x8, RZ ;  /* 0x0000000823027819 */ /* 0x000fe200000006ff */
[----:B------:R-:W-:Y:S01]  /*209b0*/  IMAD.MOV.U32 R14, RZ, RZ, RZ ;  /* 0x000000ffff0e7224 */ /* 0x000fe200078e00ff */
[----:B------:R-:W-:Y:S01]  /*209c0*/  UMOV UR4, URZ ;  /* 0x000000ff00047c82 */ /* 0x000fe20008000000 */
[----:B------:R-:W-:Y:S01]  /*209d0*/  IMAD.MOV.U32 R18, RZ, RZ, RZ ;  /* 0x000000ffff127224 */ /* 0x000fe200078e00ff */
[----:B------:R-:W-:-:S07]  /*209e0*/  LOP3.LUT R23, R2, 0x80000000, RZ, 0xfc, !PT ;  /* 0x8000000002177812 */ /* 0x000fce00078efcff */
.L_x_851:
        /* <DEDUP_REMOVED lines=20> */
[----:B0-----:R-:W2:Y:S01]  /*20b30*/  @P1 LDL R4, [R23+0x10] ;  /* 0x0000100017041983 */ /* 0x001ea20000100800 */
        /* <DEDUP_REMOVED lines=22> */
.L_x_850:
[----:B------:R-:W-:Y:S01]  /*20ca0*/  FMUL R4, RZ, -R25 ;  /* 0x80000019ff047220 */ /* 0x000fe20000400000 */
[----:B------:R-:W-:-:S07]  /*20cb0*/  IMAD.MOV.U32 R28, RZ, RZ, RZ ;  /* 0x000000ffff1c7224 */ /* 0x000fce00078e00ff */
.L_x_849:
[----:B------:R-:W-:Y:S05]  /*20cc0*/  BSYNC.RECONVERGENT B0 ;  /* 0x0000000000007941 */ /* 0x000fea0003800200 */
.L_x_848:
        /* <DEDUP_REMOVED lines=8> */
[----:B------:R-:W-:Y:S01]  /*20d50*/  FADD R15, -R15, R8 ;  /* 0x000000080f0f7221 */ /* 0x000fe20000000100 */
        /* <DEDUP_REMOVED lines=19> */
.L_x_855:
        /* <DEDUP_REMOVED lines=43> */
.L_x_854:
[----:B------:R-:W-:Y:S01]  /*21140*/  FMUL R31, RZ, -R25 ;  /* 0x80000019ff1f7220 */ /* 0x000fe20000400000 */
[----:B------:R-:W-:-:S07]  /*21150*/  IMAD.MOV.U32 R30, RZ, RZ, RZ ;  /* 0x000000ffff1e7224 */ /* 0x000fce00078e00ff */
.L_x_853:
[----:B------:R-:W-:Y:S05]  /*21160*/  BSYNC.RECONVERGENT B0 ;  /* 0x0000000000007941 */ /* 0x000fea0003800200 */
.L_x_852:
[----:B----4-:R-:W-:Y:S01]  /*21170*/  FMUL R14, R22, -0.63661974668502807617 ;  /* 0xbf22f983160e7820 */ /* 0x010fe20000400000 */
        /* <DEDUP_REMOVED lines=24> */
[----:B------:R-:W-:Y:S01]  /*21300*/  FADD R33, -R22, -RZ ;  /* 0x800000ff16217221 */ /* 0x000fe20000000100 */
[----:B------:R-:W-:Y:S01]  /*21310*/  MOV R2, R31 ;  /* 0x0000001f00027202 */ /* 0x000fe20000000f00 */
        /* <DEDUP_REMOVED lines=8> */
.L_x_859:
        /* <DEDUP_REMOVED lines=35> */
[----:B----4-:R-:W-:Y:S02]  /*215d0*/  LEA.HI R14, R4, R3, RZ, 0x1 ;  /* 0x00000003040e7211 */ /* 0x010fe400078f08ff */
[----:B------:R-:W-:-:S03]  /*215e0*/  ISETP.GE.AND P2, PT, R2, RZ, PT ;  /* 0x000000ff0200720c */ /* 0x000fc60003f46270 */
[----:B------:R-:W-:-:S04]  /*215f0*/  IMAD.MOV R2, RZ, RZ, -R14 ;  /* 0x000000ffff027224 */ /* 0x000fc800078e0a0e */
[----:B------:R-:W-:Y:S01]  /*21600*/  @!P1 IMAD.MOV.U32 R14, RZ, RZ, R2 ;  /* 0x000000ffff0e9224 */ /* 0x000fe200078e0002 */
[----:B0-----:R-:W-:-:S10]  /*21610*/  DMUL R28, R18, UR4 ;  /* 0x00000004121c7c28 */ /* 0x001fd40008000000 */
[----:B------:R-:W0:Y:S02]  /*21620*/  F2F.F32.F64 R28, R28 ;  /* 0x0000001c001c7310 */ /* 0x000e240000301000 */
[----:B0-----:R-:W-:Y:S01]  /*21630*/  FSEL R2, -R28, R28, !P2 ;  /* 0x0000001c1c027208 */ /* 0x001fe20005000100 */
[----:B------:R-:W-:Y:S06]  /*21640*/  BRA `(.L_x_857) ;  /* 0x0000000000087947 */ /* 0x000fec0003800000 */
.L_x_858:
[----:B------:R-:W-:Y:S01]  /*21650*/  FMUL R2, RZ, -R22 ;  /* 0x80000016ff027220 */ /* 0x000fe20000400000 */
[----:B------:R-:W-:-:S07]  /*21660*/  MOV R14, RZ ;  /* 0x000000ff000e7202 */ /* 0x000fce0000000f00 */
.L_x_857:
[----:B------:R-:W-:Y:S05]  /*21670*/  BSYNC.RECONVERGENT B0 ;  /* 0x0000000000007941 */ /* 0x000fea0003800200 */
.L_x_856:
        /* <DEDUP_REMOVED lines=25> */
.L_x_863:
        /* <DEDUP_REMOVED lines=43> */
.L_x_862:
[----:B------:R-:W-:Y:S01]  /*21ac0*/  FMUL R31, RZ, -R22 ;  /* 0x80000016ff1f7220 */ /* 0x000fe20000400000 */
[----:B------:R-:W-:-:S07]  /*21ad0*/  IMAD.MOV.U32 R30, RZ, RZ, RZ ;  /* 0x000000ffff1e7224 */ /* 0x000fce00078e00ff */
.L_x_861:
[----:B------:R-:W-:Y:S05]  /*21ae0*/  BSYNC.RECONVERGENT B0 ;  /* 0x0000000000007941 */ /* 0x000fea0003800200 */
.L_x_860:
        /* <DEDUP_REMOVED lines=30> */
[----:B------:R-:W0:Y:S02]  /*21cd0*/  @P2 F2F.F32.F64 R22, R2 ;  /* 0x0000000200162310 */ /* 0x000e240000301000 */
[----:B0-----:R-:W-:-:S06]  /*21ce0*/  @P1 IMAD.MOV.U32 R14, RZ, RZ, R22 ;  /* 0x000000ffff0e1224 */ /* 0x001fcc00078e0016 */
[----:B------:R0:W4:Y:S02]  /*21cf0*/  @!P1 F2F.F32.F64 R14, R4 ;  /* 0x00000004000e9310 */ /* 0x0001240000301000 */
.L_x_827:
[----:B------:R-:W-:Y:S05]  /*21d00*/  BSYNC.RECONVERGENT B3 ;  /* 0x0000000000037941 */ /* 0x000fea0003800200 */
.L_x_815:
[----:B0-234-:R-:W-:-:S05]  /*21d10*/  FADD R5, R14, -R17 ;  /* 0x800000110e057221 */ /* 0x01dfca0000000000 */
        /* <DEDUP_REMOVED lines=21> */
.L_x_865:
[----:B------:R-:W-:Y:S05]  /*21e70*/  BSYNC.RECONVERGENT B3 ;  /* 0x0000000000037941 */ /* 0x000fea0003800200 */
.L_x_864:
[----:B------:R-:W-:Y:S01]  /*21e80*/  FADD R0, R0, R13 ;  /* 0x0000000d00007221 */ /* 0x000fe20000000000 */
[----:B------:R-:W-:-:S07]  /*21e90*/  VIADD R12, R12, 0x1 ;  /* 0x000000010c0c7836 */ /* 0x000fce0000000000 */
.L_x_719:
[----:B------:R-:W-:Y:S05]  /*21ea0*/  BSYNC.RECONVERGENT B2 ;  /* 0x0000000000027941 */ /* 0x000fea0003800200 */
.L_x_570:
[----:B------:R-:W-:-:S13]  /*21eb0*/  ISETP.NE.AND P0, PT, R10, 0x3, PT ;  /* 0x000000030a00780c */ /* 0x000fda0003f05270 */
[----:B------:R-:W-:Y:S05]  /*21ec0*/  @P0 BRA `(.L_x_866) ;  /* 0xfffffdf400a00947 */ /* 0x000fea000383ffff */
[----:B------:R-:W-:-:S13]  /*21ed0*/  ISETP.NE.AND P0, PT, R12, RZ, PT ;  /* 0x000000ff0c00720c */ /* 0x000fda0003f05270 */
        /* <DEDUP_REMOVED lines=14> */
[----:B------:R-:W-:-:S07]  /*21fc0*/  MOV R11, R32 ;  /* 0x00000020000b7202 */ /* 0x000fce0000000f00 */
.L_x_868:
[----:B------:R-:W-:Y:S05]  /*21fd0*/  BSYNC.RECONVERGENT B2 ;  /* 0x0000000000027941 */ /* 0x000fea0003800200 */
.L_x_867:
[----:B------:R-:W0:Y:S01]  /*21fe0*/  S2R R13, SR_CTAID.X ;  /* 0x00000000000d7919 */ /* 0x000e220000002500 */
[----:B------:R-:W0:Y:S01]  /*21ff0*/  LDCU UR4, c[0x0][0x360] ;  /* 0x00006c00ff0477ac */ /* 0x000e220008000800 */
[----:B------:R-:W-:Y:S01]  /*22000*/  CS2R R14, SRZ ;  /* 0x00000000000e7805 */ /* 0x000fe2000001ff00 */
[----:B------:R-:W0:Y:S02]  /*22010*/  S2R R0, SR_TID.X ;  /* 0x0000000000007919 */ /* 0x000e240000002100 */
[----:B0-----:R-:W-:-:S07]  /*22020*/  IMAD R13, R13, UR4, R0 ;  /* 0x000000040d0d7c24 */ /* 0x001fce000f8e0200 */
.L_x_926:
[----:B------:R-:W0:Y:S01]  /*22030*/  LDC.64 R2, c[0x0][0x380] ;  /* 0x0000e000ff027b82 */ /* 0x000e220000000a00 */
[----:B------:R-:W-:-:S04]  /*22040*/  IMAD R5, R13, 0x4, R14 ;  /* 0x000000040d057824 */ /* 0x000fc800078e020e */
[----:B------:R-:W-:-:S04]  /*22050*/  IMAD R5, R5, 0x3, RZ ;  /* 0x0000000305057824 */ /* 0x000fc800078e02ff */
[----:B0-----:R-:W-:-:S05]  /*22060*/  IMAD.WIDE R2, R5, 0x4, R2 ;  /* 0x0000000405027825 */ /* 0x001fca00078e0202 */
        /* <DEDUP_REMOVED lines=14> */
[----:B0-----:R-:W-:-:S04]  /*22150*/  FFMA R2, -R17, R0, R4 ;  /* 0x0000000011027223 */ /* 0x001fc80000000104 */
[----:B------:R-:W-:Y:S01]  /*22160*/  FFMA R0, R5, R2, R0 ;  /* 0x0000000205007223 */ /* 0x000fe20000000000 */
[----:B---3--:R-:W-:Y:S06]  /*22170*/  @!P0 BRA `(.L_x_870) ;  /* 0x0000000000108947 */ /* 0x008fec0003800000 */
[----:B------:R-:W-:Y:S01]  /*22180*/  IMAD.MOV.U32 R5, RZ, RZ, R17 ;  /* 0x000000ffff057224 */ /* 0x000fe200078e0011 */
[----:B------:R-:W-:-:S07]  /*22190*/  MOV R27, 0x221b0 ;  /* 0x000221b0001b7802 */ /* 0x000fce0000000f00 */
[----:B-1---5:R-:W-:Y:S05]  /*221a0*/  CALL.REL.NOINC `($__internal_4_$__cuda_sm3x_div_rn_noftz_f32_slowpath) ;  /* 0x0000005800607944 */ /* 0x022fea0003c00000 */
[----:B------:R-:W-:-:S07]  /*221b0*/  IMAD.MOV.U32 R0, RZ, RZ, R32 ;  /* 0x000000ffff007224 */ /* 0x000fce00078e0020 */
.L_x_870:
[----:B------:R-:W-:Y:S05]  /*221c0*/  BSYNC.RECONVERGENT B2 ;  /* 0x0000000000027941 */ /* 0x000fea0003800200 */
.L_x_869:
[----:B------:R-:W-:Y:S02]  /*221d0*/  HFMA2 R3, -RZ, RZ, 0.89990234375, 10328 ;  /* 0x3b33710bff037431 */ /* 0x000fe400000001ff */
[----:B------:R-:W-:Y:S01]  /*221e0*/  FMUL R2, R0, R0 ;  /* 0x0000000000027220 */ /* 0x000fe20000400000 */
[C---:B------:R-:W-:Y:S01]  /*221f0*/  ISETP.GE.AND P0, PT, R18.reuse, RZ, PT ;  /* 0x000000ff1200720c */ /* 0x040fe20003f06270 */
[C---:B------:R-:W-:Y:S01]  /*22200*/  FADD R19, |R18|.reuse, |R21| ;  /* 0x4000001512137221 */ /* 0x040fe20000000200 */
[----:B------:R-:W-:Y:S01]  /*22210*/  FSETP.NEU.AND P2, PT, |R18|, |R21|, PT ;  /* 0x400000151200720b */ /* 0x000fe20003f4d200 */
[----:B------:R-:W-:Y:S01]  /*22220*/  BSSY.RECONVERGENT B0, `(.L_x_871) ;  /* 0x0000058000007945 */ /* 0x000fe20003800200 */
[----:B------:R-:W-:Y:S01]  /*22230*/  FSETP.NEU.AND P1, PT, R17, RZ, PT ;  /* 0x000000ff1100720b */ /* 0x000fe20003f2d000 */
[----:B------:R-:W-:-:S04]  /*22240*/  FFMA R3, R2, R3, -0.015681877732276916504 ;  /* 0xbc80774802037423 */ /* 0x000fc80000000003 */
        /* <DEDUP_REMOVED lines=41> */
.L_x_873:
        /* <DEDUP_REMOVED lines=31> */
[----:B------:R-:W-:Y:S02]  /*226d0*/  SHF.R.S32.HI R4, RZ, 0x1f, R2 ;  /* 0x0000001fff047819 */ /* 0x000fe40000011402 */
[----:B0-----:R-:W-:Y:S02]  /*226e0*/  LOP3.LUT R10, R2, R19, RZ, 0x3c, !PT ;  /* 0x00000013020a7212 */ /* 0x001fe400078e3cff */
[C---:B------:R-:W-:Y:S02]  /*226f0*/  LOP3.LUT R16, R4.reuse, R3, RZ, 0x3c, !PT ;  /* 0x0000000304107212 */ /* 0x040fe400078e3cff */
[----:B------:R-:W-:Y:S02]  /*22700*/  LOP3.LUT R17, R4, R2, RZ, 0x3c, !PT ;  /* 0x0000000204117212 */ /* 0x000fe400078e3cff */
[----:B------:R-:W-:Y:S02]  /*22710*/  SHF.R.U32.HI R3, RZ, 0x1e, R0 ;  /* 0x0000001eff037819 */ /* 0x000fe40000011600 */
[----:B------:R-:W-:-:S02]  /*22720*/  ISETP.GE.AND P1, PT, R10, RZ, PT ;  /* 0x000000ff0a00720c */ /* 0x000fc40003f26270 */
[----:B------:R-:W0:Y:S01]  /*22730*/  I2F.F64.S64 R16, R16 ;  /* 0x0000001000107312 */ /* 0x000e220000301c00 */
[----:B------:R-:W-:-:S05]  /*22740*/  LEA.HI R0, R2, R3, RZ, 0x1 ;  /* 0x0000000302007211 */ /* 0x000fca00078f08ff */
[----:B------:R-:W-:-:S05]  /*22750*/  IMAD.MOV R2, RZ, RZ, -R0 ;  /* 0x000000ffff027224 */ /* 0x000fca00078e0a00 */
[----:B------:R-:W-:Y:S01]  /*22760*/  @!P0 MOV R0, R2 ;  /* 0x0000000200008202 */ /* 0x000fe20000000f00 */
[----:B0-----:R-:W-:-:S10]  /*22770*/  DMUL R4, R16, UR4 ;  /* 0x0000000410047c28 */ /* 0x001fd40008000000 */
[----:B------:R-:W0:Y:S02]  /*22780*/  F2F.F32.F64 R4, R4 ;  /* 0x0000000400047310 */ /* 0x000e240000301000 */
[----:B0-----:R-:W-:-:S07]  /*22790*/  FSEL R2, -R4, R4, !P1 ;  /* 0x0000000404027208 */ /* 0x001fce0004800100 */
.L_x_872:
[----:B------:R-:W-:Y:S05]  /*227a0*/  BSYNC.RECONVERGENT B0 ;  /* 0x0000000000007941 */ /* 0x000fea0003800200 */
.L_x_871:
        /* <DEDUP_REMOVED lines=16> */
[C---:B------:R-:W-:Y:S01]  /*228b0*/  FFMA R17, R3.reuse, R0, RZ ;  /* 0x0000000003117223 */ /* 0x040fe200000000ff */
[----:B------:R-:W-:Y:S01]  /*228c0*/  MOV R2, R20 ;  /* 0x0000001400027202 */ /* 0x000fe20000000f00 */
        /* <DEDUP_REMOVED lines=14> */
.L_x_876:
        /* <DEDUP_REMOVED lines=40> */
[----:B------:R-:W2:Y:S02]  /*22c30*/  F2F.F32.F64 R26, R26 ;  /* 0x0000001a001a7310 */ /* 0x000ea40000301000 */
[----:B0-2---:R-:W-:-:S07]  /*22c40*/  FSEL R0, -R26, R26, !P0 ;  /* 0x0000001a1a007208 */ /* 0x005fce0004000100 */
.L_x_875:
[----:B------:R-:W-:Y:S05]  /*22c50*/  BSYNC.RECONVERGENT B0 ;  /* 0x0000000000007941 */ /* 0x000fea0003800200 */
.L_x_874:
        /* <DEDUP_REMOVED lines=30> */
.L_x_879:
        /* <DEDUP_REMOVED lines=42> */
.L_x_878:
[----:B------:R-:W-:Y:S05]  /*230e0*/  BSYNC.RECONVERGENT B0 ;  /* 0x0000000000007941 */ /* 0x000fea0003800200 */
.L_x_877:
[----:B------:R-:W-:Y:S01]  /*230f0*/  FMUL R3, R0, R0 ;  /* 0x0000000000037220 */ /* 0x000fe20000400000 */
[----:B------:R-:W-:Y:S01]  /*23100*/  LOP3.LUT R10, R2, 0x1, RZ, 0xc0, !PT ;  /* 0x00000001020a7812 */ /* 0x000fe200078ec0ff */
[----:B------:R-:W-:Y:S01]  /*23110*/  BSSY.RECONVERGENT B0, `(.L_x_880) ;  /* 0x0000054000007945 */ /* 0x000fe20003800200 */
[----:B------:R-:W-:Y:S01]  /*23120*/  MOV R28, 0x3f800000 ;  /* 0x3f800000001c7802 */ /* 0x000fe20000000f00 */
        /* <DEDUP_REMOVED lines=82> */
.L_x_881:
[----:B------:R-:W-:Y:S05]  /*23650*/  BSYNC.RECONVERGENT B0 ;  /* 0x0000000000007941 */ /* 0x000fea0003800200 */
.L_x_880:
        /* <DEDUP_REMOVED lines=13> */
.L_x_884:
        /* <DEDUP_REMOVED lines=42> */
.L_x_883:
[----:B------:R-:W-:Y:S05]  /*239d0*/  BSYNC.RECONVERGENT B0 ;  /* 0x0000000000007941 */ /* 0x000fea0003800200 */
.L_x_882:
[----:B------:R-:W-:Y:S01]  /*239e0*/  FMUL R3, R0, R0 ;  /* 0x0000000000037220 */ /* 0x000fe20000400000 */
[----:B------:R-:W-:Y:S01]  /*239f0*/  LOP3.LUT R10, R2, 0x1, RZ, 0xc0, !PT ;  /* 0x00000001020a7812 */ /* 0x000fe200078ec0ff */
[----:B------:R-:W-:Y:S01]  /*23a00*/  IMAD.MOV.U32 R27, RZ, RZ, 0x3d2aaabb ;  /* 0x3d2aaabbff1b7424 */ /* 0x000fe200078e00ff */
[----:B------:R-:W-:Y:S01]  /*23a10*/  MOV R25, 0x3effffff ;  /* 0x3effffff00197802 */ /* 0x000fe20000000f00 */
[----:B------:R-:W-:Y:S01]  /*23a20*/  FFMA R4, R3, R5, -0.0013887860113754868507 ;  /* 0xbab607ed03047423 */ /* 0x000fe20000000005 */
[----:B------:R-:W-:Y:S01]  /*23a30*/  ISETP.NE.U32.AND P0, PT, R10, 0x1, PT ;  /* 0x000000010a00780c */ /* 0x000fe20003f05070 */
[----:B------:R-:W-:Y:S01]  /*23a40*/  BSSY.RECONVERGENT B0, `(.L_x_885) ;  /* 0x0000051000007945 */ /* 0x000fe20003800200 */
[----:B------:R-:W-:Y:S01]  /*23a50*/  LOP3.LUT P1, RZ, R2, 0x2, RZ, 0xc0, !PT ;  /* 0x0000000202ff7812 */ /* 0x000fe2000782c0ff */
[----:B------:R-:W-:Y:S01]  /*23a60*/  FMUL R30, R9, R9 ;  /* 0x00000009091e7220 */ /* 0x000fe20000400000 */
        /* <DEDUP_REMOVED lines=67> */
[----:B------:R0:W2:Y:S02]  /*23ea0*/  F2I.NTZ R17, R3 ;  /* 0x0000000300117305 */ /* 0x0000a40000203100 */
[----:B------:R-:W-:-:S04]  /*23eb0*/  FFMA R29, R0, R29, 0.055503588169813156128 ;  /* 0x3d6357bb001d7423 */ /* 0x000fc8000000001d */
[----:B------:R-:W-:Y:S01]  /*23ec0*/  FFMA R29, R0, R29, 0.24022644758224487305 ;  /* 0x3e75fdec001d7423 */ /* 0x000fe2000000001d */
[----:B0-----:R-:W-:-:S03]  /*23ed0*/  FSEL R3, RZ, +INF , !P1 ;  /* 0x7f800000ff037808 */ /* 0x001fc60004800000 */
[----:B------:R-:W-:-:S04]  /*23ee0*/  FFMA R29, R0, R29, 0.69314718246459960938 ;  /* 0x3f317218001d7423 */ /* 0x000fc8000000001d */
[----:B------:R-:W-:Y:S01]  /*23ef0*/  FFMA R29, R0, R29, 1 ;  /* 0x3f800000001d7423 */ /* 0x000fe2000000001d */
[----:B--2---:R-:W-:Y:S02]  /*23f00*/  IMAD R17, R17, 0x800000, -R2 ;  /* 0x0080000011117824 */ /* 0x004fe400078e0a02 */
[----:B------:R-:W-:Y:S01]  /*23f10*/  @!P0 FADD R0, R33, R33 ;  /* 0x0000002121008221 */ /* 0x000fe20000000000 */
[----:B------:R-:W-:-:S04]  /*23f20*/  FMUL R4, R4, R29 ;  /* 0x0000001d04047220 */ /* 0x000fc80000400000 */
[----:B------:R-:W-:Y:S01]  /*23f30*/  @!P2 FMUL R3, R17, R4 ;  /* 0x000000041103a220 */ /* 0x000fe20000400000 */
[----:B------:R-:W-:-:S07]  /*23f40*/  @!P0 LOP3.LUT R3, R0, 0x7fffffff, RZ, 0xc0, !PT ;  /* 0x7fffffff00038812 */ /* 0x000fce00078ec0ff */
.L_x_886:
[----:B------:R-:W-:Y:S05]  /*23f50*/  BSYNC.RECONVERGENT B0 ;  /* 0x0000000000007941 */ /* 0x000fea0003800200 */
.L_x_885:
        /* <DEDUP_REMOVED lines=11> */
[----:B------:R-:W-:Y:S01]  /*24010*/  @!P0 MOV R2, RZ ;  /* 0x000000ff00028202 */ /* 0x000fe20000000f00 */
[----:B------:R-:W-:Y:S06]  /*24020*/  @!P0 BRA `(.L_x_890) ;  /* 0x0000000000bc8947 */ /* 0x000fec0003800000 */
[----:B------:R-:W0:Y:S01]  /*24030*/  LDC.64 R28, c[0x4][0x8] ;  /* 0x01000200ff1c7b82 */ /* 0x000e220000000a00 */
[----:B------:R-:W-:Y:S01]  /*24040*/  IMAD.SHL.U32 R2, R19, 0x100, RZ ;  /* 0x0000010013027824 */ /* 0x000fe200078e00ff */
[----:B------:R-:W-:Y:S01]  /*24050*/  UMOV UR4, URZ ;  /* 0x000000ff00047c82 */ /* 0x000fe20008000000 */
[----:B------:R-:W-:Y:S02]  /*24060*/  IMAD.MOV.U32 R10, RZ, RZ, RZ ;  /* 0x000000ffff0a7224 */ /* 0x000fe400078e00ff */
[----:B------:R-:W-:Y:S01]  /*24070*/  IMAD.MOV.U32 R0, RZ, RZ, RZ ;  /* 0x000000ffff007224 */ /* 0x000fe200078e00ff */
[----:B------:R-:W-:-:S07]  /*24080*/  LOP3.LUT R23, R2, 0x80000000, RZ, 0xfc, !PT ;  /* 0x8000000002177812 */ /* 0x000fce00078efcff */
.L_x_891:
[----:B0-----:R-:W-:-:S06]  /*24090*/  IMAD.WIDE.U32 R2, R0, 0x4, R28 ;  /* 0x0000000400027825 */ /* 0x001fcc00078e001c */
[----:B--2---:R-:W2:Y:S01]  /*240a0*/  LDG.E.CONSTANT R2, desc[UR36][R2.64] ;  /* 0x0000002402027981 */ /* 0x004ea2000c1e9900 */
        /* <DEDUP_REMOVED lines=39> */
.L_x_890:
[----:B------:R-:W-:Y:S05]  /*24320*/  BSYNC.RECONVERGENT B0 ;  /* 0x0000000000007941 */ /* 0x000fea0003800200 */
.L_x_889:
        /* <DEDUP_REMOVED lines=28> */
.L_x_894:
        /* <DEDUP_REMOVED lines=34> */
[----:B------:R-:W2:Y:S01]  /*24710*/  I2F.F64.S64 R16, R16 ;  /* 0x0000001000107312 */ /* 0x000ea20000301c00 */
[----:B------:R-:W-:-:S05]  /*24720*/  LEA.HI R20, R2, R3, RZ, 0x1 ;  /* 0x0000000302147211 */ /* 0x000fca00078f08ff */
[----:B------:R-:W-:-:S04]  /*24730*/  IMAD.MOV R0, RZ, RZ, -R20 ;  /* 0x000000ffff007224 */ /* 0x000fc800078e0a14 */
[----:B------:R-:W-:Y:S01]  /*24740*/  @!P1 IMAD.MOV.U32 R20, RZ, RZ, R0 ;  /* 0x000000ffff149224 */ /* 0x000fe200078e0000 */
[----:B--2---:R-:W-:-:S10]  /*24750*/  DMUL R28, R16, UR4 ;  /* 0x00000004101c7c28 */ /* 0x004fd40008000000 */
[----:B------:R-:W2:Y:S02]  /*24760*/  F2F.F32.F64 R28, R28 ;  /* 0x0000001c001c7310 */ /* 0x000ea40000301000 */
[----:B0-2---:R-:W-:-:S07]  /*24770*/  FSEL R22, -R28, R28, !P0 ;  /* 0x0000001c1c167208 */ /* 0x005fce0004000100 */
.L_x_893:
[----:B------:R-:W-:Y:S05]  /*24780*/  BSYNC.RECONVERGENT B0 ;  /* 0x0000000000007941 */ /* 0x000fea0003800200 */
.L_x_892:
        /* <DEDUP_REMOVED lines=33> */
.L_x_896:
[----:B------:R-:W-:Y:S05]  /*249a0*/  BSYNC.RECONVERGENT B3 ;  /* 0x0000000000037941 */ /* 0x000fea0003800200 */
.L_x_895:
        /* <DEDUP_REMOVED lines=29> */
.L_x_888:
        /* <DEDUP_REMOVED lines=14> */
.L_x_900:
        /* <DEDUP_REMOVED lines=42> */
.L_x_899:
[----:B------:R-:W-:Y:S05]  /*24f00*/  BSYNC.RECONVERGENT B0 ;  /* 0x0000000000007941 */ /* 0x000fea0003800200 */
.L_x_898:
        /* <DEDUP_REMOVED lines=14> */
[----:B------:R-:W-:-:S04]  /*24ff0*/  FFMA R2, R3, R2, R25 ;  /* 0x0000000203027223 */ /* 0x000fc80000000019 */
[----:B------:R-:W-:Y:S01]  /*25000*/  FFMA R25, R17, R2, R0 ;  /* 0x0000000211197223 */ /* 0x000fe20000000000 */
[----:B------:R-:W-:Y:S01]  /*25010*/  IMAD.MOV.U32 R2, RZ, RZ, R20 ;  /* 0x000000ffff027224 */ /* 0x000fe200078e0014 */
[----:B------:R-:W-:-:S06]  /*25020*/  MOV R0, R22 ;  /* 0x0000001600007202 */ /* 0x000fcc0000000f00 */
        /* <DEDUP_REMOVED lines=11> */
.L_x_903:
        /* <DEDUP_REMOVED lines=41> */
[----:B0-2---:R-:W-:-:S07]  /*25370*/  FSEL R0, -R26, R26, !P0 ;  /* 0x0000001a1a007208 */ /* 0x005fce0004000100 */
.L_x_902:
[----:B------:R-:W-:Y:S05]  /*25380*/  BSYNC.RECONVERGENT B0 ;  /* 0x0000000000007941 */ /* 0x000fea0003800200 */
.L_x_901:
        /* <DEDUP_REMOVED lines=29> */
.L_x_905:
[----:B------:R-:W-:Y:S05]  /*25560*/  BSYNC.RECONVERGENT B3 ;  /* 0x0000000000037941 */ /* 0x000fea0003800200 */
.L_x_904:
        /* <DEDUP_REMOVED lines=20> */
[----:B------:R-:W-:-:S03]  /*256b0*/  HFMA2 R5, -RZ, RZ, 1.9599609375, 20144 ;  /* 0x3fd774ebff057431 */ /* 0x000fc600000001ff */
        /* <DEDUP_REMOVED lines=14> */
[----:B------:R-:W0:Y:S01]  /*257a0*/  LDC.64 R16, c[0x4][0x8] ;  /* 0x01000200ff107b82 */ /* 0x000e220000000a00 */
[----:B------:R-:W-:Y:S01]  /*257b0*/  IMAD.SHL.U32 R2, R19, 0x100, RZ ;  /* 0x0000010013027824 */ /* 0x000fe200078e00ff */
[----:B------:R-:W-:Y:S01]  /*257c0*/  MOV R10, RZ ;  /* 0x000000ff000a7202 */ /* 0x000fe20000000f00 */
[----:B------:R-:W-:Y:S01]  /*257d0*/  IMAD.MOV.U32 R0, RZ, RZ, RZ ;  /* 0x000000ffff007224 */ /* 0x000fe200078e00ff */
[----:B------:R-:W-:Y:S02]  /*257e0*/  UMOV UR4, URZ ;  /* 0x000000ff00047c82 */ /* 0x000fe40008000000 */
[----:B------:R-:W-:-:S07]  /*257f0*/  LOP3.LUT R25, R2, 0x80000000, RZ, 0xfc, !PT ;  /* 0x8000000002197812 */ /* 0x000fce00078efcff */
.L_x_908:
[----:B0-----:R-:W-:-:S06]  /*25800*/  IMAD.WIDE.U32 R2, R0, 0x4, R16 ;  /* 0x0000000400027825 */ /* 0x001fcc00078e0010 */
[----:B--2---:R-:W2:Y:S01]  /*25810*/  LDG.E.CONSTANT R2, desc[UR36][R2.64] ;  /* 0x0000002402027981 */ /* 0x004ea2000c1e9900 */
        /* <DEDUP_REMOVED lines=39> */
.L_x_907:
[----:B------:R-:W-:Y:S05]  /*25a90*/  BSYNC.RECONVERGENT B0 ;  /* 0x0000000000007941 */ /* 0x000fea0003800200 */
.L_x_906:
        /* <DEDUP_REMOVED lines=30> */
.L_x_911:
        /* <DEDUP_REMOVED lines=42> */
.L_x_910:
[----:B------:R-:W-:Y:S05]  /*25f20*/  BSYNC.RECONVERGENT B0 ;  /* 0x0000000000007941 */ /* 0x000fea0003800200 */
.L_x_909:
        /* <DEDUP_REMOVED lines=29> */
.L_x_913:
[----:B------:R-:W-:Y:S05]  /*26100*/  BSYNC.RECONVERGENT B3 ;  /* 0x0000000000037941 */ /* 0x000fea0003800200 */
.L_x_912:
[----:B------:R-:W-:Y:S01]  /*26110*/  IMAD.MOV.U32 R3, RZ, RZ, 0x3f000000 ;  /* 0x3f000000ff037424 */ /* 0x000fe200078e00ff */
[----:B------:R-:W-:Y:S01]  /*26120*/  FSETP.NEU.AND P1, PT, |R0|, 1, PT ;  /* 0x3f8000000000780b */ /* 0x000fe20003f2d200 */
[----:B------:R-:W-:Y:S01]  /*26130*/  FMUL R10, R24, -0.63661974668502807617 ;  /* 0xbf22f983180a7820 */ /* 0x000fe20000400000 */
[C---:B------:R-:W-:Y:S01]  /*26140*/  FSETP.GT.AND P0, PT, |R0|.reuse, 0.56000000238418579102, PT ;  /* 0x3f0f5c290000780b */ /* 0x040fe20003f04200 */
[----:B------:R-:W-:Y:S01]  /*26150*/  FFMA R2, |R0|, -R3, 0.5 ;  /* 0x3f00000000027423 */ /* 0x000fe20000000a03 */
[----:B------:R-:W-:Y:S01]  /*26160*/  MOV R5, 0x3d4dd2f7 ;  /* 0x3d4dd2f700057802 */ /* 0x000fe20000000f00 */
[----:B------:R-:W-:Y:S01]  /*26170*/  IMAD.MOV.U32 R22, RZ, RZ, 0x54442d18 ;  /* 0x54442d18ff167424 */ /* 0x000fe200078e00ff */
[----:B------:R-:W-:Y:S01]  /*26180*/  BSSY.RECONVERGENT B0, `(.L_x_914) ;  /* 0x0000059000007945 */ /* 0x000fe20003800200 */
[----:B------:R-:W0:Y:S01]  /*26190*/  MUFU.RSQ R3, R2 ;  /* 0x0000000200037308 */ /* 0x000e220000001400 */
[----:B------:R-:W-:Y:S02]  /*261a0*/  IMAD.MOV.U32 R23, RZ, RZ, 0x400921fb ;  /* 0x400921fbff177424 */ /* 0x000fe400078e00ff */
[----:B------:R-:W-:Y:S01]  /*261b0*/  FADD R18, -R18, R7 ;  /* 0x0000000712127221 */ /* 0x000fe20000000100 */
[----:B------:R-:W-:-:S04]  /*261c0*/  FADD R33, -R24, -RZ ;  /* 0x800000ff18217221 */ /* 0x000fc80000000100 */
[----:B------:R-:W2:Y:S01]  /*261d0*/  F2I.NTZ R10, R10 ;  /* 0x0000000a000a7305 */ /* 0x000ea20000203100 */
[----:B0-----:R-:W-:Y:S01]  /*261e0*/  FMUL R4, R2, R3 ;  /* 0x0000000302047220 */ /* 0x001fe20000400000 */
        /* <DEDUP_REMOVED lines=16> */
[----:B------:R-:W-:Y:S02]  /*262f0*/  @P0 FFMA R3, R5, 0.93318945169448852539, R2 ;  /* 0x3f6ee58105030823 */ /* 0x000fe40000000002 */
[----:B------:R-:W-:Y:S03]  /*26300*/  F2F.F64.F32 R4, R19 ;  /* 0x0000001300047310 */ /* 0x000fe60000201800 */
        /* <DEDUP_REMOVED lines=8> */
[----:B------:R0:W2:Y:S01]  /*26390*/  F2F.F32.F64 R5, R2 ;  /* 0x0000000200057310 */ /* 0x0000a20000301000 */
[----:B------:R-:W-:-:S04]  /*263a0*/  FFMA R4, R17, -7.5497894158615963534e-08, R4 ;  /* 0xb3a2216811047823 */ /* 0x000fc80000000004 */
[----:B------:R-:W-:-:S05]  /*263b0*/  FFMA R29, R17, -5.3903029534742383927e-15, R4 ;  /* 0xa7c234c5111d7823 */ /* 0x000fca0000000004 */
[----:B------:R-:W-:Y:S01]  /*263c0*/  MOV R0, R29 ;  /* 0x0000001d00007202 */ /* 0x000fe20000000f00 */
[----:B0-----:R-:W-:Y:S06]  /*263d0*/  @!P0 BRA `(.L_x_915) ;  /* 0x0000000000cc8947 */ /* 0x001fec0003800000 */
        /* <DEDUP_REMOVED lines=9> */
.L_x_916:
[----:B0-----:R-:W0:Y:S02]  /*26470*/  LDC.64 R2, c[0x4][0x8] ;  /* 0x01000200ff027b82 */ /* 0x001e240000000a00 */
[----:B0-----:R-:W-:-:S06]  /*26480*/  IMAD.WIDE.U32 R2, R4, 0x4, R2 ;  /* 0x0000000404027825 */ /* 0x001fcc00078e0002 */
[----:B------:R-:W3:Y:S01]  /*26490*/  LDG.E.CONSTANT R2, desc[UR36][R2.64] ;  /* 0x0000002402027981 */ /* 0x000ee2000c1e9900 */
[C---:B------:R-:W-:Y:S01]  /*264a0*/  LEA R0, R4.reuse, R1, 0x2 ;  /* 0x0000000104007211 */ /* 0x040fe200078e10ff */
        /* <DEDUP_REMOVED lines=31> */
[----:B---3--:R-:W-:Y:S02]  /*266a0*/  LEA.HI R10, R2, R3, RZ, 0x1 ;  /* 0x00000003020a7211 */ /* 0x008fe400078f08ff */
[----:B------:R-:W-:-:S03]  /*266b0*/  ISETP.GE.AND P1, PT, R0, RZ, PT ;  /* 0x000000ff0000720c */ /* 0x000fc60003f26270 */
[----:B------:R-:W-:-:S05]  /*266c0*/  IMAD.MOV R0, RZ, RZ, -R10 ;  /* 0x000000ffff007224 */ /* 0x000fca00078e0a0a */
[----:B------:R-:W-:Y:S01]  /*266d0*/  @!P0 MOV R10, R0 ;  /* 0x00000000000a8202 */ /* 0x000fe20000000f00 */
[----:B0-----:R-:W-:-:S10]  /*266e0*/  DMUL R26, R16, UR4 ;  /* 0x00000004101a7c28 */ /* 0x001fd40008000000 */
[----:B------:R-:W0:Y:S02]  /*266f0*/  F2F.F32.F64 R26, R26 ;  /* 0x0000001a001a7310 */ /* 0x000e240000301000 */
[----:B0-----:R-:W-:-:S07]  /*26700*/  FSEL R0, -R26, R26, !P1 ;  /* 0x0000001a1a007208 */ /* 0x001fce0004800100 */
.L_x_915:
[----:B------:R-:W-:Y:S05]  /*26710*/  BSYNC.RECONVERGENT B0 ;  /* 0x0000000000007941 */ /* 0x000fea0003800200 */
.L_x_914:
[----:B------:R-:W-:Y:S01]  /*26720*/  LOP3.LUT R4, R10, 0x1, RZ, 0xc0, !PT ;  /* 0x000000010a047812 */ /* 0x000fe200078ec0ff */
        /* <DEDUP_REMOVED lines=9> */
[----:B------:R-:W-:Y:S01]  /*267c0*/  LOP3.LUT P1, RZ, R4, 0x2, RZ, 0xc0, !PT ;  /* 0x0000000204ff7812 */ /* 0x000fe2000782c0ff */
[----:B------:R-:W-:Y:S01]  /*267d0*/  FADD R21, -R21, R8 ;  /* 0x0000000815157221 */ /* 0x000fe20000000100 */
[----:B------:R-:W-:-:S02]  /*267e0*/  FSEL R3, R3, -0.00019574658654164522886, P0 ;  /* 0xb94d415303037808 */ /* 0x000fc40000000000 */
        /* <DEDUP_REMOVED lines=18> */
.L_x_919:
        /* <DEDUP_REMOVED lines=41> */
[----:B0--3--:R-:W-:-:S07]  /*26ba0*/  FSEL R29, -R26, R26, !P0 ;  /* 0x0000001a1a1d7208 */ /* 0x009fce0004000100 */
.L_x_918:
[----:B------:R-:W-:Y:S05]  /*26bb0*/  BSYNC.RECONVERGENT B0 ;  /* 0x0000000000007941 */ /* 0x000fea0003800200 */
.L_x_917:
        /* <DEDUP_REMOVED lines=10> */
[----:B------:R-:W-:Y:S02]  /*26c60*/  FSEL R4, -R25, -0.4999999701976776123, P0 ;  /* 0xbeffffff19047808 */ /* 0x000fe40000000100 */
[----:B------:R-:W-:Y:S01]  /*26c70*/  FSEL R0, R29, 1, P0 ;  /* 0x3f8000001d007808 */ /* 0x000fe20000000000 */
[----:B------:R-:W-:Y:S01]  /*26c80*/  FFMA R3, R2, R3, R17 ;  /* 0x0000000302037223 */ /* 0x000fe20000000011 */
[----:B------:R-:W-:-:S03]  /*26c90*/  FSETP.GE.AND P0, PT, |R5|, 105615, PT ;  /* 0x47ce47800500780b */ /* 0x000fc60003f06200 */
[C---:B------:R-:W-:Y:S01]  /*26ca0*/  FFMA R4, R2.reuse, R3, R4 ;  /* 0x0000000302047223 */ /* 0x040fe20000000004 */
[----:B------:R-:W-:Y:S01]  /*26cb0*/  FFMA R3, R2, R0, RZ ;  /* 0x0000000002037223 */ /* 0x000fe200000000ff */
[-C--:B0-----:R-:W-:Y:S02]  /*26cc0*/  I2FP.F32.S32 R2, R10.reuse ;  /* 0x0000000a00027245 */ /* 0x081fe40000201400 */
[----:B------:R-:W-:Y:S01]  /*26cd0*/  MOV R28, R10 ;  /* 0x0000000a001c7202 */ /* 0x000fe20000000f00 */
[----:B------:R-:W-:Y:S02]  /*26ce0*/  FFMA R0, R3, R4, R0 ;  /* 0x0000000403007223 */ /* 0x000fe40000000000 */
[C---:B------:R-:W-:Y:S02]  /*26cf0*/  FFMA R3, R2.reuse, -1.5707962512969970703, -R5 ;  /* 0xbfc90fda02037823 */ /* 0x040fe40000000805 */
[----:B------:R-:W-:Y:S02]  /*26d00*/  @P1 FADD R0, RZ, -R0 ;  /* 0x80000000ff001221 */ /* 0x000fe40000000000 */
[----:B------:R-:W-:-:S02]  /*26d10*/  FFMA R17, R2, -7.5497894158615963534e-08, R3 ;  /* 0xb3a2216802117823 */ /* 0x000fc40000000003 */
[----:B------:R-:W-:Y:S02]  /*26d20*/  FMUL R3, R21, R0 ;  /* 0x0000000015037220 */ /* 0x000fe40000400000 */
[----:B------:R-:W-:Y:S02]  /*26d30*/  FFMA R29, R2, -5.3903029534742383927e-15, R17 ;  /* 0xa7c234c5021d7823 */ /* 0x000fe40000000011 */
[----:B------:R-:W-:Y:S01]  /*26d40*/  FFMA R33, R18, R31, R3 ;  /* 0x0000001f12217223 */ /* 0x000fe20000000003 */
[----:B------:R-:W-:Y:S01]  /*26d50*/  FADD R31, -R5, -RZ ;  /* 0x800000ff051f7221 */ /* 0x000fe20000000100 */
[----:B------:R-:W-:Y:S01]  /*26d60*/  IMAD.MOV.U32 R0, RZ, RZ, R29 ;  /* 0x000000ffff007224 */ /* 0x000fe200078e001d */
        /* <DEDUP_REMOVED lines=10> */
.L_x_922:
        /* <DEDUP_REMOVED lines=36> */
[----:B------:R-:W-:-:S02]  /*27050*/  ISETP.GE.AND P1, PT, R0, RZ, PT ;  /* 0x000000ff0000720c */ /* 0x000fc40003f26270 */
[----:B------:R-:W-:-:S05]  /*27060*/  IADD3 R0, PT, PT, -R10, RZ, RZ ;  /* 0x000000ff0a007210 */ /* 0x000fca0007ffe1ff */
[----:B------:R-:W-:Y:S01]  /*27070*/  @!P0 IMAD.MOV.U32 R10, RZ, RZ, R0 ;  /* 0x000000ffff0a8224 */ /* 0x000fe200078e0000 */
[----:B0-----:R-:W-:-:S10]  /*27080*/  DMUL R26, R16, UR4 ;  /* 0x00000004101a7c28 */ /* 0x001fd40008000000 */
[----:B------:R-:W0:Y:S02]  /*27090*/  F2F.F32.F64 R26, R26 ;  /* 0x0000001a001a7310 */ /* 0x000e240000301000 */
[----:B0-----:R-:W-:-:S07]  /*270a0*/  FSEL R0, -R26, R26, !P1 ;  /* 0x0000001a1a007208 */ /* 0x001fce0004800100 */
.L_x_921:
[----:B------:R-:W-:Y:S05]  /*270b0*/  BSYNC.RECONVERGENT B0 ;  /* 0x0000000000007941 */ /* 0x000fea0003800200 */
.L_x_920:
        /* <DEDUP_REMOVED lines=28> */
.L_x_925:
        /* <DEDUP_REMOVED lines=42> */
.L_x_924:
[----:B------:R-:W-:Y:S05]  /*27520*/  BSYNC.RECONVERGENT B0 ;  /* 0x0000000000007941 */ /* 0x000fea0003800200 */
.L_x_923:
        /* <DEDUP_REMOVED lines=33> */
.L_x_897:
[----:B------:R-:W-:Y:S05]  /*27740*/  BSYNC.RECONVERGENT B2 ;  /* 0x0000000000027941 */ /* 0x000fea0003800200 */
.L_x_887:
[----:B-----5:R-:W-:-:S04]  /*27750*/  FFMA R12, R17, -R11, R12 ;  /* 0x8000000b110c7223 */ /* 0x020fc8000000000c */
[----:B------:R-:W-:Y:S01]  /*27760*/  FADD R15, R12, R15 ;  /* 0x0000000f0c0f7221 */ /* 0x000fe20000000000 */
[----:B------:R-:W-:Y:S06]  /*27770*/  @P5 BRA `(.L_x_926) ;  /* 0xffffffa8002c5947 */ /* 0x000fec000383ffff */
[----:B------:R-:W0:Y:S01]  /*27780*/  LDC.64 R2, c[0x0][0x390] ;  /* 0x0000e400ff027b82 */ /* 0x000e220000000a00 */
[C---:B------:R-:W-:Y:S01]  /*27790*/  ISETP.NE.AND P0, PT, R13.reuse, 0x5a, PT ;  /* 0x0000005a0d00780c */ /* 0x040fe20003f05270 */
[----:B------:R-:W-:Y:S02]  /*277a0*/  IMAD R5, R13, 0x5, RZ ;  /* 0x000000050d057824 */ /* 0x000fe400078e02ff */
[----:B------:R-:W-:Y:S02]  /*277b0*/  FMUL R15, R15, 0.25 ;  /* 0x3e8000000f0f7820 */ /* 0x000fe40000400000 */
[----:B0-----:R-:W-:-:S05]  /*277c0*/  IMAD.WIDE R2, R5, 0x4, R2 ;  /* 0x0000000405027825 */ /* 0x001fca00078e0202 */
[----:B------:R0:W-:Y:S04]  /*277d0*/  STG.E desc[UR36][R2.64], R7 ;  /* 0x0000000702007986 */ /* 0x0001e8000c101924 */
[----:B------:R0:W-:Y:S04]  /*277e0*/  STG.E desc[UR36][R2.64+0x4], R8 ;  /* 0x0000040802007986 */ /* 0x0001e8000c101924 */
[----:B------:R0:W-:Y:S04]  /*277f0*/  STG.E desc[UR36][R2.64+0x8], R15 ;  /* 0x0000080f02007986 */ /* 0x0001e8000c101924 */
[----:B------:R0:W-:Y:S04]  /*27800*/  STG.E desc[UR36][R2.64+0xc], R9 ;  /* 0x00000c0902007986 */ /* 0x0001e8000c101924 */
[----:B------:R0:W-:Y:S01]  /*27810*/  STG.E desc[UR36][R2.64+0x10], R11 ;  /* 0x0000100b02007986 */ /* 0x0001e2000c101924 */
[----:B------:R-:W-:Y:S05]  /*27820*/  @P0 EXIT ;  /* 0x000000000000094d */ /* 0x000fea0003800000 */
[----:B0-----:R-:W0:Y:S01]  /*27830*/  LDC.64 R10, c[0x0][0x390] ;  /* 0x0000e400ff0a7b82 */ /* 0x001e220000000a00 */
[----:B------:R-:W-:Y:S01]  /*27840*/  MOV R8, 0x10 ;  /* 0x0000001000087802 */ /* 0x000fe20000000f00 */
[----:B------:R-:W2:Y:S01]  /*27850*/  LDCU.64 UR4, c[0x4][URZ] ;  /* 0x01000000ff0477ac */ /* 0x000ea20008000a00 */
[----:B0-----:R-:W3:Y:S05]  /*27860*/  LDG.E R0, desc[UR36][R10.64+0x718] ;  /* 0x000718240a007981 */ /* 0x001eea000c1e1900 */
[----:B------:R-:W0:Y:S01]  /*27870*/  LDC.64 R8, c[0x4][R8] ;  /* 0x0100000008087b82 */ /* 0x000e220000000a00 */
[----:B-1----:R-:W-:Y:S01]  /*27880*/  IADD3 R6, P0, P1, R1, 0x20, R6 ;  /* 0x0000002001067810 */ /* 0x002fe2000791e006 */
[----:B--2---:R-:W-:-:S02]  /*27890*/  IMAD.U32 R4, RZ, RZ, UR4 ;  /* 0x00000004ff047e24 */ /* 0x004fc4000f8e00ff */
[----:B------:R-:W-:Y:S01]  /*278a0*/  IMAD.U32 R5, RZ, RZ, UR5 ;  /* 0x00000005ff057e24 */ /* 0x000fe2000f8e00ff */
[----:B------:R-:W-:Y:S01]  /*278b0*/  IADD3.X R7, PT, PT, RZ, UR38, RZ, P0, P1 ;  /* 0x00000026ff077c10 */ /* 0x000fe200087e24ff */
[----:B---3--:R-:W1:Y:S02]  /*278c0*/  F2F.F64.F32 R2, R0 ;  /* 0x0000000000027310 */ /* 0x008e640000201800 */
[----:B01----:R1:W-:Y:S06]  /*278d0*/  STL.64 [R1+0x20], R2 ;  /* 0x0000200201007387 */ /* 0x0033ec0000100a00 */
[----:B------:R-:W-:-:S07]  /*278e0*/  LEPC R20, `(.L_x_927) ;  /* 0x000000001014794e */ /* 0x000fce0000000000 */
[----:B-1----:R-:W-:Y:S05]  /*278f0*/  CALL.ABS.NOINC R8 ;  /* 0x0000000008007343 */ /* 0x002fea0003c00000 */
.L_x_927:
[----:B------:R-:W-:Y:S05]  /*27900*/  EXIT ;  /* 0x000000000000794d */ /* 0x000fea0003800000 */
.L_x_445:
[----:B------:R-:W-:Y:S05]  /*27910*/  BSYNC.RECONVERGENT B6 ;  /* 0x0000000000067941 */ /* 0x000fea0003800200 */
.L_x_444:
[----:B------:R-:W0:Y:S01]  /*27920*/  S2R R0, SR_CTAID.X ;  /* 0x0000000000007919 */ /* 0x000e220000002500 */
[----:B------:R-:W0:Y:S01]  /*27930*/  LDCU UR4, c[0x0][0x360] ;  /* 0x00006c00ff0477ac */ /* 0x000e220008000800 */
[----:B------:R-:W2:Y:S01]  /*27940*/  LDC.64 R2, c[0x0][0x398] ;  /* 0x0000e600ff027b82 */ /* 0x000ea20000000a00 */
[----:B------:R-:W-:Y:S01]  /*27950*/  HFMA2 R7, -RZ, RZ, -1.875, 0 ;  /* 0xbf800000ff077431 */ /* 0x000fe200000001ff */
[----:B------:R-:W0:Y:S02]  /*27960*/  S2R R5, SR_TID.X ;  /* 0x0000000000057919 */ /* 0x000e240000002100 */
[----:B0-----:R-:W-:-:S04]  /*27970*/  IMAD R0, R0, UR4, R5 ;  /* 0x0000000400007c24 */ /* 0x001fc8000f8e0205 */
[----:B------:R-:W-:-:S04]  /*27980*/  IMAD R5, R0, 0x3, RZ ;  /* 0x0000000300057824 */ /* 0x000fc800078e02ff */
[----:B--2---:R-:W-:-:S05]  /*27990*/  IMAD.WIDE R2, R5, 0x4, R2 ;  /* 0x0000000405027825 */ /* 0x004fca00078e0202 */
[----:B------:R-:W-:Y:S04]  /*279a0*/  STG.E desc[UR36][R2.64], R7 ;  /* 0x0000000702007986 */ /* 0x000fe8000c101924 */
[----:B------:R-:W-:Y:S01]  /*279b0*/  STG.E desc[UR36][R2.64+0x4], R7 ;  /* 0x0000040702007986 */ /* 0x000fe2000c101924 */
[----:B------:R-:W-:Y:S05]  /*279c0*/  EXIT ;  /* 0x000000000000794d */ /* 0x000fea0003800000 */
        .weak           $__internal_3_$__cuda_sm20_sqrt_rn_f32_slowpath
        .type           $__internal_3_$__cuda_sm20_sqrt_rn_f32_slowpath,@function
        .size           $__internal_3_$__cuda_sm20_sqrt_rn_f32_slowpath,($__internal_4_$__cuda_sm3x_div_rn_noftz_f32_slowpath - $__internal_3_$__cuda_sm20_sqrt_rn_f32_slowpath)
$__internal_3_$__cuda_sm20_sqrt_rn_f32_slowpath:
[----:B------:R-:W-:-:S13]  /*279d0*/  LOP3.LUT P0, RZ, R4, 0x7fffffff, RZ, 0xc0, !PT ;  /* 0x7fffffff04ff7812 */ /* 0x000fda000780c0ff */
[----:B------:R-:W-:Y:S01]  /*279e0*/  @!P0 IMAD.MOV.U32 R19, RZ, RZ, R4 ;  /* 0x000000ffff138224 */ /* 0x000fe200078e0004 */
[----:B------:R-:W-:Y:S06]  /*279f0*/  @!P0 BRA `(.L_x_928) ;  /* 0x0000000000408947 */ /* 0x000fec0003800000 */
[----:B------:R-:W-:-:S13]  /*27a00*/  FSETP.GEU.FTZ.AND P0, PT, R4, RZ, PT ;  /* 0x000000ff0400720b */ /* 0x000fda0003f1e000 */
[----:B------:R-:W-:Y:S01]  /*27a10*/  @!P0 IMAD.MOV.U32 R19, RZ, RZ, 0x7fffffff ;  /* 0x7fffffffff138424 */ /* 0x000fe200078e00ff */
        /* <DEDUP_REMOVED lines=8> */
[----:B------:R-:W-:-:S03]  /*27aa0*/  @P0 FMUL.FTZ R22, R22, 0.5 ;  /* 0x3f00000016160820 */ /* 0x000fc60000410000 */
[----:B------:R-:W-:-:S04]  /*27ab0*/  @P0 FADD.FTZ R19, -R24, -RZ ;  /* 0x800000ff18130221 */ /* 0x000fc80000010100 */
[----:B------:R-:W-:Y:S01]  /*27ac0*/  @P0 FFMA R23, R24, R19, R21 ;  /* 0x0000001318170223 */ /* 0x000fe20000000015 */
[----:B------:R-:W-:-:S03]  /*27ad0*/  @!P0 IMAD.MOV.U32 R19, RZ, RZ, R4 ;  /* 0x000000ffff138224 */ /* 0x000fc600078e0004 */
[----:B------:R-:W-:-:S04]  /*27ae0*/  @P0 FFMA R22, R23, R22, R24 ;  /* 0x0000001617160223 */ /* 0x000fc80000000018 */
[----:B------:R-:W-:-:S07]  /*27af0*/  @P0 FMUL.FTZ R19, R22, 2.3283064365386962891e-10 ;  /* 0x2f80000016130820 */ /* 0x000fce0000410000 */
.L_x_928:
[----:B------:R-:W-:Y:S01]  /*27b00*/  IMAD.MOV.U32 R22, RZ, RZ, R25 ;  /* 0x000000ffff167224 */ /* 0x000fe200078e0019 */
[----:B------:R-:W-:-:S04]  /*27b10*/  MOV R23, 0x0 ;  /* 0x0000000000177802 */ /* 0x000fc80000000f00 */
[----:B------:R-:W-:Y:S05]  /*27b20*/  RET.REL.NODEC R22 `(_Z20prepareTracks_kernelPKfiPfS1_) ;  /* 0xfffffd8416347950 */ /* 0x000fea0003c3ffff */
        .weak           $__internal_4_$__cuda_sm3x_div_rn_noftz_f32_slowpath
        .type           $__internal_4_$__cuda_sm3x_div_rn_noftz_f32_slowpath,@function
        .size           $__internal_4_$__cuda_sm3x_div_rn_noftz_f32_slowpath,(.L_x_945 - $__internal_4_$__cuda_sm3x_div_rn_noftz_f32_slowpath)
$__internal_4_$__cuda_sm3x_div_rn_noftz_f32_slowpath:
[----:B------:R-:W-:Y:S01]  /*27b30*/  SHF.R.U32.HI R33, RZ, 0x17, R5 ;  /* 0x00000017ff217819 */ /* 0x000fe20000011605 */
[----:B------:R-:W-:Y:S01]  /*27b40*/  BSSY.RECONVERGENT B0, `(.L_x_929) ;  /* 0x0000062000007945 */ /* 0x000fe20003800200 */
[----:B------:R-:W-:Y:S02]  /*27b50*/  SHF.R.U32.HI R32, RZ, 0x17, R4 ;  /* 0x00000017ff207819 */ /* 0x000fe40000011604 */
[----:B------:R-:W-:Y:S02]  /*27b60*/  LOP3.LUT R33, R33, 0xff, RZ, 0xc0, !PT ;  /* 0x000000ff21217812 */ /* 0x000fe400078ec0ff */
[----:B------:R-:W-:-:S03]  /*27b70*/  LOP3.LUT R36, R32, 0xff, RZ, 0xc0, !PT ;  /* 0x000000ff20247812 */ /* 0x000fc600078ec0ff */
[----:B------:R-:W-:Y:S02]  /*27b80*/  VIADD R35, R33, 0xffffffff ;  /* 0xffffffff21237836 */ /* 0x000fe40000000000 */
[----:B------:R-:W-:-:S03]  /*27b90*/  VIADD R34, R36, 0xffffffff ;  /* 0xffffffff24227836 */ /* 0x000fc60000000000 */
[----:B------:R-:W-:-:S04]  /*27ba0*/  ISETP.GT.U32.AND P0, PT, R35, 0xfd, PT ;  /* 0x000000fd2300780c */ /* 0x000fc80003f04070 */
[----:B------:R-:W-:-:S13]  /*27bb0*/  ISETP.GT.U32.OR P0, PT, R34, 0xfd, P0 ;  /* 0x000000fd2200780c */ /* 0x000fda0000704470 */
[----:B------:R-:W-:Y:S01]  /*27bc0*/  @!P0 IMAD.MOV.U32 R32, RZ, RZ, RZ ;  /* 0x000000ffff208224 */ /* 0x000fe200078e00ff */
        /* <DEDUP_REMOVED lines=19> */
[----:B------:R-:W-:Y:S01]  /*27d00*/  @P0 IMAD.MOV.U32 R32, RZ, RZ, RZ ;  /* 0x000000ffff200224 */ /* 0x000fe200078e00ff */
[----:B------:R-:W-:Y:S01]  /*27d10*/  @!P0 MOV R32, 0xffffffc0 ;  /* 0xffffffc000208802 */ /* 0x000fe20000000f00 */
[----:B------:R-:W-:Y:S01]  /*27d20*/  @!P0 FFMA R4, R4, 1.84467440737095516160e+19, RZ ;  /* 0x5f80000004048823 */ /* 0x000fe200000000ff */
[----:B------:R-:W-:-:S03]  /*27d30*/  @!P1 FFMA R5, R5, 1.84467440737095516160e+19, RZ ;  /* 0x5f80000005059823 */ /* 0x000fc600000000ff */
[----:B------:R-:W-:-:S07]  /*27d40*/  @!P1 VIADD R32, R32, 0x40 ;  /* 0x0000004020209836 */ /* 0x000fce0000000000 */
.L_x_930:
        /* <DEDUP_REMOVED lines=17> */
[----:B------:R-:W-:-:S04]  /*27e60*/  LOP3.LUT R5, R5, 0xff, RZ, 0xc0, !PT ;  /* 0x000000ff05057812 */ /* 0x000fc800078ec0ff */
[----:B------:R-:W-:-:S05]  /*27e70*/  IADD3 R37, PT, PT, R5, R33, RZ ;  /* 0x0000002105257210 */ /* 0x000fca0007ffe0ff */
[----:B------:R-:W-:-:S05]  /*27e80*/  VIADD R5, R37, 0xffffffff ;  /* 0xffffffff25057836 */ /* 0x000fca0000000000 */
        /* <DEDUP_REMOVED lines=10> */
[C---:B------:R-:W-:Y:S02]  /*27f30*/  VIADD R34, R37.reuse, 0x20 ;  /* 0x0000002025227836 */ /* 0x040fe40000000000 */
[CCC-:B------:R-:W-:Y:S01]  /*27f40*/  FFMA.RM R32, R38.reuse, R36.reuse, R35.reuse ;  /* 0x0000002426207223 */ /* 0x1c0fe20000004023 */
[----:B------:R-:W-:Y:S02]  /*27f50*/  ISETP.NE.AND P0, PT, R37, RZ, PT ;  /* 0x000000ff2500720c */ /* 0x000fe40003f05270 */
[----:B------:R-:W-:Y:S01]  /*27f60*/  LOP3.LUT R33, R5, 0x7fffff, RZ, 0xc0, !PT ;  /* 0x007fffff05217812 */ /* 0x000fe200078ec0ff */
[----:B------:R-:W-:Y:S01]  /*27f70*/  FFMA.RP R5, R38, R36, R35 ;  /* 0x0000002426057223 */ /* 0x000fe20000008023 */
[----:B------:R-:W-:Y:S01]  /*27f80*/  IMAD.MOV R35, RZ, RZ, -R37 ;  /* 0x000000ffff237224 */ /* 0x000fe200078e0a25 */
[----:B------:R-:W-:Y:S02]  /*27f90*/  ISETP.NE.AND P1, PT, R37, RZ, PT ;  /* 0x000000ff2500720c */ /* 0x000fe40003f25270 */
        /* <DEDUP_REMOVED lines=14> */
.L_x_937:
[----:B------:R-:W-:-:S04]  /*28080*/  LOP3.LUT R4, R4, 0x80000000, RZ, 0xc0, !PT ;  /* 0x8000000004047812 */ /* 0x000fc800078ec0ff */
[----:B------:R-:W-:Y:S01]  /*28090*/  LOP3.LUT R4, R4, 0x7f800000, RZ, 0xfc, !PT ;  /* 0x7f80000004047812 */ /* 0x000fe200078efcff */
[----:B------:R-:W-:Y:S06]  /*280a0*/  BRA `(.L_x_938) ;  /* 0x0000000000047947 */ /* 0x000fec0003800000 */
.L_x_936:
[----:B------:R-:W-:-:S07]  /*280b0*/  LEA R4, R33, R4, 0x17 ;  /* 0x0000000421047211 */ /* 0x000fce00078eb8ff */
.L_x_938:
[----:B------:R-:W-:Y:S05]  /*280c0*/  BSYNC.RECONVERGENT B1 ;  /* 0x0000000000017941 */ /* 0x000fea0003800200 */
.L_x_935:
[----:B------:R-:W-:Y:S05]  /*280d0*/  BRA `(.L_x_939) ;  /* 0x0000000000207947 */ /* 0x000fea0003800000 */
.L_x_934:
[----:B------:R-:W-:-:S04]  /*280e0*/  LOP3.LUT R4, R5, 0x80000000, R4, 0x48, !PT ;  /* 0x8000000005047812 */ /* 0x000fc800078e4804 */
[----:B------:R-:W-:Y:S01]  /*280f0*/  LOP3.LUT R4, R4, 0x7f800000, RZ, 0xfc, !PT ;  /* 0x7f80000004047812 */ /* 0x000fe200078efcff */
[----:B------:R-:W-:Y:S06]  /*28100*/  BRA `(.L_x_939) ;  /* 0x0000000000147947 */ /* 0x000fec0003800000 */
.L_x_933:
[----:B------:R-:W-:Y:S01]  /*28110*/  LOP3.LUT R4, R5, 0x80000000, R4, 0x48, !PT ;  /* 0x8000000005047812 */ /* 0x000fe200078e4804 */
[----:B------:R-:W-:Y:S06]  /*28120*/  BRA `(.L_x_939) ;  /* 0x00000000000c7947 */ /* 0x000fec0003800000 */
.L_x_932:
[----:B------:R-:W0:Y:S01]  /*28130*/  MUFU.RSQ R4, -QNAN ;  /* 0xffc0000000047908 */ /* 0x000e220000001400 */
[----:B------:R-:W-:Y:S05]  /*28140*/  BRA `(.L_x_939) ;  /* 0x0000000000047947 */ /* 0x000fea0003800000 */
.L_x_931:
[----:B------:R-:W-:-:S07]  /*28150*/  FADD.FTZ R4, R4, R5 ;  /* 0x0000000504047221 */ /* 0x000fce0000010000 */
.L_x_939:
[----:B------:R-:W-:Y:S05]  /*28160*/  BSYNC.RECONVERGENT B0 ;  /* 0x0000000000007941 */ /* 0x000fea0003800200 */
.L_x_929:
[----:B0-----:R-:W-:Y:S02]  /*28170*/  IMAD.MOV.U32 R32, RZ, RZ, R4 ;  /* 0x000000ffff207224 */ /* 0x001fe400078e0004 */
[----:B------:R-:W-:Y:S02]  /*28180*/  IMAD.MOV.U32 R4, RZ, RZ, R27 ;  /* 0x000000ffff047224 */ /* 0x000fe400078e001b */
[----:B------:R-:W-:-:S04]  /*28190*/  IMAD.MOV.U32 R5, RZ, RZ, 0x0 ;  /* 0x00000000ff057424 */ /* 0x000fc800078e00ff */
[----:B------:R-:W-:Y:S05]  /*281a0*/  RET.REL.NODEC R4 `(_Z20prepareTracks_kernelPKfiPfS1_) ;  /* 0xfffffd7c04947950 */ /* 0x000fea0003c3ffff */
.L_x_940:
        /* <DEDUP_REMOVED lines=13> */
.L_x_945:


//--------------------- .nv.global.init           --------------------------
	.section	.nv.global.init,"aw",@progbits
	.align	4
.nv.global.init:
	.type		__cudart_i2opi_f,@object
	.size		__cudart_i2opi_f,($str - __cudart_i2opi_f)
__cudart_i2opi_f:
        /*0000*/ 	.byte	0x41, 0x90, 0x43, 0x3c, 0x99, 0x95, 0x62, 0xdb, 0xc0, 0xdd, 0x34, 0xf5, 0xd1, 0x57, 0x27, 0xfc
        /*0010*/ 	.byte	0x29, 0x15, 0x44, 0x4e, 0x6e, 0x83, 0xf9, 0xa2
	.type		$str,@object
	.size		$str,(.L_0 - $str)
$str:
        /*0018*/ 	.byte	0x25, 0x66, 0x0a, 0x00
.L_0:


//--------------------- .nv.shared._Z16fitTracks_kernelPKfiPfS1_ --------------------------
	.section	.nv.shared._Z16fitTracks_kernelPKfiPfS1_,"aw",@nobits
	.sectionflags	@""
	.align	4
.nv.shared._Z16fitTracks_kernelPKfiPfS1_:
	.zero		21504


//--------------------- .nv.shared.reserved.0     --------------------------
	.section	.nv.shared.reserved.0,"aw",@nobits
	.weak		__nv_reservedSMEM_offset_0_alias
	.size		__nv_reservedSMEM_offset_0_alias, 0, 64
	.other		__nv_reservedSMEM_offset_0_alias,@"STO_CUDA_RESERVED_SHARED STV_DEFAULT"
__nv_reservedSMEM_offset_0_alias:
	.zero		0
	.zero		64


//--------------------- .nv.constant0._Z16fitTracks_kernelPKfiPfS1_ --------------------------
	.section	.nv.constant0._Z16fitTracks_kernelPKfiPfS1_,"a",@progbits
	.sectionflags	@""
	.align	4
.nv.constant0._Z16fitTracks_kernelPKfiPfS1_:
	.zero		928


//--------------------- .nv.constant0._Z20prepareTracks_kernelPKfiPfS1_ --------------------------
	.section	.nv.constant0._Z20prepareTracks_kernelPKfiPfS1_,"a",@progbits
	.sectionflags	@""
	.align	4
.nv.constant0._Z20prepareTracks_kernelPKfiPfS1_:
	.zero		928


//--------------------- SYMBOLS --------------------------

	.type		.nv.reservedSmem.offset0,@object
	.size		.nv.reservedSmem.offset0,0x4
	.type		.nv.reservedSmem.cap,@object
	.size		.nv.reservedSmem.cap,0x4
	.type		vprintf,@function
